//
// Generated by NVIDIA NVVM Compiler
//
// Compiler Build ID: CL-36424714
// Cuda compilation tools, release 13.0, V13.0.88
// Based on NVVM 20.0.0
//

.version 9.0
.target sm_100
.address_size 64

	// .globl	_Z10_add_32_01ifPfS_
.func  (.param .b64 func_retval0) __internal_accurate_pow
(
	.param .b64 __internal_accurate_pow_param_0,
	.param .b64 __internal_accurate_pow_param_1
)
;

.visible .entry _Z10_add_32_01ifPfS_(
	.param .u32 _Z10_add_32_01ifPfS__param_0,
	.param .f32 _Z10_add_32_01ifPfS__param_1,
	.param .u64 .ptr .align 1 _Z10_add_32_01ifPfS__param_2,
	.param .u64 .ptr .align 1 _Z10_add_32_01ifPfS__param_3
)
{
	.reg .pred 	%p<3>;
	.reg .b32 	%r<11>;
	.reg .b32 	%f<4>;
	.reg .b64 	%rd<8>;

	ld.param.u32 	%r6, [_Z10_add_32_01ifPfS__param_0];
	ld.param.f32 	%f1, [_Z10_add_32_01ifPfS__param_1];
	ld.param.u64 	%rd3, [_Z10_add_32_01ifPfS__param_2];
	ld.param.u64 	%rd4, [_Z10_add_32_01ifPfS__param_3];
	mov.u32 	%r7, %tid.x;
	mov.u32 	%r8, %ctaid.x;
	mov.u32 	%r1, %ntid.x;
	mad.lo.s32 	%r10, %r8, %r1, %r7;
	setp.ge.s32 	%p1, %r10, %r6;
	@%p1 bra 	$L__BB0_3;
	mov.u32 	%r9, %nctaid.x;
	mul.lo.s32 	%r3, %r1, %r9;
	cvta.to.global.u64 	%rd1, %rd3;
	cvta.to.global.u64 	%rd2, %rd4;
$L__BB0_2:
	mul.wide.s32 	%rd5, %r10, 4;
	add.s64 	%rd6, %rd1, %rd5;
	ld.global.f32 	%f2, [%rd6];
	add.f32 	%f3, %f1, %f2;
	add.s64 	%rd7, %rd2, %rd5;
	st.global.f32 	[%rd7], %f3;
	add.s32 	%r10, %r10, %r3;
	setp.lt.s32 	%p2, %r10, %r6;
	@%p2 bra 	$L__BB0_2;
$L__BB0_3:
	ret;

}
	// .globl	_Z10_add_64_01idPdS_
.visible .entry _Z10_add_64_01idPdS_(
	.param .u32 _Z10_add_64_01idPdS__param_0,
	.param .f64 _Z10_add_64_01idPdS__param_1,
	.param .u64 .ptr .align 1 _Z10_add_64_01idPdS__param_2,
	.param .u64 .ptr .align 1 _Z10_add_64_01idPdS__param_3
)
{
	.reg .pred 	%p<3>;
	.reg .b32 	%r<11>;
	.reg .b64 	%rd<8>;
	.reg .b64 	%fd<4>;

	ld.param.u32 	%r6, [_Z10_add_64_01idPdS__param_0];
	ld.param.f64 	%fd1, [_Z10_add_64_01idPdS__param_1];
	ld.param.u64 	%rd3, [_Z10_add_64_01idPdS__param_2];
	ld.param.u64 	%rd4, [_Z10_add_64_01idPdS__param_3];
	mov.u32 	%r7, %tid.x;
	mov.u32 	%r8, %ctaid.x;
	mov.u32 	%r1, %ntid.x;
	mad.lo.s32 	%r10, %r8, %r1, %r7;
	setp.ge.s32 	%p1, %r10, %r6;
	@%p1 bra 	$L__BB1_3;
	mov.u32 	%r9, %nctaid.x;
	mul.lo.s32 	%r3, %r1, %r9;
	cvta.to.global.u64 	%rd1, %rd3;
	cvta.to.global.u64 	%rd2, %rd4;
$L__BB1_2:
	mul.wide.s32 	%rd5, %r10, 8;
	add.s64 	%rd6, %rd1, %rd5;
	ld.global.f64 	%fd2, [%rd6];
	add.f64 	%fd3, %fd1, %fd2;
	add.s64 	%rd7, %rd2, %rd5;
	st.global.f64 	[%rd7], %fd3;
	add.s32 	%r10, %r10, %r3;
	setp.lt.s32 	%p2, %r10, %r6;
	@%p2 bra 	$L__BB1_2;
$L__BB1_3:
	ret;

}
	// .globl	_Z10_sub_32_01ifPfS_
.visible .entry _Z10_sub_32_01ifPfS_(
	.param .u32 _Z10_sub_32_01ifPfS__param_0,
	.param .f32 _Z10_sub_32_01ifPfS__param_1,
	.param .u64 .ptr .align 1 _Z10_sub_32_01ifPfS__param_2,
	.param .u64 .ptr .align 1 _Z10_sub_32_01ifPfS__param_3
)
{
	.reg .pred 	%p<3>;
	.reg .b32 	%r<11>;
	.reg .b32 	%f<4>;
	.reg .b64 	%rd<8>;

	ld.param.u32 	%r6, [_Z10_sub_32_01ifPfS__param_0];
	ld.param.f32 	%f1, [_Z10_sub_32_01ifPfS__param_1];
	ld.param.u64 	%rd3, [_Z10_sub_32_01ifPfS__param_2];
	ld.param.u64 	%rd4, [_Z10_sub_32_01ifPfS__param_3];
	mov.u32 	%r7, %tid.x;
	mov.u32 	%r8, %ctaid.x;
	mov.u32 	%r1, %ntid.x;
	mad.lo.s32 	%r10, %r8, %r1, %r7;
	setp.ge.s32 	%p1, %r10, %r6;
	@%p1 bra 	$L__BB2_3;
	mov.u32 	%r9, %nctaid.x;
	mul.lo.s32 	%r3, %r1, %r9;
	cvta.to.global.u64 	%rd1, %rd3;
	cvta.to.global.u64 	%rd2, %rd4;
$L__BB2_2:
	mul.wide.s32 	%rd5, %r10, 4;
	add.s64 	%rd6, %rd1, %rd5;
	ld.global.f32 	%f2, [%rd6];
	sub.f32 	%f3, %f1, %f2;
	add.s64 	%rd7, %rd2, %rd5;
	st.global.f32 	[%rd7], %f3;
	add.s32 	%r10, %r10, %r3;
	setp.lt.s32 	%p2, %r10, %r6;
	@%p2 bra 	$L__BB2_2;
$L__BB2_3:
	ret;

}
	// .globl	_Z10_sub_64_01idPdS_
.visible .entry _Z10_sub_64_01idPdS_(
	.param .u32 _Z10_sub_64_01idPdS__param_0,
	.param .f64 _Z10_sub_64_01idPdS__param_1,
	.param .u64 .ptr .align 1 _Z10_sub_64_01idPdS__param_2,
	.param .u64 .ptr .align 1 _Z10_sub_64_01idPdS__param_3
)
{
	.reg .pred 	%p<3>;
	.reg .b32 	%r<11>;
	.reg .b64 	%rd<8>;
	.reg .b64 	%fd<4>;

	ld.param.u32 	%r6, [_Z10_sub_64_01idPdS__param_0];
	ld.param.f64 	%fd1, [_Z10_sub_64_01idPdS__param_1];
	ld.param.u64 	%rd3, [_Z10_sub_64_01idPdS__param_2];
	ld.param.u64 	%rd4, [_Z10_sub_64_01idPdS__param_3];
	mov.u32 	%r7, %tid.x;
	mov.u32 	%r8, %ctaid.x;
	mov.u32 	%r1, %ntid.x;
	mad.lo.s32 	%r10, %r8, %r1, %r7;
	setp.ge.s32 	%p1, %r10, %r6;
	@%p1 bra 	$L__BB3_3;
	mov.u32 	%r9, %nctaid.x;
	mul.lo.s32 	%r3, %r1, %r9;
	cvta.to.global.u64 	%rd1, %rd3;
	cvta.to.global.u64 	%rd2, %rd4;
$L__BB3_2:
	mul.wide.s32 	%rd5, %r10, 8;
	add.s64 	%rd6, %rd1, %rd5;
	ld.global.f64 	%fd2, [%rd6];
	sub.f64 	%fd3, %fd1, %fd2;
	add.s64 	%rd7, %rd2, %rd5;
	st.global.f64 	[%rd7], %fd3;
	add.s32 	%r10, %r10, %r3;
	setp.lt.s32 	%p2, %r10, %r6;
	@%p2 bra 	$L__BB3_2;
$L__BB3_3:
	ret;

}
	// .globl	_Z10_mul_32_01ifPfS_
.visible .entry _Z10_mul_32_01ifPfS_(
	.param .u32 _Z10_mul_32_01ifPfS__param_0,
	.param .f32 _Z10_mul_32_01ifPfS__param_1,
	.param .u64 .ptr .align 1 _Z10_mul_32_01ifPfS__param_2,
	.param .u64 .ptr .align 1 _Z10_mul_32_01ifPfS__param_3
)
{
	.reg .pred 	%p<3>;
	.reg .b32 	%r<11>;
	.reg .b32 	%f<4>;
	.reg .b64 	%rd<8>;

	ld.param.u32 	%r6, [_Z10_mul_32_01ifPfS__param_0];
	ld.param.f32 	%f1, [_Z10_mul_32_01ifPfS__param_1];
	ld.param.u64 	%rd3, [_Z10_mul_32_01ifPfS__param_2];
	ld.param.u64 	%rd4, [_Z10_mul_32_01ifPfS__param_3];
	mov.u32 	%r7, %tid.x;
	mov.u32 	%r8, %ctaid.x;
	mov.u32 	%r1, %ntid.x;
	mad.lo.s32 	%r10, %r8, %r1, %r7;
	setp.ge.s32 	%p1, %r10, %r6;
	@%p1 bra 	$L__BB4_3;
	mov.u32 	%r9, %nctaid.x;
	mul.lo.s32 	%r3, %r1, %r9;
	cvta.to.global.u64 	%rd1, %rd3;
	cvta.to.global.u64 	%rd2, %rd4;
$L__BB4_2:
	mul.wide.s32 	%rd5, %r10, 4;
	add.s64 	%rd6, %rd1, %rd5;
	ld.global.f32 	%f2, [%rd6];
	mul.f32 	%f3, %f1, %f2;
	add.s64 	%rd7, %rd2, %rd5;
	st.global.f32 	[%rd7], %f3;
	add.s32 	%r10, %r10, %r3;
	setp.lt.s32 	%p2, %r10, %r6;
	@%p2 bra 	$L__BB4_2;
$L__BB4_3:
	ret;

}
	// .globl	_Z10_mul_64_01idPdS_
.visible .entry _Z10_mul_64_01idPdS_(
	.param .u32 _Z10_mul_64_01idPdS__param_0,
	.param .f64 _Z10_mul_64_01idPdS__param_1,
	.param .u64 .ptr .align 1 _Z10_mul_64_01idPdS__param_2,
	.param .u64 .ptr .align 1 _Z10_mul_64_01idPdS__param_3
)
{
	.reg .pred 	%p<3>;
	.reg .b32 	%r<11>;
	.reg .b64 	%rd<8>;
	.reg .b64 	%fd<4>;

	ld.param.u32 	%r6, [_Z10_mul_64_01idPdS__param_0];
	ld.param.f64 	%fd1, [_Z10_mul_64_01idPdS__param_1];
	ld.param.u64 	%rd3, [_Z10_mul_64_01idPdS__param_2];
	ld.param.u64 	%rd4, [_Z10_mul_64_01idPdS__param_3];
	mov.u32 	%r7, %tid.x;
	mov.u32 	%r8, %ctaid.x;
	mov.u32 	%r1, %ntid.x;
	mad.lo.s32 	%r10, %r8, %r1, %r7;
	setp.ge.s32 	%p1, %r10, %r6;
	@%p1 bra 	$L__BB5_3;
	mov.u32 	%r9, %nctaid.x;
	mul.lo.s32 	%r3, %r1, %r9;
	cvta.to.global.u64 	%rd1, %rd3;
	cvta.to.global.u64 	%rd2, %rd4;
$L__BB5_2:
	mul.wide.s32 	%rd5, %r10, 8;
	add.s64 	%rd6, %rd1, %rd5;
	ld.global.f64 	%fd2, [%rd6];
	mul.f64 	%fd3, %fd1, %fd2;
	add.s64 	%rd7, %rd2, %rd5;
	st.global.f64 	[%rd7], %fd3;
	add.s32 	%r10, %r10, %r3;
	setp.lt.s32 	%p2, %r10, %r6;
	@%p2 bra 	$L__BB5_2;
$L__BB5_3:
	ret;

}
	// .globl	_Z10_div_32_01ifPfS_
.visible .entry _Z10_div_32_01ifPfS_(
	.param .u32 _Z10_div_32_01ifPfS__param_0,
	.param .f32 _Z10_div_32_01ifPfS__param_1,
	.param .u64 .ptr .align 1 _Z10_div_32_01ifPfS__param_2,
	.param .u64 .ptr .align 1 _Z10_div_32_01ifPfS__param_3
)
{
	.reg .pred 	%p<3>;
	.reg .b32 	%r<11>;
	.reg .b32 	%f<4>;
	.reg .b64 	%rd<8>;

	ld.param.u32 	%r6, [_Z10_div_32_01ifPfS__param_0];
	ld.param.f32 	%f1, [_Z10_div_32_01ifPfS__param_1];
	ld.param.u64 	%rd3, [_Z10_div_32_01ifPfS__param_2];
	ld.param.u64 	%rd4, [_Z10_div_32_01ifPfS__param_3];
	mov.u32 	%r7, %tid.x;
	mov.u32 	%r8, %ctaid.x;
	mov.u32 	%r1, %ntid.x;
	mad.lo.s32 	%r10, %r8, %r1, %r7;
	setp.ge.s32 	%p1, %r10, %r6;
	@%p1 bra 	$L__BB6_3;
	mov.u32 	%r9, %nctaid.x;
	mul.lo.s32 	%r3, %r1, %r9;
	cvta.to.global.u64 	%rd1, %rd3;
	cvta.to.global.u64 	%rd2, %rd4;
$L__BB6_2:
	mul.wide.s32 	%rd5, %r10, 4;
	add.s64 	%rd6, %rd1, %rd5;
	ld.global.f32 	%f2, [%rd6];
	div.rn.f32 	%f3, %f1, %f2;
	add.s64 	%rd7, %rd2, %rd5;
	st.global.f32 	[%rd7], %f3;
	add.s32 	%r10, %r10, %r3;
	setp.lt.s32 	%p2, %r10, %r6;
	@%p2 bra 	$L__BB6_2;
$L__BB6_3:
	ret;

}
	// .globl	_Z10_div_64_01idPdS_
.visible .entry _Z10_div_64_01idPdS_(
	.param .u32 _Z10_div_64_01idPdS__param_0,
	.param .f64 _Z10_div_64_01idPdS__param_1,
	.param .u64 .ptr .align 1 _Z10_div_64_01idPdS__param_2,
	.param .u64 .ptr .align 1 _Z10_div_64_01idPdS__param_3
)
{
	.reg .pred 	%p<3>;
	.reg .b32 	%r<11>;
	.reg .b64 	%rd<8>;
	.reg .b64 	%fd<4>;

	ld.param.u32 	%r6, [_Z10_div_64_01idPdS__param_0];
	ld.param.f64 	%fd1, [_Z10_div_64_01idPdS__param_1];
	ld.param.u64 	%rd3, [_Z10_div_64_01idPdS__param_2];
	ld.param.u64 	%rd4, [_Z10_div_64_01idPdS__param_3];
	mov.u32 	%r7, %tid.x;
	mov.u32 	%r8, %ctaid.x;
	mov.u32 	%r1, %ntid.x;
	mad.lo.s32 	%r10, %r8, %r1, %r7;
	setp.ge.s32 	%p1, %r10, %r6;
	@%p1 bra 	$L__BB7_3;
	mov.u32 	%r9, %nctaid.x;
	mul.lo.s32 	%r3, %r1, %r9;
	cvta.to.global.u64 	%rd1, %rd3;
	cvta.to.global.u64 	%rd2, %rd4;
$L__BB7_2:
	mul.wide.s32 	%rd5, %r10, 8;
	add.s64 	%rd6, %rd1, %rd5;
	ld.global.f64 	%fd2, [%rd6];
	div.rn.f64 	%fd3, %fd1, %fd2;
	add.s64 	%rd7, %rd2, %rd5;
	st.global.f64 	[%rd7], %fd3;
	add.s32 	%r10, %r10, %r3;
	setp.lt.s32 	%p2, %r10, %r6;
	@%p2 bra 	$L__BB7_2;
$L__BB7_3:
	ret;

}
	// .globl	_Z10_pow_32_01ifPfS_
.visible .entry _Z10_pow_32_01ifPfS_(
	.param .u32 _Z10_pow_32_01ifPfS__param_0,
	.param .f32 _Z10_pow_32_01ifPfS__param_1,
	.param .u64 .ptr .align 1 _Z10_pow_32_01ifPfS__param_2,
	.param .u64 .ptr .align 1 _Z10_pow_32_01ifPfS__param_3
)
{
	.reg .pred 	%p<39>;
	.reg .b32 	%r<36>;
	.reg .b32 	%f<114>;
	.reg .b64 	%rd<13>;

	ld.param.u32 	%r10, [_Z10_pow_32_01ifPfS__param_0];
	ld.param.f32 	%f17, [_Z10_pow_32_01ifPfS__param_1];
	ld.param.u64 	%rd3, [_Z10_pow_32_01ifPfS__param_2];
	ld.param.u64 	%rd4, [_Z10_pow_32_01ifPfS__param_3];
	cvta.to.global.u64 	%rd1, %rd4;
	cvta.to.global.u64 	%rd2, %rd3;
	mov.u32 	%r11, %tid.x;
	mov.u32 	%r12, %ctaid.x;
	mov.u32 	%r1, %ntid.x;
	mad.lo.s32 	%r34, %r12, %r1, %r11;
	setp.ge.s32 	%p2, %r34, %r10;
	@%p2 bra 	$L__BB8_17;
	abs.f32 	%f18, %f17;
	setp.lt.f32 	%p3, %f18, 0f00800000;
	mul.f32 	%f19, %f18, 0f4B800000;
	selp.f32 	%f20, %f19, %f18, %p3;
	selp.f32 	%f21, 0fC1C00000, 0f00000000, %p3;
	mov.b32 	%r13, %f20;
	add.s32 	%r14, %r13, -1060439283;
	and.b32  	%r15, %r14, -8388608;
	sub.s32 	%r16, %r13, %r15;
	mov.b32 	%f22, %r16;
	cvt.rn.f32.s32 	%f23, %r15;
	fma.rn.f32 	%f24, %f23, 0f34000000, %f21;
	add.f32 	%f25, %f22, 0fBF800000;
	add.f32 	%f26, %f22, 0f3F800000;
	rcp.approx.ftz.f32 	%f27, %f26;
	add.f32 	%f28, %f25, %f25;
	mul.f32 	%f29, %f28, %f27;
	mul.f32 	%f30, %f29, %f29;
	sub.f32 	%f31, %f25, %f29;
	add.f32 	%f32, %f31, %f31;
	neg.f32 	%f33, %f29;
	fma.rn.f32 	%f34, %f33, %f25, %f32;
	mul.rn.f32 	%f35, %f27, %f34;
	fma.rn.f32 	%f36, %f30, 0f3A2C32E4, 0f3B52E7DB;
	fma.rn.f32 	%f37, %f36, %f30, 0f3C93BB73;
	fma.rn.f32 	%f38, %f37, %f30, 0f3DF6384F;
	mul.rn.f32 	%f39, %f38, %f30;
	fma.rn.f32 	%f40, %f29, 0f3FB8AA3B, %f24;
	sub.f32 	%f41, %f24, %f40;
	fma.rn.f32 	%f42, %f29, 0f3FB8AA3B, %f41;
	fma.rn.f32 	%f43, %f35, 0f3FB8AA3B, %f42;
	fma.rn.f32 	%f44, %f29, 0f32A55E34, %f43;
	mul.f32 	%f45, %f39, 0f40400000;
	fma.rn.f32 	%f46, %f45, %f35, %f44;
	fma.rn.f32 	%f47, %f39, %f29, %f46;
	add.rn.f32 	%f2, %f40, %f47;
	neg.f32 	%f48, %f40;
	add.rn.f32 	%f49, %f2, %f48;
	neg.f32 	%f50, %f49;
	add.rn.f32 	%f3, %f47, %f50;
	setp.eq.f32 	%p4, %f17, 0f00000000;
	setp.eq.f32 	%p5, %f18, 0f7F800000;
	or.pred  	%p1, %p4, %p5;
	setp.lt.f32 	%p6, %f17, 0f00000000;
	add.f32 	%f51, %f17, %f17;
	mov.b32 	%r3, %f51;
	xor.b32  	%r4, %r3, 2139095040;
	mov.u32 	%r17, %nctaid.x;
	mul.lo.s32 	%r5, %r1, %r17;
	@%p6 bra 	$L__BB8_2;
	bra.uni 	$L__BB8_10;
$L__BB8_2:
	setp.eq.f32 	%p22, %f17, 0f3F800000;
	mul.wide.s32 	%rd9, %r34, 4;
	add.s64 	%rd10, %rd2, %rd9;
	ld.global.f32 	%f82, [%rd10];
	mul.f32 	%f83, %f82, 0f3F000000;
	cvt.rzi.f32.f32 	%f84, %f83;
	add.f32 	%f85, %f84, %f84;
	sub.f32 	%f86, %f82, %f85;
	abs.f32 	%f5, %f86;
	setp.eq.f32 	%p23, %f82, 0f00000000;
	or.pred  	%p24, %p22, %p23;
	mov.f32 	%f112, 0f3F800000;
	@%p24 bra 	$L__BB8_9;
	setp.nan.f32 	%p25, %f18, %f18;
	abs.f32 	%f87, %f82;
	setp.nan.f32 	%p26, %f87, %f87;
	or.pred  	%p27, %p25, %p26;
	@%p27 bra 	$L__BB8_8;
	@%p1 bra 	$L__BB8_7;
	setp.eq.f32 	%p28, %f17, 0fBF800000;
	setp.eq.f32 	%p29, %f87, 0f7F800000;
	and.pred  	%p30, %p28, %p29;
	@%p30 bra 	$L__BB8_9;
	mul.rn.f32 	%f89, %f2, %f82;
	cvt.rni.f32.f32 	%f90, %f89;
	sub.f32 	%f91, %f89, %f90;
	neg.f32 	%f92, %f89;
	fma.rn.f32 	%f93, %f2, %f82, %f92;
	fma.rn.f32 	%f94, %f3, %f82, %f93;
	add.f32 	%f95, %f91, %f94;
	setp.gt.f32 	%p31, %f90, 0f00000000;
	selp.b32 	%r26, 0, -2097152000, %p31;
	setp.lt.f32 	%p32, %f89, 0f00000000;
	selp.f32 	%f96, 0f00000000, 0f7F800000, %p32;
	abs.f32 	%f97, %f89;
	setp.gt.f32 	%p33, %f97, 0f43180000;
	cvt.rzi.s32.f32 	%r27, %f90;
	shl.b32 	%r28, %r27, 23;
	sub.s32 	%r29, %r28, %r26;
	mov.b32 	%f98, %r29;
	add.s32 	%r30, %r26, 2130706432;
	mov.b32 	%f99, %r30;
	fma.rn.f32 	%f100, %f95, 0f391FCB8E, 0f3AAF85ED;
	fma.rn.f32 	%f101, %f100, %f95, 0f3C1D9856;
	fma.rn.f32 	%f102, %f101, %f95, 0f3D6357BB;
	fma.rn.f32 	%f103, %f102, %f95, 0f3E75FDEC;
	fma.rn.f32 	%f104, %f103, %f95, 0f3F317218;
	fma.rn.f32 	%f105, %f104, %f95, 0f3F800000;
	mul.f32 	%f106, %f105, %f99;
	mul.f32 	%f107, %f106, %f98;
	selp.f32 	%f108, %f96, %f107, %p33;
	setp.neu.f32 	%p34, %f5, 0f3F800000;
	neg.f32 	%f109, %f108;
	selp.f32 	%f110, %f108, %f109, %p34;
	cvt.rmi.f32.f32 	%f111, %f82;
	setp.neu.f32 	%p35, %f82, %f111;
	selp.f32 	%f112, 0f7FFFFFFF, %f110, %p35;
	bra.uni 	$L__BB8_9;
$L__BB8_7:
	setp.neu.f32 	%p36, %f5, 0f3F800000;
	setp.lt.f32 	%p37, %f82, 0f00000000;
	selp.b32 	%r31, %r4, %r3, %p37;
	and.b32  	%r32, %r31, 2147483647;
	selp.b32 	%r33, %r32, %r31, %p36;
	mov.b32 	%f112, %r33;
	bra.uni 	$L__BB8_9;
$L__BB8_8:
	add.rn.f32 	%f112, %f17, %f82;
$L__BB8_9:
	add.s64 	%rd12, %rd1, %rd9;
	st.global.f32 	[%rd12], %f112;
	add.s32 	%r34, %r34, %r5;
	setp.lt.s32 	%p38, %r34, %r10;
	@%p38 bra 	$L__BB8_2;
	bra.uni 	$L__BB8_17;
$L__BB8_10:
	setp.eq.f32 	%p7, %f17, 0f3F800000;
	mul.wide.s32 	%rd5, %r34, 4;
	add.s64 	%rd6, %rd2, %rd5;
	ld.global.f32 	%f53, [%rd6];
	setp.eq.f32 	%p8, %f53, 0f00000000;
	or.pred  	%p9, %p7, %p8;
	mov.f32 	%f113, 0f3F800000;
	@%p9 bra 	$L__BB8_16;
	setp.num.f32 	%p10, %f18, %f18;
	abs.f32 	%f54, %f53;
	setp.num.f32 	%p11, %f54, %f54;
	and.pred  	%p12, %p10, %p11;
	@%p12 bra 	$L__BB8_13;
	add.rn.f32 	%f113, %f17, %f53;
	bra.uni 	$L__BB8_16;
$L__BB8_13:
	not.pred 	%p13, %p1;
	@%p13 bra 	$L__BB8_15;
	mul.f32 	%f76, %f53, 0f3F000000;
	cvt.rzi.f32.f32 	%f77, %f76;
	add.f32 	%f78, %f77, %f77;
	sub.f32 	%f79, %f53, %f78;
	abs.f32 	%f80, %f79;
	setp.neu.f32 	%p19, %f80, 0f3F800000;
	setp.lt.f32 	%p20, %f53, 0f00000000;
	selp.b32 	%r23, %r4, %r3, %p20;
	and.b32  	%r24, %r23, 2147483647;
	selp.b32 	%r25, %r24, %r23, %p19;
	mov.b32 	%f113, %r25;
	bra.uni 	$L__BB8_16;
$L__BB8_15:
	mul.rn.f32 	%f55, %f2, %f53;
	cvt.rni.f32.f32 	%f56, %f55;
	sub.f32 	%f57, %f55, %f56;
	neg.f32 	%f58, %f55;
	fma.rn.f32 	%f59, %f2, %f53, %f58;
	fma.rn.f32 	%f60, %f3, %f53, %f59;
	add.f32 	%f61, %f57, %f60;
	setp.gt.f32 	%p14, %f56, 0f00000000;
	selp.b32 	%r18, 0, -2097152000, %p14;
	setp.eq.f32 	%p15, %f17, 0fBF800000;
	setp.eq.f32 	%p16, %f54, 0f7F800000;
	setp.lt.f32 	%p17, %f55, 0f00000000;
	selp.f32 	%f62, 0f00000000, 0f7F800000, %p17;
	abs.f32 	%f63, %f55;
	setp.gt.f32 	%p18, %f63, 0f43180000;
	cvt.rzi.s32.f32 	%r19, %f56;
	shl.b32 	%r20, %r19, 23;
	sub.s32 	%r21, %r20, %r18;
	mov.b32 	%f64, %r21;
	add.s32 	%r22, %r18, 2130706432;
	mov.b32 	%f65, %r22;
	fma.rn.f32 	%f66, %f61, 0f391FCB8E, 0f3AAF85ED;
	fma.rn.f32 	%f67, %f66, %f61, 0f3C1D9856;
	fma.rn.f32 	%f68, %f67, %f61, 0f3D6357BB;
	fma.rn.f32 	%f69, %f68, %f61, 0f3E75FDEC;
	fma.rn.f32 	%f70, %f69, %f61, 0f3F317218;
	fma.rn.f32 	%f71, %f70, %f61, 0f3F800000;
	mul.f32 	%f72, %f71, %f65;
	mul.f32 	%f73, %f72, %f64;
	selp.f32 	%f74, %f62, %f73, %p18;
	selp.f32 	%f75, 0f3F800000, %f74, %p16;
	selp.f32 	%f113, %f75, %f74, %p15;
$L__BB8_16:
	add.s64 	%rd8, %rd1, %rd5;
	st.global.f32 	[%rd8], %f113;
	add.s32 	%r34, %r34, %r5;
	setp.lt.s32 	%p21, %r34, %r10;
	@%p21 bra 	$L__BB8_10;
$L__BB8_17:
	ret;

}
	// .globl	_Z10_pow_64_01idPdS_
.visible .entry _Z10_pow_64_01idPdS_(
	.param .u32 _Z10_pow_64_01idPdS__param_0,
	.param .f64 _Z10_pow_64_01idPdS__param_1,
	.param .u64 .ptr .align 1 _Z10_pow_64_01idPdS__param_2,
	.param .u64 .ptr .align 1 _Z10_pow_64_01idPdS__param_3
)
{
	.reg .pred 	%p<39>;
	.reg .b32 	%r<52>;
	.reg .b64 	%rd<19>;
	.reg .b64 	%fd<33>;

	ld.param.u32 	%r13, [_Z10_pow_64_01idPdS__param_0];
	ld.param.f64 	%fd15, [_Z10_pow_64_01idPdS__param_1];
	ld.param.u64 	%rd3, [_Z10_pow_64_01idPdS__param_2];
	ld.param.u64 	%rd4, [_Z10_pow_64_01idPdS__param_3];
	cvta.to.global.u64 	%rd1, %rd4;
	cvta.to.global.u64 	%rd2, %rd3;
	mov.u32 	%r14, %tid.x;
	mov.u32 	%r15, %ctaid.x;
	mov.u32 	%r1, %ntid.x;
	mad.lo.s32 	%r50, %r15, %r1, %r14;
	setp.ge.s32 	%p3, %r50, %r13;
	@%p3 bra 	$L__BB9_18;
	{
	.reg .b32 %temp; 
	mov.b64 	{%temp, %r3}, %fd15;
	}
	abs.f64 	%fd1, %fd15;
	setp.eq.f64 	%p4, %fd15, 0d0000000000000000;
	setp.gt.f64 	%p5, %fd1, 0d3FF0000000000000;
	selp.b32 	%r4, 2146435072, 0, %p5;
	xor.b32  	%r5, %r4, 2146435072;
	mov.u32 	%r16, %nctaid.x;
	mul.lo.s32 	%r6, %r1, %r16;
	@%p4 bra 	$L__BB9_2;
	bra.uni 	$L__BB9_10;
$L__BB9_2:
	mul.wide.s32 	%rd12, %r50, 8;
	add.s64 	%rd13, %rd2, %rd12;
	ld.global.f64 	%fd2, [%rd13];
	{
	.reg .b32 %temp; 
	mov.b64 	{%temp, %r8}, %fd2;
	}
	shr.u32 	%r31, %r8, 20;
	and.b32  	%r32, %r31, 2047;
	add.s32 	%r33, %r32, -1012;
	mov.b64 	%rd14, %fd2;
	shl.b64 	%rd15, %rd14, %r33;
	setp.eq.s64 	%p22, %rd15, -9223372036854775808;
	abs.f64 	%fd3, %fd2;
	setp.neu.f64 	%p23, %fd3, 0d3FE0000000000000;
	and.pred  	%p1, %p23, %p22;
	selp.b32 	%r34, %r3, 0, %p1;
	setp.lt.s32 	%p24, %r8, 0;
	or.b32  	%r35, %r34, 2146435072;
	selp.b32 	%r36, %r35, %r34, %p24;
	mov.b32 	%r37, 0;
	mov.b64 	%fd31, {%r37, %r36};
	add.f64 	%fd28, %fd15, %fd2;
	{
	.reg .b32 %temp; 
	mov.b64 	{%temp, %r38}, %fd28;
	}
	and.b32  	%r39, %r38, 2146435072;
	setp.ne.s32 	%p25, %r39, 2146435072;
	@%p25 bra 	$L__BB9_9;
	setp.nan.f64 	%p26, %fd15, %fd15;
	setp.nan.f64 	%p27, %fd2, %fd2;
	or.pred  	%p28, %p26, %p27;
	@%p28 bra 	$L__BB9_8;
	setp.eq.f64 	%p29, %fd3, 0d7FF0000000000000;
	@%p29 bra 	$L__BB9_7;
	setp.neu.f64 	%p30, %fd1, 0d7FF0000000000000;
	@%p30 bra 	$L__BB9_9;
	setp.lt.s32 	%p31, %r8, 0;
	setp.lt.s32 	%p32, %r3, 0;
	selp.b32 	%r40, 0, 2146435072, %p31;
	and.b32  	%r41, %r8, 2147483647;
	setp.ne.s32 	%p33, %r41, 1071644672;
	or.b32  	%r42, %r40, -2147483648;
	selp.b32 	%r43, %r42, %r40, %p33;
	selp.b32 	%r44, %r43, %r40, %p1;
	selp.b32 	%r45, %r44, %r40, %p32;
	mov.b32 	%r46, 0;
	mov.b64 	%fd31, {%r46, %r45};
	bra.uni 	$L__BB9_9;
$L__BB9_7:
	setp.lt.s32 	%p34, %r8, 0;
	setp.eq.f64 	%p35, %fd15, 0dBFF0000000000000;
	selp.b32 	%r47, %r5, %r4, %p34;
	selp.b32 	%r48, 1072693248, %r47, %p35;
	mov.b32 	%r49, 0;
	mov.b64 	%fd31, {%r49, %r48};
	bra.uni 	$L__BB9_9;
$L__BB9_8:
	add.rn.f64 	%fd31, %fd15, %fd2;
$L__BB9_9:
	setp.eq.f64 	%p36, %fd15, 0d3FF0000000000000;
	setp.eq.f64 	%p37, %fd2, 0d0000000000000000;
	selp.f64 	%fd29, 0d3FF0000000000000, %fd31, %p37;
	selp.f64 	%fd30, 0d3FF0000000000000, %fd29, %p36;
	add.s64 	%rd18, %rd1, %rd12;
	st.global.f64 	[%rd18], %fd30;
	add.s32 	%r50, %r50, %r6;
	setp.lt.s32 	%p38, %r50, %r13;
	@%p38 bra 	$L__BB9_2;
	bra.uni 	$L__BB9_18;
$L__BB9_10:
	setp.lt.s32 	%p6, %r3, 0;
	mul.wide.s32 	%rd5, %r50, 8;
	add.s64 	%rd6, %rd2, %rd5;
	ld.global.f64 	%fd16, [%rd6];
	{
	.reg .b32 %temp; 
	mov.b64 	{%temp, %r11}, %fd16;
	}
	shr.u32 	%r17, %r11, 20;
	and.b32  	%r18, %r17, 2047;
	add.s32 	%r19, %r18, -1012;
	mov.b64 	%rd7, %fd16;
	shl.b64 	%rd8, %rd7, %r19;
	setp.eq.s64 	%p7, %rd8, -9223372036854775808;
	{ // callseq 0, 0
	.param .b64 param0;
	st.param.f64 	[param0], %fd1;
	.param .b64 param1;
	st.param.f64 	[param1], %fd16;
	.param .b64 retval0;
	call.uni (retval0), 
	__internal_accurate_pow, 
	(
	param0, 
	param1
	);
	ld.param.f64 	%fd17, [retval0];
	} // callseq 0
	and.pred  	%p2, %p6, %p7;
	neg.f64 	%fd19, %fd17;
	selp.f64 	%fd20, %fd19, %fd17, %p2;
	cvt.rzi.f64.f64 	%fd21, %fd16;
	setp.neu.f64 	%p8, %fd16, %fd21;
	selp.f64 	%fd23, 0dFFF8000000000000, %fd20, %p8;
	selp.f64 	%fd32, %fd23, %fd20, %p6;
	add.f64 	%fd24, %fd15, %fd16;
	{
	.reg .b32 %temp; 
	mov.b64 	{%temp, %r20}, %fd24;
	}
	and.b32  	%r21, %r20, 2146435072;
	setp.ne.s32 	%p9, %r21, 2146435072;
	@%p9 bra 	$L__BB9_17;
	setp.num.f64 	%p10, %fd15, %fd15;
	setp.num.f64 	%p11, %fd16, %fd16;
	and.pred  	%p12, %p10, %p11;
	@%p12 bra 	$L__BB9_13;
	add.rn.f64 	%fd32, %fd15, %fd16;
	bra.uni 	$L__BB9_17;
$L__BB9_13:
	abs.f64 	%fd25, %fd16;
	setp.neu.f64 	%p13, %fd25, 0d7FF0000000000000;
	@%p13 bra 	$L__BB9_15;
	setp.eq.f64 	%p17, %fd15, 0dBFF0000000000000;
	setp.lt.s32 	%p18, %r11, 0;
	selp.b32 	%r28, %r5, %r4, %p18;
	selp.b32 	%r29, 1072693248, %r28, %p17;
	mov.b32 	%r30, 0;
	mov.b64 	%fd32, {%r30, %r29};
	bra.uni 	$L__BB9_17;
$L__BB9_15:
	setp.neu.f64 	%p14, %fd1, 0d7FF0000000000000;
	@%p14 bra 	$L__BB9_17;
	setp.lt.s32 	%p15, %r11, 0;
	selp.b32 	%r22, 0, 2146435072, %p15;
	and.b32  	%r23, %r11, 2147483647;
	setp.ne.s32 	%p16, %r23, 1071644672;
	or.b32  	%r24, %r22, -2147483648;
	selp.b32 	%r25, %r24, %r22, %p16;
	selp.b32 	%r26, %r25, %r22, %p2;
	mov.b32 	%r27, 0;
	mov.b64 	%fd32, {%r27, %r26};
$L__BB9_17:
	setp.eq.f64 	%p19, %fd15, 0d3FF0000000000000;
	setp.eq.f64 	%p20, %fd16, 0d0000000000000000;
	selp.f64 	%fd26, 0d3FF0000000000000, %fd32, %p20;
	selp.f64 	%fd27, 0d3FF0000000000000, %fd26, %p19;
	add.s64 	%rd11, %rd1, %rd5;
	st.global.f64 	[%rd11], %fd27;
	add.s32 	%r50, %r50, %r6;
	setp.lt.s32 	%p21, %r50, %r13;
	@%p21 bra 	$L__BB9_10;
$L__BB9_18:
	ret;

}
	// .globl	_Z10_max_32_01ifPfS_
.visible .entry _Z10_max_32_01ifPfS_(
	.param .u32 _Z10_max_32_01ifPfS__param_0,
	.param .f32 _Z10_max_32_01ifPfS__param_1,
	.param .u64 .ptr .align 1 _Z10_max_32_01ifPfS__param_2,
	.param .u64 .ptr .align 1 _Z10_max_32_01ifPfS__param_3
)
{
	.reg .pred 	%p<4>;
	.reg .b32 	%r<11>;
	.reg .b32 	%f<4>;
	.reg .b64 	%rd<8>;

	ld.param.u32 	%r6, [_Z10_max_32_01ifPfS__param_0];
	ld.param.f32 	%f1, [_Z10_max_32_01ifPfS__param_1];
	ld.param.u64 	%rd3, [_Z10_max_32_01ifPfS__param_2];
	ld.param.u64 	%rd4, [_Z10_max_32_01ifPfS__param_3];
	mov.u32 	%r7, %tid.x;
	mov.u32 	%r8, %ctaid.x;
	mov.u32 	%r1, %ntid.x;
	mad.lo.s32 	%r10, %r8, %r1, %r7;
	setp.ge.s32 	%p1, %r10, %r6;
	@%p1 bra 	$L__BB10_3;
	mov.u32 	%r9, %nctaid.x;
	mul.lo.s32 	%r3, %r1, %r9;
	cvta.to.global.u64 	%rd1, %rd3;
	cvta.to.global.u64 	%rd2, %rd4;
$L__BB10_2:
	mul.wide.s32 	%rd5, %r10, 4;
	add.s64 	%rd6, %rd1, %rd5;
	ld.global.f32 	%f2, [%rd6];
	setp.gt.f32 	%p2, %f1, %f2;
	selp.f32 	%f3, %f1, %f2, %p2;
	add.s64 	%rd7, %rd2, %rd5;
	st.global.f32 	[%rd7], %f3;
	add.s32 	%r10, %r10, %r3;
	setp.lt.s32 	%p3, %r10, %r6;
	@%p3 bra 	$L__BB10_2;
$L__BB10_3:
	ret;

}
	// .globl	_Z10_max_64_01idPdS_
.visible .entry _Z10_max_64_01idPdS_(
	.param .u32 _Z10_max_64_01idPdS__param_0,
	.param .f64 _Z10_max_64_01idPdS__param_1,
	.param .u64 .ptr .align 1 _Z10_max_64_01idPdS__param_2,
	.param .u64 .ptr .align 1 _Z10_max_64_01idPdS__param_3
)
{
	.reg .pred 	%p<4>;
	.reg .b32 	%r<11>;
	.reg .b64 	%rd<8>;
	.reg .b64 	%fd<4>;

	ld.param.u32 	%r6, [_Z10_max_64_01idPdS__param_0];
	ld.param.f64 	%fd1, [_Z10_max_64_01idPdS__param_1];
	ld.param.u64 	%rd3, [_Z10_max_64_01idPdS__param_2];
	ld.param.u64 	%rd4, [_Z10_max_64_01idPdS__param_3];
	mov.u32 	%r7, %tid.x;
	mov.u32 	%r8, %ctaid.x;
	mov.u32 	%r1, %ntid.x;
	mad.lo.s32 	%r10, %r8, %r1, %r7;
	setp.ge.s32 	%p1, %r10, %r6;
	@%p1 bra 	$L__BB11_3;
	mov.u32 	%r9, %nctaid.x;
	mul.lo.s32 	%r3, %r1, %r9;
	cvta.to.global.u64 	%rd1, %rd3;
	cvta.to.global.u64 	%rd2, %rd4;
$L__BB11_2:
	mul.wide.s32 	%rd5, %r10, 8;
	add.s64 	%rd6, %rd1, %rd5;
	ld.global.f64 	%fd2, [%rd6];
	setp.gt.f64 	%p2, %fd1, %fd2;
	selp.f64 	%fd3, %fd1, %fd2, %p2;
	add.s64 	%rd7, %rd2, %rd5;
	st.global.f64 	[%rd7], %fd3;
	add.s32 	%r10, %r10, %r3;
	setp.lt.s32 	%p3, %r10, %r6;
	@%p3 bra 	$L__BB11_2;
$L__BB11_3:
	ret;

}
	// .globl	_Z10_min_32_01ifPfS_
.visible .entry _Z10_min_32_01ifPfS_(
	.param .u32 _Z10_min_32_01ifPfS__param_0,
	.param .f32 _Z10_min_32_01ifPfS__param_1,
	.param .u64 .ptr .align 1 _Z10_min_32_01ifPfS__param_2,
	.param .u64 .ptr .align 1 _Z10_min_32_01ifPfS__param_3
)
{
	.reg .pred 	%p<4>;
	.reg .b32 	%r<11>;
	.reg .b32 	%f<4>;
	.reg .b64 	%rd<8>;

	ld.param.u32 	%r6, [_Z10_min_32_01ifPfS__param_0];
	ld.param.f32 	%f1, [_Z10_min_32_01ifPfS__param_1];
	ld.param.u64 	%rd3, [_Z10_min_32_01ifPfS__param_2];
	ld.param.u64 	%rd4, [_Z10_min_32_01ifPfS__param_3];
	mov.u32 	%r7, %tid.x;
	mov.u32 	%r8, %ctaid.x;
	mov.u32 	%r1, %ntid.x;
	mad.lo.s32 	%r10, %r8, %r1, %r7;
	setp.ge.s32 	%p1, %r10, %r6;
	@%p1 bra 	$L__BB12_3;
	mov.u32 	%r9, %nctaid.x;
	mul.lo.s32 	%r3, %r1, %r9;
	cvta.to.global.u64 	%rd1, %rd3;
	cvta.to.global.u64 	%rd2, %rd4;
$L__BB12_2:
	mul.wide.s32 	%rd5, %r10, 4;
	add.s64 	%rd6, %rd1, %rd5;
	ld.global.f32 	%f2, [%rd6];
	setp.lt.f32 	%p2, %f1, %f2;
	selp.f32 	%f3, %f1, %f2, %p2;
	add.s64 	%rd7, %rd2, %rd5;
	st.global.f32 	[%rd7], %f3;
	add.s32 	%r10, %r10, %r3;
	setp.lt.s32 	%p3, %r10, %r6;
	@%p3 bra 	$L__BB12_2;
$L__BB12_3:
	ret;

}
	// .globl	_Z10_min_64_01idPdS_
.visible .entry _Z10_min_64_01idPdS_(
	.param .u32 _Z10_min_64_01idPdS__param_0,
	.param .f64 _Z10_min_64_01idPdS__param_1,
	.param .u64 .ptr .align 1 _Z10_min_64_01idPdS__param_2,
	.param .u64 .ptr .align 1 _Z10_min_64_01idPdS__param_3
)
{
	.reg .pred 	%p<4>;
	.reg .b32 	%r<11>;
	.reg .b64 	%rd<8>;
	.reg .b64 	%fd<4>;

	ld.param.u32 	%r6, [_Z10_min_64_01idPdS__param_0];
	ld.param.f64 	%fd1, [_Z10_min_64_01idPdS__param_1];
	ld.param.u64 	%rd3, [_Z10_min_64_01idPdS__param_2];
	ld.param.u64 	%rd4, [_Z10_min_64_01idPdS__param_3];
	mov.u32 	%r7, %tid.x;
	mov.u32 	%r8, %ctaid.x;
	mov.u32 	%r1, %ntid.x;
	mad.lo.s32 	%r10, %r8, %r1, %r7;
	setp.ge.s32 	%p1, %r10, %r6;
	@%p1 bra 	$L__BB13_3;
	mov.u32 	%r9, %nctaid.x;
	mul.lo.s32 	%r3, %r1, %r9;
	cvta.to.global.u64 	%rd1, %rd3;
	cvta.to.global.u64 	%rd2, %rd4;
$L__BB13_2:
	mul.wide.s32 	%rd5, %r10, 8;
	add.s64 	%rd6, %rd1, %rd5;
	ld.global.f64 	%fd2, [%rd6];
	setp.lt.f64 	%p2, %fd1, %fd2;
	selp.f64 	%fd3, %fd1, %fd2, %p2;
	add.s64 	%rd7, %rd2, %rd5;
	st.global.f64 	[%rd7], %fd3;
	add.s32 	%r10, %r10, %r3;
	setp.lt.s32 	%p3, %r10, %r6;
	@%p3 bra 	$L__BB13_2;
$L__BB13_3:
	ret;

}
	// .globl	_Z9_eq_32_01ifPfS_
.visible .entry _Z9_eq_32_01ifPfS_(
	.param .u32 _Z9_eq_32_01ifPfS__param_0,
	.param .f32 _Z9_eq_32_01ifPfS__param_1,
	.param .u64 .ptr .align 1 _Z9_eq_32_01ifPfS__param_2,
	.param .u64 .ptr .align 1 _Z9_eq_32_01ifPfS__param_3
)
{
	.reg .pred 	%p<4>;
	.reg .b32 	%r<11>;
	.reg .b32 	%f<4>;
	.reg .b64 	%rd<8>;

	ld.param.u32 	%r6, [_Z9_eq_32_01ifPfS__param_0];
	ld.param.f32 	%f1, [_Z9_eq_32_01ifPfS__param_1];
	ld.param.u64 	%rd3, [_Z9_eq_32_01ifPfS__param_2];
	ld.param.u64 	%rd4, [_Z9_eq_32_01ifPfS__param_3];
	mov.u32 	%r7, %tid.x;
	mov.u32 	%r8, %ctaid.x;
	mov.u32 	%r1, %ntid.x;
	mad.lo.s32 	%r10, %r8, %r1, %r7;
	setp.ge.s32 	%p1, %r10, %r6;
	@%p1 bra 	$L__BB14_3;
	mov.u32 	%r9, %nctaid.x;
	mul.lo.s32 	%r3, %r1, %r9;
	cvta.to.global.u64 	%rd1, %rd3;
	cvta.to.global.u64 	%rd2, %rd4;
$L__BB14_2:
	mul.wide.s32 	%rd5, %r10, 4;
	add.s64 	%rd6, %rd1, %rd5;
	ld.global.f32 	%f2, [%rd6];
	setp.eq.f32 	%p2, %f1, %f2;
	selp.f32 	%f3, 0f3F800000, 0f00000000, %p2;
	add.s64 	%rd7, %rd2, %rd5;
	st.global.f32 	[%rd7], %f3;
	add.s32 	%r10, %r10, %r3;
	setp.lt.s32 	%p3, %r10, %r6;
	@%p3 bra 	$L__BB14_2;
$L__BB14_3:
	ret;

}
	// .globl	_Z9_eq_64_01idPdS_
.visible .entry _Z9_eq_64_01idPdS_(
	.param .u32 _Z9_eq_64_01idPdS__param_0,
	.param .f64 _Z9_eq_64_01idPdS__param_1,
	.param .u64 .ptr .align 1 _Z9_eq_64_01idPdS__param_2,
	.param .u64 .ptr .align 1 _Z9_eq_64_01idPdS__param_3
)
{
	.reg .pred 	%p<4>;
	.reg .b32 	%r<11>;
	.reg .b64 	%rd<8>;
	.reg .b64 	%fd<4>;

	ld.param.u32 	%r6, [_Z9_eq_64_01idPdS__param_0];
	ld.param.f64 	%fd1, [_Z9_eq_64_01idPdS__param_1];
	ld.param.u64 	%rd3, [_Z9_eq_64_01idPdS__param_2];
	ld.param.u64 	%rd4, [_Z9_eq_64_01idPdS__param_3];
	mov.u32 	%r7, %tid.x;
	mov.u32 	%r8, %ctaid.x;
	mov.u32 	%r1, %ntid.x;
	mad.lo.s32 	%r10, %r8, %r1, %r7;
	setp.ge.s32 	%p1, %r10, %r6;
	@%p1 bra 	$L__BB15_3;
	mov.u32 	%r9, %nctaid.x;
	mul.lo.s32 	%r3, %r1, %r9;
	cvta.to.global.u64 	%rd1, %rd3;
	cvta.to.global.u64 	%rd2, %rd4;
$L__BB15_2:
	mul.wide.s32 	%rd5, %r10, 8;
	add.s64 	%rd6, %rd1, %rd5;
	ld.global.f64 	%fd2, [%rd6];
	setp.eq.f64 	%p2, %fd1, %fd2;
	selp.f64 	%fd3, 0d3FF0000000000000, 0d0000000000000000, %p2;
	add.s64 	%rd7, %rd2, %rd5;
	st.global.f64 	[%rd7], %fd3;
	add.s32 	%r10, %r10, %r3;
	setp.lt.s32 	%p3, %r10, %r6;
	@%p3 bra 	$L__BB15_2;
$L__BB15_3:
	ret;

}
	// .globl	_Z9_ne_32_01ifPfS_
.visible .entry _Z9_ne_32_01ifPfS_(
	.param .u32 _Z9_ne_32_01ifPfS__param_0,
	.param .f32 _Z9_ne_32_01ifPfS__param_1,
	.param .u64 .ptr .align 1 _Z9_ne_32_01ifPfS__param_2,
	.param .u64 .ptr .align 1 _Z9_ne_32_01ifPfS__param_3
)
{
	.reg .pred 	%p<4>;
	.reg .b32 	%r<11>;
	.reg .b32 	%f<4>;
	.reg .b64 	%rd<8>;

	ld.param.u32 	%r6, [_Z9_ne_32_01ifPfS__param_0];
	ld.param.f32 	%f1, [_Z9_ne_32_01ifPfS__param_1];
	ld.param.u64 	%rd3, [_Z9_ne_32_01ifPfS__param_2];
	ld.param.u64 	%rd4, [_Z9_ne_32_01ifPfS__param_3];
	mov.u32 	%r7, %tid.x;
	mov.u32 	%r8, %ctaid.x;
	mov.u32 	%r1, %ntid.x;
	mad.lo.s32 	%r10, %r8, %r1, %r7;
	setp.ge.s32 	%p1, %r10, %r6;
	@%p1 bra 	$L__BB16_3;
	mov.u32 	%r9, %nctaid.x;
	mul.lo.s32 	%r3, %r1, %r9;
	cvta.to.global.u64 	%rd1, %rd3;
	cvta.to.global.u64 	%rd2, %rd4;
$L__BB16_2:
	mul.wide.s32 	%rd5, %r10, 4;
	add.s64 	%rd6, %rd1, %rd5;
	ld.global.f32 	%f2, [%rd6];
	setp.neu.f32 	%p2, %f1, %f2;
	selp.f32 	%f3, 0f3F800000, 0f00000000, %p2;
	add.s64 	%rd7, %rd2, %rd5;
	st.global.f32 	[%rd7], %f3;
	add.s32 	%r10, %r10, %r3;
	setp.lt.s32 	%p3, %r10, %r6;
	@%p3 bra 	$L__BB16_2;
$L__BB16_3:
	ret;

}
	// .globl	_Z9_ne_64_01idPdS_
.visible .entry _Z9_ne_64_01idPdS_(
	.param .u32 _Z9_ne_64_01idPdS__param_0,
	.param .f64 _Z9_ne_64_01idPdS__param_1,
	.param .u64 .ptr .align 1 _Z9_ne_64_01idPdS__param_2,
	.param .u64 .ptr .align 1 _Z9_ne_64_01idPdS__param_3
)
{
	.reg .pred 	%p<4>;
	.reg .b32 	%r<11>;
	.reg .b64 	%rd<8>;
	.reg .b64 	%fd<4>;

	ld.param.u32 	%r6, [_Z9_ne_64_01idPdS__param_0];
	ld.param.f64 	%fd1, [_Z9_ne_64_01idPdS__param_1];
	ld.param.u64 	%rd3, [_Z9_ne_64_01idPdS__param_2];
	ld.param.u64 	%rd4, [_Z9_ne_64_01idPdS__param_3];
	mov.u32 	%r7, %tid.x;
	mov.u32 	%r8, %ctaid.x;
	mov.u32 	%r1, %ntid.x;
	mad.lo.s32 	%r10, %r8, %r1, %r7;
	setp.ge.s32 	%p1, %r10, %r6;
	@%p1 bra 	$L__BB17_3;
	mov.u32 	%r9, %nctaid.x;
	mul.lo.s32 	%r3, %r1, %r9;
	cvta.to.global.u64 	%rd1, %rd3;
	cvta.to.global.u64 	%rd2, %rd4;
$L__BB17_2:
	mul.wide.s32 	%rd5, %r10, 8;
	add.s64 	%rd6, %rd1, %rd5;
	ld.global.f64 	%fd2, [%rd6];
	setp.neu.f64 	%p2, %fd1, %fd2;
	selp.f64 	%fd3, 0d3FF0000000000000, 0d0000000000000000, %p2;
	add.s64 	%rd7, %rd2, %rd5;
	st.global.f64 	[%rd7], %fd3;
	add.s32 	%r10, %r10, %r3;
	setp.lt.s32 	%p3, %r10, %r6;
	@%p3 bra 	$L__BB17_2;
$L__BB17_3:
	ret;

}
	// .globl	_Z9_gt_32_01ifPfS_
.visible .entry _Z9_gt_32_01ifPfS_(
	.param .u32 _Z9_gt_32_01ifPfS__param_0,
	.param .f32 _Z9_gt_32_01ifPfS__param_1,
	.param .u64 .ptr .align 1 _Z9_gt_32_01ifPfS__param_2,
	.param .u64 .ptr .align 1 _Z9_gt_32_01ifPfS__param_3
)
{
	.reg .pred 	%p<4>;
	.reg .b32 	%r<11>;
	.reg .b32 	%f<4>;
	.reg .b64 	%rd<8>;

	ld.param.u32 	%r6, [_Z9_gt_32_01ifPfS__param_0];
	ld.param.f32 	%f1, [_Z9_gt_32_01ifPfS__param_1];
	ld.param.u64 	%rd3, [_Z9_gt_32_01ifPfS__param_2];
	ld.param.u64 	%rd4, [_Z9_gt_32_01ifPfS__param_3];
	mov.u32 	%r7, %tid.x;
	mov.u32 	%r8, %ctaid.x;
	mov.u32 	%r1, %ntid.x;
	mad.lo.s32 	%r10, %r8, %r1, %r7;
	setp.ge.s32 	%p1, %r10, %r6;
	@%p1 bra 	$L__BB18_3;
	mov.u32 	%r9, %nctaid.x;
	mul.lo.s32 	%r3, %r1, %r9;
	cvta.to.global.u64 	%rd1, %rd3;
	cvta.to.global.u64 	%rd2, %rd4;
$L__BB18_2:
	mul.wide.s32 	%rd5, %r10, 4;
	add.s64 	%rd6, %rd1, %rd5;
	ld.global.f32 	%f2, [%rd6];
	setp.gt.f32 	%p2, %f1, %f2;
	selp.f32 	%f3, 0f3F800000, 0f00000000, %p2;
	add.s64 	%rd7, %rd2, %rd5;
	st.global.f32 	[%rd7], %f3;
	add.s32 	%r10, %r10, %r3;
	setp.lt.s32 	%p3, %r10, %r6;
	@%p3 bra 	$L__BB18_2;
$L__BB18_3:
	ret;

}
	// .globl	_Z9_gt_64_01idPdS_
.visible .entry _Z9_gt_64_01idPdS_(
	.param .u32 _Z9_gt_64_01idPdS__param_0,
	.param .f64 _Z9_gt_64_01idPdS__param_1,
	.param .u64 .ptr .align 1 _Z9_gt_64_01idPdS__param_2,
	.param .u64 .ptr .align 1 _Z9_gt_64_01idPdS__param_3
)
{
	.reg .pred 	%p<4>;
	.reg .b32 	%r<11>;
	.reg .b64 	%rd<8>;
	.reg .b64 	%fd<4>;

	ld.param.u32 	%r6, [_Z9_gt_64_01idPdS__param_0];
	ld.param.f64 	%fd1, [_Z9_gt_64_01idPdS__param_1];
	ld.param.u64 	%rd3, [_Z9_gt_64_01idPdS__param_2];
	ld.param.u64 	%rd4, [_Z9_gt_64_01idPdS__param_3];
	mov.u32 	%r7, %tid.x;
	mov.u32 	%r8, %ctaid.x;
	mov.u32 	%r1, %ntid.x;
	mad.lo.s32 	%r10, %r8, %r1, %r7;
	setp.ge.s32 	%p1, %r10, %r6;
	@%p1 bra 	$L__BB19_3;
	mov.u32 	%r9, %nctaid.x;
	mul.lo.s32 	%r3, %r1, %r9;
	cvta.to.global.u64 	%rd1, %rd3;
	cvta.to.global.u64 	%rd2, %rd4;
$L__BB19_2:
	mul.wide.s32 	%rd5, %r10, 8;
	add.s64 	%rd6, %rd1, %rd5;
	ld.global.f64 	%fd2, [%rd6];
	setp.gt.f64 	%p2, %fd1, %fd2;
	selp.f64 	%fd3, 0d3FF0000000000000, 0d0000000000000000, %p2;
	add.s64 	%rd7, %rd2, %rd5;
	st.global.f64 	[%rd7], %fd3;
	add.s32 	%r10, %r10, %r3;
	setp.lt.s32 	%p3, %r10, %r6;
	@%p3 bra 	$L__BB19_2;
$L__BB19_3:
	ret;

}
	// .globl	_Z9_ge_32_01ifPfS_
.visible .entry _Z9_ge_32_01ifPfS_(
	.param .u32 _Z9_ge_32_01ifPfS__param_0,
	.param .f32 _Z9_ge_32_01ifPfS__param_1,
	.param .u64 .ptr .align 1 _Z9_ge_32_01ifPfS__param_2,
	.param .u64 .ptr .align 1 _Z9_ge_32_01ifPfS__param_3
)
{
	.reg .pred 	%p<4>;
	.reg .b32 	%r<11>;
	.reg .b32 	%f<4>;
	.reg .b64 	%rd<8>;

	ld.param.u32 	%r6, [_Z9_ge_32_01ifPfS__param_0];
	ld.param.f32 	%f1, [_Z9_ge_32_01ifPfS__param_1];
	ld.param.u64 	%rd3, [_Z9_ge_32_01ifPfS__param_2];
	ld.param.u64 	%rd4, [_Z9_ge_32_01ifPfS__param_3];
	mov.u32 	%r7, %tid.x;
	mov.u32 	%r8, %ctaid.x;
	mov.u32 	%r1, %ntid.x;
	mad.lo.s32 	%r10, %r8, %r1, %r7;
	setp.ge.s32 	%p1, %r10, %r6;
	@%p1 bra 	$L__BB20_3;
	mov.u32 	%r9, %nctaid.x;
	mul.lo.s32 	%r3, %r1, %r9;
	cvta.to.global.u64 	%rd1, %rd3;
	cvta.to.global.u64 	%rd2, %rd4;
$L__BB20_2:
	mul.wide.s32 	%rd5, %r10, 4;
	add.s64 	%rd6, %rd1, %rd5;
	ld.global.f32 	%f2, [%rd6];
	setp.ge.f32 	%p2, %f1, %f2;
	selp.f32 	%f3, 0f3F800000, 0f00000000, %p2;
	add.s64 	%rd7, %rd2, %rd5;
	st.global.f32 	[%rd7], %f3;
	add.s32 	%r10, %r10, %r3;
	setp.lt.s32 	%p3, %r10, %r6;
	@%p3 bra 	$L__BB20_2;
$L__BB20_3:
	ret;

}
	// .globl	_Z9_ge_64_01idPdS_
.visible .entry _Z9_ge_64_01idPdS_(
	.param .u32 _Z9_ge_64_01idPdS__param_0,
	.param .f64 _Z9_ge_64_01idPdS__param_1,
	.param .u64 .ptr .align 1 _Z9_ge_64_01idPdS__param_2,
	.param .u64 .ptr .align 1 _Z9_ge_64_01idPdS__param_3
)
{
	.reg .pred 	%p<4>;
	.reg .b32 	%r<11>;
	.reg .b64 	%rd<8>;
	.reg .b64 	%fd<4>;

	ld.param.u32 	%r6, [_Z9_ge_64_01idPdS__param_0];
	ld.param.f64 	%fd1, [_Z9_ge_64_01idPdS__param_1];
	ld.param.u64 	%rd3, [_Z9_ge_64_01idPdS__param_2];
	ld.param.u64 	%rd4, [_Z9_ge_64_01idPdS__param_3];
	mov.u32 	%r7, %tid.x;
	mov.u32 	%r8, %ctaid.x;
	mov.u32 	%r1, %ntid.x;
	mad.lo.s32 	%r10, %r8, %r1, %r7;
	setp.ge.s32 	%p1, %r10, %r6;
	@%p1 bra 	$L__BB21_3;
	mov.u32 	%r9, %nctaid.x;
	mul.lo.s32 	%r3, %r1, %r9;
	cvta.to.global.u64 	%rd1, %rd3;
	cvta.to.global.u64 	%rd2, %rd4;
$L__BB21_2:
	mul.wide.s32 	%rd5, %r10, 8;
	add.s64 	%rd6, %rd1, %rd5;
	ld.global.f64 	%fd2, [%rd6];
	setp.ge.f64 	%p2, %fd1, %fd2;
	selp.f64 	%fd3, 0d3FF0000000000000, 0d0000000000000000, %p2;
	add.s64 	%rd7, %rd2, %rd5;
	st.global.f64 	[%rd7], %fd3;
	add.s32 	%r10, %r10, %r3;
	setp.lt.s32 	%p3, %r10, %r6;
	@%p3 bra 	$L__BB21_2;
$L__BB21_3:
	ret;

}
	// .globl	_Z9_lt_32_01ifPfS_
.visible .entry _Z9_lt_32_01ifPfS_(
	.param .u32 _Z9_lt_32_01ifPfS__param_0,
	.param .f32 _Z9_lt_32_01ifPfS__param_1,
	.param .u64 .ptr .align 1 _Z9_lt_32_01ifPfS__param_2,
	.param .u64 .ptr .align 1 _Z9_lt_32_01ifPfS__param_3
)
{
	.reg .pred 	%p<4>;
	.reg .b32 	%r<11>;
	.reg .b32 	%f<4>;
	.reg .b64 	%rd<8>;

	ld.param.u32 	%r6, [_Z9_lt_32_01ifPfS__param_0];
	ld.param.f32 	%f1, [_Z9_lt_32_01ifPfS__param_1];
	ld.param.u64 	%rd3, [_Z9_lt_32_01ifPfS__param_2];
	ld.param.u64 	%rd4, [_Z9_lt_32_01ifPfS__param_3];
	mov.u32 	%r7, %tid.x;
	mov.u32 	%r8, %ctaid.x;
	mov.u32 	%r1, %ntid.x;
	mad.lo.s32 	%r10, %r8, %r1, %r7;
	setp.ge.s32 	%p1, %r10, %r6;
	@%p1 bra 	$L__BB22_3;
	mov.u32 	%r9, %nctaid.x;
	mul.lo.s32 	%r3, %r1, %r9;
	cvta.to.global.u64 	%rd1, %rd3;
	cvta.to.global.u64 	%rd2, %rd4;
$L__BB22_2:
	mul.wide.s32 	%rd5, %r10, 4;
	add.s64 	%rd6, %rd1, %rd5;
	ld.global.f32 	%f2, [%rd6];
	setp.lt.f32 	%p2, %f1, %f2;
	selp.f32 	%f3, 0f3F800000, 0f00000000, %p2;
	add.s64 	%rd7, %rd2, %rd5;
	st.global.f32 	[%rd7], %f3;
	add.s32 	%r10, %r10, %r3;
	setp.lt.s32 	%p3, %r10, %r6;
	@%p3 bra 	$L__BB22_2;
$L__BB22_3:
	ret;

}
	// .globl	_Z9_lt_64_01idPdS_
.visible .entry _Z9_lt_64_01idPdS_(
	.param .u32 _Z9_lt_64_01idPdS__param_0,
	.param .f64 _Z9_lt_64_01idPdS__param_1,
	.param .u64 .ptr .align 1 _Z9_lt_64_01idPdS__param_2,
	.param .u64 .ptr .align 1 _Z9_lt_64_01idPdS__param_3
)
{
	.reg .pred 	%p<4>;
	.reg .b32 	%r<11>;
	.reg .b64 	%rd<8>;
	.reg .b64 	%fd<4>;

	ld.param.u32 	%r6, [_Z9_lt_64_01idPdS__param_0];
	ld.param.f64 	%fd1, [_Z9_lt_64_01idPdS__param_1];
	ld.param.u64 	%rd3, [_Z9_lt_64_01idPdS__param_2];
	ld.param.u64 	%rd4, [_Z9_lt_64_01idPdS__param_3];
	mov.u32 	%r7, %tid.x;
	mov.u32 	%r8, %ctaid.x;
	mov.u32 	%r1, %ntid.x;
	mad.lo.s32 	%r10, %r8, %r1, %r7;
	setp.ge.s32 	%p1, %r10, %r6;
	@%p1 bra 	$L__BB23_3;
	mov.u32 	%r9, %nctaid.x;
	mul.lo.s32 	%r3, %r1, %r9;
	cvta.to.global.u64 	%rd1, %rd3;
	cvta.to.global.u64 	%rd2, %rd4;
$L__BB23_2:
	mul.wide.s32 	%rd5, %r10, 8;
	add.s64 	%rd6, %rd1, %rd5;
	ld.global.f64 	%fd2, [%rd6];
	setp.lt.f64 	%p2, %fd1, %fd2;
	selp.f64 	%fd3, 0d3FF0000000000000, 0d0000000000000000, %p2;
	add.s64 	%rd7, %rd2, %rd5;
	st.global.f64 	[%rd7], %fd3;
	add.s32 	%r10, %r10, %r3;
	setp.lt.s32 	%p3, %r10, %r6;
	@%p3 bra 	$L__BB23_2;
$L__BB23_3:
	ret;

}
	// .globl	_Z9_le_32_01ifPfS_
.visible .entry _Z9_le_32_01ifPfS_(
	.param .u32 _Z9_le_32_01ifPfS__param_0,
	.param .f32 _Z9_le_32_01ifPfS__param_1,
	.param .u64 .ptr .align 1 _Z9_le_32_01ifPfS__param_2,
	.param .u64 .ptr .align 1 _Z9_le_32_01ifPfS__param_3
)
{
	.reg .pred 	%p<4>;
	.reg .b32 	%r<11>;
	.reg .b32 	%f<4>;
	.reg .b64 	%rd<8>;

	ld.param.u32 	%r6, [_Z9_le_32_01ifPfS__param_0];
	ld.param.f32 	%f1, [_Z9_le_32_01ifPfS__param_1];
	ld.param.u64 	%rd3, [_Z9_le_32_01ifPfS__param_2];
	ld.param.u64 	%rd4, [_Z9_le_32_01ifPfS__param_3];
	mov.u32 	%r7, %tid.x;
	mov.u32 	%r8, %ctaid.x;
	mov.u32 	%r1, %ntid.x;
	mad.lo.s32 	%r10, %r8, %r1, %r7;
	setp.ge.s32 	%p1, %r10, %r6;
	@%p1 bra 	$L__BB24_3;
	mov.u32 	%r9, %nctaid.x;
	mul.lo.s32 	%r3, %r1, %r9;
	cvta.to.global.u64 	%rd1, %rd3;
	cvta.to.global.u64 	%rd2, %rd4;
$L__BB24_2:
	mul.wide.s32 	%rd5, %r10, 4;
	add.s64 	%rd6, %rd1, %rd5;
	ld.global.f32 	%f2, [%rd6];
	setp.le.f32 	%p2, %f1, %f2;
	selp.f32 	%f3, 0f3F800000, 0f00000000, %p2;
	add.s64 	%rd7, %rd2, %rd5;
	st.global.f32 	[%rd7], %f3;
	add.s32 	%r10, %r10, %r3;
	setp.lt.s32 	%p3, %r10, %r6;
	@%p3 bra 	$L__BB24_2;
$L__BB24_3:
	ret;

}
	// .globl	_Z9_le_64_01idPdS_
.visible .entry _Z9_le_64_01idPdS_(
	.param .u32 _Z9_le_64_01idPdS__param_0,
	.param .f64 _Z9_le_64_01idPdS__param_1,
	.param .u64 .ptr .align 1 _Z9_le_64_01idPdS__param_2,
	.param .u64 .ptr .align 1 _Z9_le_64_01idPdS__param_3
)
{
	.reg .pred 	%p<4>;
	.reg .b32 	%r<11>;
	.reg .b64 	%rd<8>;
	.reg .b64 	%fd<4>;

	ld.param.u32 	%r6, [_Z9_le_64_01idPdS__param_0];
	ld.param.f64 	%fd1, [_Z9_le_64_01idPdS__param_1];
	ld.param.u64 	%rd3, [_Z9_le_64_01idPdS__param_2];
	ld.param.u64 	%rd4, [_Z9_le_64_01idPdS__param_3];
	mov.u32 	%r7, %tid.x;
	mov.u32 	%r8, %ctaid.x;
	mov.u32 	%r1, %ntid.x;
	mad.lo.s32 	%r10, %r8, %r1, %r7;
	setp.ge.s32 	%p1, %r10, %r6;
	@%p1 bra 	$L__BB25_3;
	mov.u32 	%r9, %nctaid.x;
	mul.lo.s32 	%r3, %r1, %r9;
	cvta.to.global.u64 	%rd1, %rd3;
	cvta.to.global.u64 	%rd2, %rd4;
$L__BB25_2:
	mul.wide.s32 	%rd5, %r10, 8;
	add.s64 	%rd6, %rd1, %rd5;
	ld.global.f64 	%fd2, [%rd6];
	setp.le.f64 	%p2, %fd1, %fd2;
	selp.f64 	%fd3, 0d3FF0000000000000, 0d0000000000000000, %p2;
	add.s64 	%rd7, %rd2, %rd5;
	st.global.f64 	[%rd7], %fd3;
	add.s32 	%r10, %r10, %r3;
	setp.lt.s32 	%p3, %r10, %r6;
	@%p3 bra 	$L__BB25_2;
$L__BB25_3:
	ret;

}
	// .globl	_Z15_invxback_32_01ifPfS_
.visible .entry _Z15_invxback_32_01ifPfS_(
	.param .u32 _Z15_invxback_32_01ifPfS__param_0,
	.param .f32 _Z15_invxback_32_01ifPfS__param_1,
	.param .u64 .ptr .align 1 _Z15_invxback_32_01ifPfS__param_2,
	.param .u64 .ptr .align 1 _Z15_invxback_32_01ifPfS__param_3
)
{
	.reg .pred 	%p<3>;
	.reg .b32 	%r<11>;
	.reg .b32 	%f<6>;
	.reg .b64 	%rd<8>;

	ld.param.u32 	%r6, [_Z15_invxback_32_01ifPfS__param_0];
	ld.param.f32 	%f2, [_Z15_invxback_32_01ifPfS__param_1];
	ld.param.u64 	%rd3, [_Z15_invxback_32_01ifPfS__param_2];
	ld.param.u64 	%rd4, [_Z15_invxback_32_01ifPfS__param_3];
	mov.u32 	%r7, %tid.x;
	mov.u32 	%r8, %ctaid.x;
	mov.u32 	%r1, %ntid.x;
	mad.lo.s32 	%r10, %r8, %r1, %r7;
	setp.ge.s32 	%p1, %r10, %r6;
	@%p1 bra 	$L__BB26_3;
	neg.f32 	%f1, %f2;
	mov.u32 	%r9, %nctaid.x;
	mul.lo.s32 	%r3, %r1, %r9;
	cvta.to.global.u64 	%rd1, %rd3;
	cvta.to.global.u64 	%rd2, %rd4;
$L__BB26_2:
	mul.wide.s32 	%rd5, %r10, 4;
	add.s64 	%rd6, %rd1, %rd5;
	ld.global.f32 	%f3, [%rd6];
	mul.f32 	%f4, %f3, %f1;
	mul.f32 	%f5, %f3, %f4;
	add.s64 	%rd7, %rd2, %rd5;
	st.global.f32 	[%rd7], %f5;
	add.s32 	%r10, %r10, %r3;
	setp.lt.s32 	%p2, %r10, %r6;
	@%p2 bra 	$L__BB26_2;
$L__BB26_3:
	ret;

}
	// .globl	_Z15_invxback_64_01idPdS_
.visible .entry _Z15_invxback_64_01idPdS_(
	.param .u32 _Z15_invxback_64_01idPdS__param_0,
	.param .f64 _Z15_invxback_64_01idPdS__param_1,
	.param .u64 .ptr .align 1 _Z15_invxback_64_01idPdS__param_2,
	.param .u64 .ptr .align 1 _Z15_invxback_64_01idPdS__param_3
)
{
	.reg .pred 	%p<3>;
	.reg .b32 	%r<11>;
	.reg .b64 	%rd<8>;
	.reg .b64 	%fd<6>;

	ld.param.u32 	%r6, [_Z15_invxback_64_01idPdS__param_0];
	ld.param.f64 	%fd2, [_Z15_invxback_64_01idPdS__param_1];
	ld.param.u64 	%rd3, [_Z15_invxback_64_01idPdS__param_2];
	ld.param.u64 	%rd4, [_Z15_invxback_64_01idPdS__param_3];
	mov.u32 	%r7, %tid.x;
	mov.u32 	%r8, %ctaid.x;
	mov.u32 	%r1, %ntid.x;
	mad.lo.s32 	%r10, %r8, %r1, %r7;
	setp.ge.s32 	%p1, %r10, %r6;
	@%p1 bra 	$L__BB27_3;
	neg.f64 	%fd1, %fd2;
	mov.u32 	%r9, %nctaid.x;
	mul.lo.s32 	%r3, %r1, %r9;
	cvta.to.global.u64 	%rd1, %rd3;
	cvta.to.global.u64 	%rd2, %rd4;
$L__BB27_2:
	mul.wide.s32 	%rd5, %r10, 8;
	add.s64 	%rd6, %rd1, %rd5;
	ld.global.f64 	%fd3, [%rd6];
	mul.f64 	%fd4, %fd3, %fd1;
	mul.f64 	%fd5, %fd3, %fd4;
	add.s64 	%rd7, %rd2, %rd5;
	st.global.f64 	[%rd7], %fd5;
	add.s32 	%r10, %r10, %r3;
	setp.lt.s32 	%p2, %r10, %r6;
	@%p2 bra 	$L__BB27_2;
$L__BB27_3:
	ret;

}
	// .globl	_Z15_reluback_32_01ifPfS_
.visible .entry _Z15_reluback_32_01ifPfS_(
	.param .u32 _Z15_reluback_32_01ifPfS__param_0,
	.param .f32 _Z15_reluback_32_01ifPfS__param_1,
	.param .u64 .ptr .align 1 _Z15_reluback_32_01ifPfS__param_2,
	.param .u64 .ptr .align 1 _Z15_reluback_32_01ifPfS__param_3
)
{
	.reg .pred 	%p<4>;
	.reg .b32 	%r<11>;
	.reg .b32 	%f<4>;
	.reg .b64 	%rd<8>;

	ld.param.u32 	%r6, [_Z15_reluback_32_01ifPfS__param_0];
	ld.param.f32 	%f1, [_Z15_reluback_32_01ifPfS__param_1];
	ld.param.u64 	%rd3, [_Z15_reluback_32_01ifPfS__param_2];
	ld.param.u64 	%rd4, [_Z15_reluback_32_01ifPfS__param_3];
	mov.u32 	%r7, %tid.x;
	mov.u32 	%r8, %ctaid.x;
	mov.u32 	%r1, %ntid.x;
	mad.lo.s32 	%r10, %r8, %r1, %r7;
	setp.ge.s32 	%p1, %r10, %r6;
	@%p1 bra 	$L__BB28_3;
	mov.u32 	%r9, %nctaid.x;
	mul.lo.s32 	%r3, %r1, %r9;
	cvta.to.global.u64 	%rd1, %rd3;
	cvta.to.global.u64 	%rd2, %rd4;
$L__BB28_2:
	mul.wide.s32 	%rd5, %r10, 4;
	add.s64 	%rd6, %rd1, %rd5;
	ld.global.f32 	%f2, [%rd6];
	setp.gt.f32 	%p2, %f2, 0f00000000;
	selp.f32 	%f3, %f1, 0f00000000, %p2;
	add.s64 	%rd7, %rd2, %rd5;
	st.global.f32 	[%rd7], %f3;
	add.s32 	%r10, %r10, %r3;
	setp.lt.s32 	%p3, %r10, %r6;
	@%p3 bra 	$L__BB28_2;
$L__BB28_3:
	ret;

}
	// .globl	_Z15_reluback_64_01idPdS_
.visible .entry _Z15_reluback_64_01idPdS_(
	.param .u32 _Z15_reluback_64_01idPdS__param_0,
	.param .f64 _Z15_reluback_64_01idPdS__param_1,
	.param .u64 .ptr .align 1 _Z15_reluback_64_01idPdS__param_2,
	.param .u64 .ptr .align 1 _Z15_reluback_64_01idPdS__param_3
)
{
	.reg .pred 	%p<4>;
	.reg .b32 	%r<11>;
	.reg .b64 	%rd<8>;
	.reg .b64 	%fd<4>;

	ld.param.u32 	%r6, [_Z15_reluback_64_01idPdS__param_0];
	ld.param.f64 	%fd1, [_Z15_reluback_64_01idPdS__param_1];
	ld.param.u64 	%rd3, [_Z15_reluback_64_01idPdS__param_2];
	ld.param.u64 	%rd4, [_Z15_reluback_64_01idPdS__param_3];
	mov.u32 	%r7, %tid.x;
	mov.u32 	%r8, %ctaid.x;
	mov.u32 	%r1, %ntid.x;
	mad.lo.s32 	%r10, %r8, %r1, %r7;
	setp.ge.s32 	%p1, %r10, %r6;
	@%p1 bra 	$L__BB29_3;
	mov.u32 	%r9, %nctaid.x;
	mul.lo.s32 	%r3, %r1, %r9;
	cvta.to.global.u64 	%rd1, %rd3;
	cvta.to.global.u64 	%rd2, %rd4;
$L__BB29_2:
	mul.wide.s32 	%rd5, %r10, 8;
	add.s64 	%rd6, %rd1, %rd5;
	ld.global.f64 	%fd2, [%rd6];
	setp.gt.f64 	%p2, %fd2, 0d0000000000000000;
	selp.f64 	%fd3, %fd1, 0d0000000000000000, %p2;
	add.s64 	%rd7, %rd2, %rd5;
	st.global.f64 	[%rd7], %fd3;
	add.s32 	%r10, %r10, %r3;
	setp.lt.s32 	%p3, %r10, %r6;
	@%p3 bra 	$L__BB29_2;
$L__BB29_3:
	ret;

}
	// .globl	_Z15_sigmback_32_01ifPfS_
.visible .entry _Z15_sigmback_32_01ifPfS_(
	.param .u32 _Z15_sigmback_32_01ifPfS__param_0,
	.param .f32 _Z15_sigmback_32_01ifPfS__param_1,
	.param .u64 .ptr .align 1 _Z15_sigmback_32_01ifPfS__param_2,
	.param .u64 .ptr .align 1 _Z15_sigmback_32_01ifPfS__param_3
)
{
	.reg .pred 	%p<3>;
	.reg .b32 	%r<11>;
	.reg .b32 	%f<7>;
	.reg .b64 	%rd<8>;

	ld.param.u32 	%r6, [_Z15_sigmback_32_01ifPfS__param_0];
	ld.param.f32 	%f1, [_Z15_sigmback_32_01ifPfS__param_1];
	ld.param.u64 	%rd3, [_Z15_sigmback_32_01ifPfS__param_2];
	ld.param.u64 	%rd4, [_Z15_sigmback_32_01ifPfS__param_3];
	mov.u32 	%r7, %tid.x;
	mov.u32 	%r8, %ctaid.x;
	mov.u32 	%r1, %ntid.x;
	mad.lo.s32 	%r10, %r8, %r1, %r7;
	setp.ge.s32 	%p1, %r10, %r6;
	@%p1 bra 	$L__BB30_3;
	mov.u32 	%r9, %nctaid.x;
	mul.lo.s32 	%r3, %r1, %r9;
	cvta.to.global.u64 	%rd1, %rd3;
	cvta.to.global.u64 	%rd2, %rd4;
$L__BB30_2:
	mul.wide.s32 	%rd5, %r10, 4;
	add.s64 	%rd6, %rd1, %rd5;
	ld.global.f32 	%f2, [%rd6];
	mul.f32 	%f3, %f1, %f2;
	mov.f32 	%f4, 0f3F800000;
	sub.f32 	%f5, %f4, %f2;
	mul.f32 	%f6, %f3, %f5;
	add.s64 	%rd7, %rd2, %rd5;
	st.global.f32 	[%rd7], %f6;
	add.s32 	%r10, %r10, %r3;
	setp.lt.s32 	%p2, %r10, %r6;
	@%p2 bra 	$L__BB30_2;
$L__BB30_3:
	ret;

}
	// .globl	_Z15_sigmback_64_01idPdS_
.visible .entry _Z15_sigmback_64_01idPdS_(
	.param .u32 _Z15_sigmback_64_01idPdS__param_0,
	.param .f64 _Z15_sigmback_64_01idPdS__param_1,
	.param .u64 .ptr .align 1 _Z15_sigmback_64_01idPdS__param_2,
	.param .u64 .ptr .align 1 _Z15_sigmback_64_01idPdS__param_3
)
{
	.reg .pred 	%p<3>;
	.reg .b32 	%r<11>;
	.reg .b64 	%rd<8>;
	.reg .b64 	%fd<7>;

	ld.param.u32 	%r6, [_Z15_sigmback_64_01idPdS__param_0];
	ld.param.f64 	%fd1, [_Z15_sigmback_64_01idPdS__param_1];
	ld.param.u64 	%rd3, [_Z15_sigmback_64_01idPdS__param_2];
	ld.param.u64 	%rd4, [_Z15_sigmback_64_01idPdS__param_3];
	mov.u32 	%r7, %tid.x;
	mov.u32 	%r8, %ctaid.x;
	mov.u32 	%r1, %ntid.x;
	mad.lo.s32 	%r10, %r8, %r1, %r7;
	setp.ge.s32 	%p1, %r10, %r6;
	@%p1 bra 	$L__BB31_3;
	mov.u32 	%r9, %nctaid.x;
	mul.lo.s32 	%r3, %r1, %r9;
	cvta.to.global.u64 	%rd1, %rd3;
	cvta.to.global.u64 	%rd2, %rd4;
$L__BB31_2:
	mul.wide.s32 	%rd5, %r10, 8;
	add.s64 	%rd6, %rd1, %rd5;
	ld.global.f64 	%fd2, [%rd6];
	mul.f64 	%fd3, %fd1, %fd2;
	mov.f64 	%fd4, 0d3FF0000000000000;
	sub.f64 	%fd5, %fd4, %fd2;
	mul.f64 	%fd6, %fd3, %fd5;
	add.s64 	%rd7, %rd2, %rd5;
	st.global.f64 	[%rd7], %fd6;
	add.s32 	%r10, %r10, %r3;
	setp.lt.s32 	%p2, %r10, %r6;
	@%p2 bra 	$L__BB31_2;
$L__BB31_3:
	ret;

}
	// .globl	_Z15_tanhback_32_01ifPfS_
.visible .entry _Z15_tanhback_32_01ifPfS_(
	.param .u32 _Z15_tanhback_32_01ifPfS__param_0,
	.param .f32 _Z15_tanhback_32_01ifPfS__param_1,
	.param .u64 .ptr .align 1 _Z15_tanhback_32_01ifPfS__param_2,
	.param .u64 .ptr .align 1 _Z15_tanhback_32_01ifPfS__param_3
)
{
	.reg .pred 	%p<3>;
	.reg .b32 	%r<11>;
	.reg .b32 	%f<7>;
	.reg .b64 	%rd<8>;

	ld.param.u32 	%r6, [_Z15_tanhback_32_01ifPfS__param_0];
	ld.param.f32 	%f1, [_Z15_tanhback_32_01ifPfS__param_1];
	ld.param.u64 	%rd3, [_Z15_tanhback_32_01ifPfS__param_2];
	ld.param.u64 	%rd4, [_Z15_tanhback_32_01ifPfS__param_3];
	mov.u32 	%r7, %tid.x;
	mov.u32 	%r8, %ctaid.x;
	mov.u32 	%r1, %ntid.x;
	mad.lo.s32 	%r10, %r8, %r1, %r7;
	setp.ge.s32 	%p1, %r10, %r6;
	@%p1 bra 	$L__BB32_3;
	mov.u32 	%r9, %nctaid.x;
	mul.lo.s32 	%r3, %r1, %r9;
	cvta.to.global.u64 	%rd1, %rd3;
	cvta.to.global.u64 	%rd2, %rd4;
$L__BB32_2:
	mul.wide.s32 	%rd5, %r10, 4;
	add.s64 	%rd6, %rd1, %rd5;
	ld.global.f32 	%f2, [%rd6];
	mul.f32 	%f3, %f2, %f2;
	mov.f32 	%f4, 0f3F800000;
	sub.f32 	%f5, %f4, %f3;
	mul.f32 	%f6, %f1, %f5;
	add.s64 	%rd7, %rd2, %rd5;
	st.global.f32 	[%rd7], %f6;
	add.s32 	%r10, %r10, %r3;
	setp.lt.s32 	%p2, %r10, %r6;
	@%p2 bra 	$L__BB32_2;
$L__BB32_3:
	ret;

}
	// .globl	_Z15_tanhback_64_01idPdS_
.visible .entry _Z15_tanhback_64_01idPdS_(
	.param .u32 _Z15_tanhback_64_01idPdS__param_0,
	.param .f64 _Z15_tanhback_64_01idPdS__param_1,
	.param .u64 .ptr .align 1 _Z15_tanhback_64_01idPdS__param_2,
	.param .u64 .ptr .align 1 _Z15_tanhback_64_01idPdS__param_3
)
{
	.reg .pred 	%p<3>;
	.reg .b32 	%r<11>;
	.reg .b64 	%rd<8>;
	.reg .b64 	%fd<7>;

	ld.param.u32 	%r6, [_Z15_tanhback_64_01idPdS__param_0];
	ld.param.f64 	%fd1, [_Z15_tanhback_64_01idPdS__param_1];
	ld.param.u64 	%rd3, [_Z15_tanhback_64_01idPdS__param_2];
	ld.param.u64 	%rd4, [_Z15_tanhback_64_01idPdS__param_3];
	mov.u32 	%r7, %tid.x;
	mov.u32 	%r8, %ctaid.x;
	mov.u32 	%r1, %ntid.x;
	mad.lo.s32 	%r10, %r8, %r1, %r7;
	setp.ge.s32 	%p1, %r10, %r6;
	@%p1 bra 	$L__BB33_3;
	mov.u32 	%r9, %nctaid.x;
	mul.lo.s32 	%r3, %r1, %r9;
	cvta.to.global.u64 	%rd1, %rd3;
	cvta.to.global.u64 	%rd2, %rd4;
$L__BB33_2:
	mul.wide.s32 	%rd5, %r10, 8;
	add.s64 	%rd6, %rd1, %rd5;
	ld.global.f64 	%fd2, [%rd6];
	mul.f64 	%fd3, %fd2, %fd2;
	mov.f64 	%fd4, 0d3FF0000000000000;
	sub.f64 	%fd5, %fd4, %fd3;
	mul.f64 	%fd6, %fd1, %fd5;
	add.s64 	%rd7, %rd2, %rd5;
	st.global.f64 	[%rd7], %fd6;
	add.s32 	%r10, %r10, %r3;
	setp.lt.s32 	%p2, %r10, %r6;
	@%p2 bra 	$L__BB33_2;
$L__BB33_3:
	ret;

}
	// .globl	_Z11_rpow_32_01ifPfS_
.visible .entry _Z11_rpow_32_01ifPfS_(
	.param .u32 _Z11_rpow_32_01ifPfS__param_0,
	.param .f32 _Z11_rpow_32_01ifPfS__param_1,
	.param .u64 .ptr .align 1 _Z11_rpow_32_01ifPfS__param_2,
	.param .u64 .ptr .align 1 _Z11_rpow_32_01ifPfS__param_3
)
{
	.reg .pred 	%p<24>;
	.reg .b32 	%r<25>;
	.reg .b32 	%f<75>;
	.reg .b64 	%rd<9>;

	ld.param.u32 	%r6, [_Z11_rpow_32_01ifPfS__param_0];
	ld.param.f32 	%f11, [_Z11_rpow_32_01ifPfS__param_1];
	ld.param.u64 	%rd3, [_Z11_rpow_32_01ifPfS__param_2];
	ld.param.u64 	%rd4, [_Z11_rpow_32_01ifPfS__param_3];
	mov.u32 	%r7, %tid.x;
	mov.u32 	%r8, %ctaid.x;
	mov.u32 	%r1, %ntid.x;
	mad.lo.s32 	%r24, %r8, %r1, %r7;
	setp.ge.s32 	%p1, %r24, %r6;
	@%p1 bra 	$L__BB34_11;
	mul.f32 	%f12, %f11, 0f3F000000;
	cvt.rzi.f32.f32 	%f13, %f12;
	add.f32 	%f14, %f13, %f13;
	sub.f32 	%f15, %f11, %f14;
	abs.f32 	%f1, %f15;
	abs.f32 	%f2, %f11;
	cvt.rmi.f32.f32 	%f3, %f11;
	mov.u32 	%r9, %nctaid.x;
	mul.lo.s32 	%r3, %r1, %r9;
	cvta.to.global.u64 	%rd1, %rd3;
	cvta.to.global.u64 	%rd2, %rd4;
$L__BB34_2:
	setp.eq.f32 	%p2, %f11, 0f00000000;
	mul.wide.s32 	%rd5, %r24, 4;
	add.s64 	%rd6, %rd1, %rd5;
	ld.global.f32 	%f4, [%rd6];
	abs.f32 	%f5, %f4;
	setp.lt.f32 	%p3, %f5, 0f00800000;
	mul.f32 	%f17, %f5, 0f4B800000;
	selp.f32 	%f18, %f17, %f5, %p3;
	selp.f32 	%f19, 0fC1C00000, 0f00000000, %p3;
	mov.b32 	%r10, %f18;
	add.s32 	%r11, %r10, -1060439283;
	and.b32  	%r12, %r11, -8388608;
	sub.s32 	%r13, %r10, %r12;
	mov.b32 	%f20, %r13;
	cvt.rn.f32.s32 	%f21, %r12;
	fma.rn.f32 	%f22, %f21, 0f34000000, %f19;
	add.f32 	%f23, %f20, 0fBF800000;
	add.f32 	%f24, %f20, 0f3F800000;
	rcp.approx.ftz.f32 	%f25, %f24;
	add.f32 	%f26, %f23, %f23;
	mul.f32 	%f27, %f26, %f25;
	mul.f32 	%f28, %f27, %f27;
	sub.f32 	%f29, %f23, %f27;
	add.f32 	%f30, %f29, %f29;
	neg.f32 	%f31, %f27;
	fma.rn.f32 	%f32, %f31, %f23, %f30;
	mul.rn.f32 	%f33, %f25, %f32;
	fma.rn.f32 	%f34, %f28, 0f3A2C32E4, 0f3B52E7DB;
	fma.rn.f32 	%f35, %f34, %f28, 0f3C93BB73;
	fma.rn.f32 	%f36, %f35, %f28, 0f3DF6384F;
	mul.rn.f32 	%f37, %f36, %f28;
	fma.rn.f32 	%f38, %f27, 0f3FB8AA3B, %f22;
	sub.f32 	%f39, %f22, %f38;
	fma.rn.f32 	%f40, %f27, 0f3FB8AA3B, %f39;
	fma.rn.f32 	%f41, %f33, 0f3FB8AA3B, %f40;
	fma.rn.f32 	%f42, %f27, 0f32A55E34, %f41;
	mul.f32 	%f43, %f37, 0f40400000;
	fma.rn.f32 	%f44, %f43, %f33, %f42;
	fma.rn.f32 	%f45, %f37, %f27, %f44;
	add.rn.f32 	%f46, %f38, %f45;
	neg.f32 	%f47, %f38;
	add.rn.f32 	%f48, %f46, %f47;
	neg.f32 	%f49, %f48;
	add.rn.f32 	%f50, %f45, %f49;
	mul.rn.f32 	%f51, %f46, %f11;
	neg.f32 	%f52, %f51;
	fma.rn.f32 	%f53, %f46, %f11, %f52;
	fma.rn.f32 	%f54, %f50, %f11, %f53;
	cvt.rni.f32.f32 	%f55, %f51;
	sub.f32 	%f56, %f51, %f55;
	add.f32 	%f57, %f56, %f54;
	fma.rn.f32 	%f58, %f57, 0f391FCB8E, 0f3AAF85ED;
	fma.rn.f32 	%f59, %f58, %f57, 0f3C1D9856;
	fma.rn.f32 	%f60, %f59, %f57, 0f3D6357BB;
	fma.rn.f32 	%f61, %f60, %f57, 0f3E75FDEC;
	fma.rn.f32 	%f62, %f61, %f57, 0f3F317218;
	fma.rn.f32 	%f63, %f62, %f57, 0f3F800000;
	cvt.rzi.s32.f32 	%r14, %f55;
	setp.gt.f32 	%p4, %f55, 0f00000000;
	selp.b32 	%r15, 0, -2097152000, %p4;
	add.s32 	%r16, %r15, 2130706432;
	mov.b32 	%f64, %r16;
	mul.f32 	%f65, %f63, %f64;
	shl.b32 	%r17, %r14, 23;
	sub.s32 	%r18, %r17, %r15;
	mov.b32 	%f66, %r18;
	mul.f32 	%f67, %f65, %f66;
	abs.f32 	%f68, %f51;
	setp.gt.f32 	%p5, %f68, 0f43180000;
	setp.lt.f32 	%p6, %f51, 0f00000000;
	selp.f32 	%f69, 0f00000000, 0f7F800000, %p6;
	selp.f32 	%f6, %f69, %f67, %p5;
	setp.eq.f32 	%p7, %f4, 0f3F800000;
	or.pred  	%p8, %p2, %p7;
	mov.f32 	%f74, 0f3F800000;
	@%p8 bra 	$L__BB34_10;
	setp.num.f32 	%p9, %f2, %f2;
	setp.num.f32 	%p10, %f5, %f5;
	and.pred  	%p11, %p10, %p9;
	@%p11 bra 	$L__BB34_5;
	add.rn.f32 	%f74, %f4, %f11;
	bra.uni 	$L__BB34_10;
$L__BB34_5:
	setp.neu.f32 	%p12, %f4, 0f00000000;
	setp.neu.f32 	%p13, %f5, 0f7F800000;
	and.pred  	%p14, %p12, %p13;
	@%p14 bra 	$L__BB34_7;
	setp.lt.f32 	%p21, %f11, 0f00000000;
	setp.neu.f32 	%p22, %f1, 0f3F800000;
	add.f32 	%f73, %f4, %f4;
	mov.b32 	%r19, %f73;
	xor.b32  	%r20, %r19, 2139095040;
	selp.b32 	%r21, %r20, %r19, %p21;
	and.b32  	%r22, %r21, 2147483647;
	selp.b32 	%r23, %r22, %r21, %p22;
	mov.b32 	%f74, %r23;
	bra.uni 	$L__BB34_10;
$L__BB34_7:
	setp.eq.f32 	%p15, %f2, 0f7F800000;
	setp.eq.f32 	%p16, %f4, 0fBF800000;
	and.pred  	%p17, %p16, %p15;
	@%p17 bra 	$L__BB34_10;
	setp.geu.f32 	%p18, %f4, 0f00000000;
	mov.f32 	%f74, %f6;
	@%p18 bra 	$L__BB34_10;
	setp.neu.f32 	%p19, %f11, %f3;
	setp.neu.f32 	%p20, %f1, 0f3F800000;
	neg.f32 	%f71, %f6;
	selp.f32 	%f72, %f6, %f71, %p20;
	selp.f32 	%f74, 0f7FFFFFFF, %f72, %p19;
$L__BB34_10:
	add.s64 	%rd8, %rd2, %rd5;
	st.global.f32 	[%rd8], %f74;
	add.s32 	%r24, %r24, %r3;
	setp.lt.s32 	%p23, %r24, %r6;
	@%p23 bra 	$L__BB34_2;
$L__BB34_11:
	ret;

}
	// .globl	_Z11_rpow_64_01idPdS_
.visible .entry _Z11_rpow_64_01idPdS_(
	.param .u32 _Z11_rpow_64_01idPdS__param_0,
	.param .f64 _Z11_rpow_64_01idPdS__param_1,
	.param .u64 .ptr .align 1 _Z11_rpow_64_01idPdS__param_2,
	.param .u64 .ptr .align 1 _Z11_rpow_64_01idPdS__param_3
)
{
	.reg .pred 	%p<26>;
	.reg .b32 	%r<35>;
	.reg .b64 	%rd<11>;
	.reg .b64 	%fd<24>;

	ld.param.u32 	%r11, [_Z11_rpow_64_01idPdS__param_0];
	ld.param.f64 	%fd12, [_Z11_rpow_64_01idPdS__param_1];
	ld.param.u64 	%rd4, [_Z11_rpow_64_01idPdS__param_2];
	ld.param.u64 	%rd5, [_Z11_rpow_64_01idPdS__param_3];
	mov.u32 	%r12, %tid.x;
	mov.u32 	%r13, %ctaid.x;
	mov.u32 	%r1, %ntid.x;
	mad.lo.s32 	%r34, %r13, %r1, %r12;
	setp.ge.s32 	%p4, %r34, %r11;
	@%p4 bra 	$L__BB35_13;
	{
	.reg .b32 %temp; 
	mov.b64 	{%temp, %r3}, %fd12;
	}
	shr.u32 	%r14, %r3, 20;
	and.b32  	%r15, %r14, 2047;
	add.s32 	%r16, %r15, -1012;
	mov.b64 	%rd6, %fd12;
	shl.b64 	%rd1, %rd6, %r16;
	setp.eq.s64 	%p1, %rd1, -9223372036854775808;
	cvt.rzi.f64.f64 	%fd1, %fd12;
	abs.f64 	%fd2, %fd12;
	setp.neu.f64 	%p6, %fd2, 0d3FE0000000000000;
	and.pred  	%p2, %p6, %p1;
	setp.lt.s32 	%p7, %r3, 0;
	selp.b32 	%r4, 0, 2146435072, %p7;
	and.b32  	%r5, %r3, 2147483647;
	or.b32  	%r6, %r4, -2147483648;
	mov.u32 	%r17, %nctaid.x;
	mul.lo.s32 	%r7, %r1, %r17;
	cvta.to.global.u64 	%rd2, %rd4;
	cvta.to.global.u64 	%rd3, %rd5;
$L__BB35_2:
	mul.wide.s32 	%rd7, %r34, 8;
	add.s64 	%rd8, %rd2, %rd7;
	ld.global.f64 	%fd3, [%rd8];
	{
	.reg .b32 %temp; 
	mov.b64 	{%temp, %r9}, %fd3;
	}
	abs.f64 	%fd4, %fd3;
	setp.neu.f64 	%p8, %fd3, 0d0000000000000000;
	@%p8 bra 	$L__BB35_4;
	setp.lt.s32 	%p12, %r3, 0;
	selp.b32 	%r18, %r9, 0, %p2;
	or.b32  	%r19, %r18, 2146435072;
	selp.b32 	%r20, %r19, %r18, %p12;
	mov.b32 	%r21, 0;
	mov.b64 	%fd23, {%r21, %r20};
	mov.pred 	%p3, %p2;
	bra.uni 	$L__BB35_5;
$L__BB35_4:
	{ // callseq 1, 0
	.param .b64 param0;
	st.param.f64 	[param0], %fd4;
	.param .b64 param1;
	st.param.f64 	[param1], %fd12;
	.param .b64 retval0;
	call.uni (retval0), 
	__internal_accurate_pow, 
	(
	param0, 
	param1
	);
	ld.param.f64 	%fd13, [retval0];
	} // callseq 1
	setp.lt.s32 	%p9, %r9, 0;
	setp.neu.f64 	%p10, %fd12, %fd1;
	neg.f64 	%fd15, %fd13;
	setp.eq.s64 	%p11, %rd1, -9223372036854775808;
	selp.f64 	%fd16, %fd15, %fd13, %p11;
	selp.f64 	%fd17, %fd16, %fd13, %p9;
	selp.f64 	%fd18, 0dFFF8000000000000, %fd17, %p9;
	selp.f64 	%fd23, %fd18, %fd17, %p10;
	mov.pred 	%p3, %p1;
$L__BB35_5:
	add.f64 	%fd19, %fd12, %fd3;
	{
	.reg .b32 %temp; 
	mov.b64 	{%temp, %r22}, %fd19;
	}
	and.b32  	%r23, %r22, 2146435072;
	setp.ne.s32 	%p13, %r23, 2146435072;
	@%p13 bra 	$L__BB35_12;
	setp.num.f64 	%p14, %fd3, %fd12;
	@%p14 bra 	$L__BB35_8;
	add.rn.f64 	%fd23, %fd3, %fd12;
	bra.uni 	$L__BB35_12;
$L__BB35_8:
	setp.neu.f64 	%p15, %fd2, 0d7FF0000000000000;
	@%p15 bra 	$L__BB35_10;
	setp.lt.s32 	%p19, %r3, 0;
	setp.gt.f64 	%p20, %fd4, 0d3FF0000000000000;
	selp.b32 	%r29, 2146435072, 0, %p20;
	xor.b32  	%r30, %r29, 2146435072;
	selp.b32 	%r31, %r30, %r29, %p19;
	setp.eq.f64 	%p21, %fd3, 0dBFF0000000000000;
	selp.b32 	%r32, 1072693248, %r31, %p21;
	mov.b32 	%r33, 0;
	mov.b64 	%fd23, {%r33, %r32};
	bra.uni 	$L__BB35_12;
$L__BB35_10:
	setp.neu.f64 	%p16, %fd4, 0d7FF0000000000000;
	@%p16 bra 	$L__BB35_12;
	setp.lt.s32 	%p17, %r9, 0;
	setp.ne.s32 	%p18, %r5, 1071644672;
	selp.b32 	%r25, %r6, %r4, %p18;
	selp.b32 	%r26, %r25, %r4, %p3;
	selp.b32 	%r27, %r26, %r4, %p17;
	mov.b32 	%r28, 0;
	mov.b64 	%fd23, {%r28, %r27};
$L__BB35_12:
	setp.eq.f64 	%p22, %fd12, 0d0000000000000000;
	setp.eq.f64 	%p23, %fd3, 0d3FF0000000000000;
	selp.f64 	%fd20, 0d3FF0000000000000, %fd23, %p23;
	selp.f64 	%fd21, 0d3FF0000000000000, %fd20, %p22;
	add.s64 	%rd10, %rd3, %rd7;
	st.global.f64 	[%rd10], %fd21;
	add.s32 	%r34, %r34, %r7;
	setp.lt.s32 	%p24, %r34, %r11;
	@%p24 bra 	$L__BB35_2;
$L__BB35_13:
	ret;

}
	// .globl	_Z10_BGH_32_01iPfiiS_iiS_
.visible .entry _Z10_BGH_32_01iPfiiS_iiS_(
	.param .u32 _Z10_BGH_32_01iPfiiS_iiS__param_0,
	.param .u64 .ptr .align 1 _Z10_BGH_32_01iPfiiS_iiS__param_1,
	.param .u32 _Z10_BGH_32_01iPfiiS_iiS__param_2,
	.param .u32 _Z10_BGH_32_01iPfiiS_iiS__param_3,
	.param .u64 .ptr .align 1 _Z10_BGH_32_01iPfiiS_iiS__param_4,
	.param .u32 _Z10_BGH_32_01iPfiiS_iiS__param_5,
	.param .u32 _Z10_BGH_32_01iPfiiS_iiS__param_6,
	.param .u64 .ptr .align 1 _Z10_BGH_32_01iPfiiS_iiS__param_7
)
{
	.reg .pred 	%p<48>;
	.reg .b32 	%r<131>;
	.reg .b32 	%f<94>;
	.reg .b64 	%rd<25>;
	.reg .b64 	%fd<432>;

	ld.param.u32 	%r31, [_Z10_BGH_32_01iPfiiS_iiS__param_0];
	ld.param.u64 	%rd4, [_Z10_BGH_32_01iPfiiS_iiS__param_1];
	ld.param.u32 	%r32, [_Z10_BGH_32_01iPfiiS_iiS__param_2];
	ld.param.u32 	%r33, [_Z10_BGH_32_01iPfiiS_iiS__param_3];
	ld.param.u64 	%rd5, [_Z10_BGH_32_01iPfiiS_iiS__param_4];
	ld.param.u32 	%r34, [_Z10_BGH_32_01iPfiiS_iiS__param_5];
	ld.param.u32 	%r35, [_Z10_BGH_32_01iPfiiS_iiS__param_6];
	ld.param.u64 	%rd6, [_Z10_BGH_32_01iPfiiS_iiS__param_7];
	cvta.to.global.u64 	%rd1, %rd6;
	cvta.to.global.u64 	%rd2, %rd5;
	cvta.to.global.u64 	%rd3, %rd4;
	mov.u32 	%r36, %tid.x;
	mov.u32 	%r37, %ctaid.x;
	mov.u32 	%r1, %ntid.x;
	mad.lo.s32 	%r126, %r37, %r1, %r36;
	setp.ge.s32 	%p1, %r126, %r31;
	@%p1 bra 	$L__BB36_44;
	mov.b32 	%r38, 1127219200;
	mov.b32 	%r39, -2147483648;
	mov.b64 	%fd1, {%r39, %r38};
	mov.u32 	%r40, %nctaid.x;
	mul.lo.s32 	%r3, %r1, %r40;
$L__BB36_2:
	setp.ne.s32 	%p2, %r33, %r31;
	@%p2 bra 	$L__BB36_4;
	mul.wide.s32 	%rd11, %r126, 4;
	add.s64 	%rd12, %rd3, %rd11;
	ld.global.f32 	%f92, [%rd12];
	bra.uni 	$L__BB36_9;
$L__BB36_4:
	setp.ne.s32 	%p3, %r32, 1;
	@%p3 bra 	$L__BB36_6;
	rem.s32 	%r43, %r126, %r33;
	mul.wide.s32 	%rd9, %r43, 4;
	add.s64 	%rd10, %rd3, %rd9;
	ld.global.f32 	%f92, [%rd10];
	bra.uni 	$L__BB36_9;
$L__BB36_6:
	setp.ne.s32 	%p4, %r33, 1;
	@%p4 bra 	$L__BB36_8;
	ld.global.f32 	%f92, [%rd3];
	bra.uni 	$L__BB36_9;
$L__BB36_8:
	div.s32 	%r41, %r126, %r32;
	rem.s32 	%r42, %r41, %r33;
	mul.wide.s32 	%rd7, %r42, 4;
	add.s64 	%rd8, %rd3, %rd7;
	ld.global.f32 	%f92, [%rd8];
$L__BB36_9:
	setp.ne.s32 	%p5, %r35, %r31;
	@%p5 bra 	$L__BB36_11;
	mul.wide.s32 	%rd17, %r126, 4;
	add.s64 	%rd18, %rd2, %rd17;
	ld.global.f32 	%f93, [%rd18];
	bra.uni 	$L__BB36_16;
$L__BB36_11:
	setp.ne.s32 	%p6, %r34, 1;
	@%p6 bra 	$L__BB36_13;
	rem.s32 	%r46, %r126, %r35;
	mul.wide.s32 	%rd15, %r46, 4;
	add.s64 	%rd16, %rd2, %rd15;
	ld.global.f32 	%f93, [%rd16];
	bra.uni 	$L__BB36_16;
$L__BB36_13:
	setp.ne.s32 	%p7, %r35, 1;
	@%p7 bra 	$L__BB36_15;
	ld.global.f32 	%f93, [%rd2];
	bra.uni 	$L__BB36_16;
$L__BB36_15:
	div.s32 	%r44, %r126, %r34;
	rem.s32 	%r45, %r44, %r35;
	mul.wide.s32 	%rd13, %r45, 4;
	add.s64 	%rd14, %rd2, %rd13;
	ld.global.f32 	%f93, [%rd14];
$L__BB36_16:
	setp.lt.f32 	%p8, %f92, 0f00000000;
	neg.f32 	%f18, %f92;
	neg.f32 	%f19, %f93;
	selp.f32 	%f11, %f18, %f92, %p8;
	selp.f32 	%f12, %f19, %f93, %p8;
	selp.f32 	%f13, 0fBF800000, 0f3F800000, %p8;
	setp.leu.f32 	%p9, %f11, 0f49742400;
	@%p9 bra 	$L__BB36_21;
	cvt.f64.f32 	%fd338, %f12;
	div.rn.f64 	%fd2, %fd338, 0d3FF6A09E667F3BCD;
	{
	.reg .b32 %temp; 
	mov.b64 	{%temp, %r5}, %fd2;
	}
	and.b32  	%r6, %r5, 2147483647;
	{
	.reg .b32 %temp; 
	mov.b64 	{%r7, %temp}, %fd2;
	}
	setp.gt.u32 	%p41, %r6, 2146435071;
	@%p41 bra 	$L__BB36_19;
	mov.b64 	%fd342, {%r7, %r6};
	add.f64 	%fd343, %fd342, 0dC010000000000000;
	add.f64 	%fd344, %fd342, 0d4010000000000000;
	rcp.approx.ftz.f64 	%fd345, %fd344;
	neg.f64 	%fd346, %fd344;
	fma.rn.f64 	%fd347, %fd346, %fd345, 0d3FF0000000000000;
	fma.rn.f64 	%fd348, %fd347, %fd347, %fd347;
	fma.rn.f64 	%fd349, %fd348, %fd345, %fd345;
	mul.f64 	%fd350, %fd343, %fd349;
	mov.f64 	%fd351, 0d3FF0000000000000;
	add.rn.f64 	%fd352, %fd350, %fd351;
	fma.rn.f64 	%fd353, %fd352, 0dC010000000000000, %fd342;
	neg.f64 	%fd354, %fd350;
	fma.rn.f64 	%fd355, %fd354, %fd342, %fd353;
	fma.rn.f64 	%fd356, %fd349, %fd355, %fd350;
	fma.rn.f64 	%fd357, %fd356, 0dBDF8774AD4E0BFD7, 0dBE44E1C6FD03D328;
	fma.rn.f64 	%fd358, %fd357, %fd356, 0dBE4330149F7A56B6;
	fma.rn.f64 	%fd359, %fd358, %fd356, 0d3E7BEDDED8376273;
	fma.rn.f64 	%fd360, %fd359, %fd356, 0d3E6F9254C3ABF22B;
	fma.rn.f64 	%fd361, %fd360, %fd356, 0dBEAB9068C2148CF0;
	fma.rn.f64 	%fd362, %fd361, %fd356, 0d3E94C6454DB34009;
	fma.rn.f64 	%fd363, %fd362, %fd356, 0d3ED7F1C378F2311D;
	fma.rn.f64 	%fd364, %fd363, %fd356, 0dBEE78E051C6D5C58;
	fma.rn.f64 	%fd365, %fd364, %fd356, 0dBEF995B4EAD14A90;
	fma.rn.f64 	%fd366, %fd365, %fd356, 0d3F23BE27CF0A29B2;
	fma.rn.f64 	%fd367, %fd366, %fd356, 0dBF2A1DEF3E81672E;
	fma.rn.f64 	%fd368, %fd367, %fd356, 0dBF48D4ABE68C1713;
	fma.rn.f64 	%fd369, %fd368, %fd356, 0d3F749C67210DD6B4;
	fma.rn.f64 	%fd370, %fd369, %fd356, 0dBF9096238568E357;
	fma.rn.f64 	%fd371, %fd370, %fd356, 0d3FA3079EDF8C2DC9;
	fma.rn.f64 	%fd372, %fd371, %fd356, 0dBFB0FB06DFF601FC;
	fma.rn.f64 	%fd373, %fd372, %fd356, 0d3FB7FEE004DFBCDC;
	fma.rn.f64 	%fd374, %fd373, %fd356, 0dBFB9DDB23C3DB8C6;
	fma.rn.f64 	%fd375, %fd374, %fd356, 0d3FB16ECEFCFA5FDA;
	fma.rn.f64 	%fd376, %fd375, %fd356, 0d3F8F7F5DF66FB6D6;
	fma.rn.f64 	%fd377, %fd376, %fd356, 0dBFC1DF1AD154A29D;
	fma.rn.f64 	%fd378, %fd377, %fd356, 0d3FF3BA5916E9FD7F;
	fma.rn.f64 	%fd379, %fd342, 0d4000000000000000, 0d3FF0000000000000;
	rcp.approx.ftz.f64 	%fd380, %fd379;
	neg.f64 	%fd381, %fd379;
	fma.rn.f64 	%fd382, %fd381, %fd380, 0d3FF0000000000000;
	fma.rn.f64 	%fd383, %fd382, %fd382, %fd382;
	fma.rn.f64 	%fd384, %fd383, %fd380, %fd380;
	mul.f64 	%fd385, %fd384, %fd378;
	mul.f64 	%fd386, %fd385, 0dC000000000000000;
	fma.rn.f64 	%fd387, %fd342, %fd386, %fd378;
	neg.f64 	%fd388, %fd385;
	add.rn.f64 	%fd389, %fd387, %fd388;
	fma.rn.f64 	%fd390, %fd389, %fd384, %fd385;
	neg.f64 	%fd391, %fd342;
	mul.f64 	%fd392, %fd342, %fd391;
	fma.rn.f64 	%fd393, %fd392, 0d3FF71547652B82FE, 0d4338000000000000;
	{
	.reg .b32 %temp; 
	mov.b64 	{%r112, %temp}, %fd393;
	}
	mov.f64 	%fd394, 0dC338000000000000;
	add.rn.f64 	%fd395, %fd393, %fd394;
	fma.rn.f64 	%fd396, %fd395, 0dBFE62E42FEFA39EF, %fd392;
	fma.rn.f64 	%fd397, %fd395, 0dBC7ABC9E3B39803F, %fd396;
	fma.rn.f64 	%fd398, %fd397, 0d3E5ADE1569CE2BDF, 0d3E928AF3FCA213EA;
	fma.rn.f64 	%fd399, %fd398, %fd397, 0d3EC71DEE62401315;
	fma.rn.f64 	%fd400, %fd399, %fd397, 0d3EFA01997C89EB71;
	fma.rn.f64 	%fd401, %fd400, %fd397, 0d3F2A01A014761F65;
	fma.rn.f64 	%fd402, %fd401, %fd397, 0d3F56C16C1852B7AF;
	fma.rn.f64 	%fd403, %fd402, %fd397, 0d3F81111111122322;
	fma.rn.f64 	%fd404, %fd403, %fd397, 0d3FA55555555502A1;
	fma.rn.f64 	%fd405, %fd404, %fd397, 0d3FC5555555555511;
	fma.rn.f64 	%fd406, %fd405, %fd397, 0d3FE000000000000B;
	fma.rn.f64 	%fd407, %fd406, %fd397, 0d3FF0000000000000;
	fma.rn.f64 	%fd408, %fd407, %fd397, 0d3FF0000000000000;
	shr.u32 	%r113, %r112, 31;
	add.s32 	%r114, %r112, %r113;
	shr.s32 	%r115, %r114, 1;
	{
	.reg .b32 %temp; 
	mov.b64 	{%r116, %temp}, %fd408;
	}
	{
	.reg .b32 %temp; 
	mov.b64 	{%temp, %r117}, %fd408;
	}
	shl.b32 	%r118, %r115, 20;
	add.s32 	%r119, %r117, %r118;
	mov.b64 	%fd409, {%r116, %r119};
	sub.s32 	%r120, %r112, %r115;
	shl.b32 	%r121, %r120, 20;
	add.s32 	%r122, %r121, 1072693248;
	mov.b32 	%r123, 0;
	mov.b64 	%fd410, {%r123, %r122};
	mul.f64 	%fd411, %fd410, %fd409;
	neg.f64 	%fd412, %fd392;
	fma.rn.f64 	%fd413, %fd391, %fd342, %fd412;
	fma.rn.f64 	%fd414, %fd411, %fd413, %fd411;
	mul.f64 	%fd415, %fd414, %fd390;
	setp.gt.u32 	%p45, %r6, 1077624832;
	selp.f64 	%fd416, 0d0000000000000000, %fd415, %p45;
	setp.lt.s32 	%p46, %r5, 0;
	mov.f64 	%fd417, 0d4000000000000000;
	sub.f64 	%fd418, %fd417, %fd416;
	selp.f64 	%fd424, %fd418, %fd416, %p46;
	bra.uni 	$L__BB36_20;
$L__BB36_19:
	setp.eq.s32 	%p42, %r6, 2146435072;
	setp.eq.s32 	%p43, %r7, 0;
	setp.lt.s32 	%p44, %r5, 0;
	selp.f64 	%fd339, 0d4000000000000000, 0d0000000000000000, %p44;
	add.f64 	%fd340, %fd2, %fd2;
	selp.f64 	%fd341, %fd339, %fd340, %p43;
	selp.f64 	%fd424, %fd341, %fd340, %p42;
$L__BB36_20:
	neg.f32 	%f76, %f12;
	mul.f32 	%f77, %f12, %f76;
	mul.f32 	%f78, %f77, 0f3F000000;
	fma.rn.f32 	%f79, %f78, 0f3BBB989D, 0f3F000000;
	cvt.sat.f32.f32 	%f80, %f79;
	mov.f32 	%f81, 0f4B400001;
	mov.f32 	%f82, 0f437C0000;
	fma.rm.f32 	%f83, %f80, %f82, %f81;
	add.f32 	%f84, %f83, 0fCB40007F;
	neg.f32 	%f85, %f84;
	fma.rn.f32 	%f86, %f78, 0f3FB8AA3B, %f85;
	fma.rn.f32 	%f87, %f78, 0f32A57060, %f86;
	ex2.approx.ftz.f32 	%f88, %f87;
	mov.b32 	%r124, %f83;
	shl.b32 	%r125, %r124, 23;
	mov.b32 	%f89, %r125;
	mul.f32 	%f90, %f88, %f89;
	cvt.f64.f32 	%fd419, %f90;
	cvt.f64.f32 	%fd420, %f13;
	mul.f64 	%fd421, %fd420, 0d3FE9885DE0B2E04C;
	mul.f64 	%fd422, %fd421, %fd419;
	div.rn.f64 	%fd423, %fd422, %fd424;
	cvt.rn.f32.f64 	%f91, %fd423;
	mul.wide.s32 	%rd23, %r126, 4;
	add.s64 	%rd24, %rd1, %rd23;
	st.global.f32 	[%rd24], %f91;
	bra.uni 	$L__BB36_43;
$L__BB36_21:
	setp.leu.f32 	%p10, %f11, 0f41700000;
	@%p10 bra 	$L__BB36_39;
	cvt.f64.f32 	%fd6, %f12;
	div.rn.f64 	%fd7, %fd6, 0d3FF6A09E667F3BCD;
	{
	.reg .b32 %temp; 
	mov.b64 	{%temp, %r8}, %fd7;
	}
	and.b32  	%r9, %r8, 2147483647;
	{
	.reg .b32 %temp; 
	mov.b64 	{%r10, %temp}, %fd7;
	}
	setp.gt.u32 	%p22, %r9, 2146435071;
	@%p22 bra 	$L__BB36_24;
	mov.b64 	%fd123, {%r10, %r9};
	add.f64 	%fd124, %fd123, 0dC010000000000000;
	add.f64 	%fd125, %fd123, 0d4010000000000000;
	rcp.approx.ftz.f64 	%fd126, %fd125;
	neg.f64 	%fd127, %fd125;
	fma.rn.f64 	%fd128, %fd127, %fd126, 0d3FF0000000000000;
	fma.rn.f64 	%fd129, %fd128, %fd128, %fd128;
	fma.rn.f64 	%fd130, %fd129, %fd126, %fd126;
	mul.f64 	%fd131, %fd124, %fd130;
	mov.f64 	%fd132, 0d3FF0000000000000;
	add.rn.f64 	%fd133, %fd131, %fd132;
	fma.rn.f64 	%fd134, %fd133, 0dC010000000000000, %fd123;
	neg.f64 	%fd135, %fd131;
	fma.rn.f64 	%fd136, %fd135, %fd123, %fd134;
	fma.rn.f64 	%fd137, %fd130, %fd136, %fd131;
	fma.rn.f64 	%fd138, %fd137, 0dBDF8774AD4E0BFD7, 0dBE44E1C6FD03D328;
	fma.rn.f64 	%fd139, %fd138, %fd137, 0dBE4330149F7A56B6;
	fma.rn.f64 	%fd140, %fd139, %fd137, 0d3E7BEDDED8376273;
	fma.rn.f64 	%fd141, %fd140, %fd137, 0d3E6F9254C3ABF22B;
	fma.rn.f64 	%fd142, %fd141, %fd137, 0dBEAB9068C2148CF0;
	fma.rn.f64 	%fd143, %fd142, %fd137, 0d3E94C6454DB34009;
	fma.rn.f64 	%fd144, %fd143, %fd137, 0d3ED7F1C378F2311D;
	fma.rn.f64 	%fd145, %fd144, %fd137, 0dBEE78E051C6D5C58;
	fma.rn.f64 	%fd146, %fd145, %fd137, 0dBEF995B4EAD14A90;
	fma.rn.f64 	%fd147, %fd146, %fd137, 0d3F23BE27CF0A29B2;
	fma.rn.f64 	%fd148, %fd147, %fd137, 0dBF2A1DEF3E81672E;
	fma.rn.f64 	%fd149, %fd148, %fd137, 0dBF48D4ABE68C1713;
	fma.rn.f64 	%fd150, %fd149, %fd137, 0d3F749C67210DD6B4;
	fma.rn.f64 	%fd151, %fd150, %fd137, 0dBF9096238568E357;
	fma.rn.f64 	%fd152, %fd151, %fd137, 0d3FA3079EDF8C2DC9;
	fma.rn.f64 	%fd153, %fd152, %fd137, 0dBFB0FB06DFF601FC;
	fma.rn.f64 	%fd154, %fd153, %fd137, 0d3FB7FEE004DFBCDC;
	fma.rn.f64 	%fd155, %fd154, %fd137, 0dBFB9DDB23C3DB8C6;
	fma.rn.f64 	%fd156, %fd155, %fd137, 0d3FB16ECEFCFA5FDA;
	fma.rn.f64 	%fd157, %fd156, %fd137, 0d3F8F7F5DF66FB6D6;
	fma.rn.f64 	%fd158, %fd157, %fd137, 0dBFC1DF1AD154A29D;
	fma.rn.f64 	%fd159, %fd158, %fd137, 0d3FF3BA5916E9FD7F;
	fma.rn.f64 	%fd160, %fd123, 0d4000000000000000, 0d3FF0000000000000;
	rcp.approx.ftz.f64 	%fd161, %fd160;
	neg.f64 	%fd162, %fd160;
	fma.rn.f64 	%fd163, %fd162, %fd161, 0d3FF0000000000000;
	fma.rn.f64 	%fd164, %fd163, %fd163, %fd163;
	fma.rn.f64 	%fd165, %fd164, %fd161, %fd161;
	mul.f64 	%fd166, %fd165, %fd159;
	mul.f64 	%fd167, %fd166, 0dC000000000000000;
	fma.rn.f64 	%fd168, %fd123, %fd167, %fd159;
	neg.f64 	%fd169, %fd166;
	add.rn.f64 	%fd170, %fd168, %fd169;
	fma.rn.f64 	%fd171, %fd170, %fd165, %fd166;
	neg.f64 	%fd172, %fd123;
	mul.f64 	%fd173, %fd123, %fd172;
	fma.rn.f64 	%fd174, %fd173, 0d3FF71547652B82FE, 0d4338000000000000;
	{
	.reg .b32 %temp; 
	mov.b64 	{%r61, %temp}, %fd174;
	}
	mov.f64 	%fd175, 0dC338000000000000;
	add.rn.f64 	%fd176, %fd174, %fd175;
	fma.rn.f64 	%fd177, %fd176, 0dBFE62E42FEFA39EF, %fd173;
	fma.rn.f64 	%fd178, %fd176, 0dBC7ABC9E3B39803F, %fd177;
	fma.rn.f64 	%fd179, %fd178, 0d3E5ADE1569CE2BDF, 0d3E928AF3FCA213EA;
	fma.rn.f64 	%fd180, %fd179, %fd178, 0d3EC71DEE62401315;
	fma.rn.f64 	%fd181, %fd180, %fd178, 0d3EFA01997C89EB71;
	fma.rn.f64 	%fd182, %fd181, %fd178, 0d3F2A01A014761F65;
	fma.rn.f64 	%fd183, %fd182, %fd178, 0d3F56C16C1852B7AF;
	fma.rn.f64 	%fd184, %fd183, %fd178, 0d3F81111111122322;
	fma.rn.f64 	%fd185, %fd184, %fd178, 0d3FA55555555502A1;
	fma.rn.f64 	%fd186, %fd185, %fd178, 0d3FC5555555555511;
	fma.rn.f64 	%fd187, %fd186, %fd178, 0d3FE000000000000B;
	fma.rn.f64 	%fd188, %fd187, %fd178, 0d3FF0000000000000;
	fma.rn.f64 	%fd189, %fd188, %fd178, 0d3FF0000000000000;
	shr.u32 	%r62, %r61, 31;
	add.s32 	%r63, %r61, %r62;
	shr.s32 	%r64, %r63, 1;
	{
	.reg .b32 %temp; 
	mov.b64 	{%r65, %temp}, %fd189;
	}
	{
	.reg .b32 %temp; 
	mov.b64 	{%temp, %r66}, %fd189;
	}
	shl.b32 	%r67, %r64, 20;
	add.s32 	%r68, %r66, %r67;
	mov.b64 	%fd190, {%r65, %r68};
	sub.s32 	%r69, %r61, %r64;
	shl.b32 	%r70, %r69, 20;
	add.s32 	%r71, %r70, 1072693248;
	mov.b32 	%r72, 0;
	mov.b64 	%fd191, {%r72, %r71};
	mul.f64 	%fd192, %fd191, %fd190;
	neg.f64 	%fd193, %fd173;
	fma.rn.f64 	%fd194, %fd172, %fd123, %fd193;
	fma.rn.f64 	%fd195, %fd192, %fd194, %fd192;
	mul.f64 	%fd196, %fd195, %fd171;
	setp.gt.u32 	%p26, %r9, 1077624832;
	selp.f64 	%fd197, 0d0000000000000000, %fd196, %p26;
	setp.lt.s32 	%p27, %r8, 0;
	mov.f64 	%fd198, 0d4000000000000000;
	sub.f64 	%fd199, %fd198, %fd197;
	selp.f64 	%fd425, %fd199, %fd197, %p27;
	bra.uni 	$L__BB36_25;
$L__BB36_24:
	setp.eq.s32 	%p23, %r9, 2146435072;
	setp.eq.s32 	%p24, %r10, 0;
	setp.lt.s32 	%p25, %r8, 0;
	selp.f64 	%fd120, 0d4000000000000000, 0d0000000000000000, %p25;
	add.f64 	%fd121, %fd7, %fd7;
	selp.f64 	%fd122, %fd120, %fd121, %p24;
	selp.f64 	%fd425, %fd122, %fd121, %p23;
$L__BB36_25:
	neg.f32 	%f59, %f12;
	mul.f32 	%f60, %f12, %f59;
	mul.f32 	%f61, %f60, 0f3F000000;
	fma.rn.f32 	%f62, %f61, 0f3BBB989D, 0f3F000000;
	cvt.sat.f32.f32 	%f63, %f62;
	mov.f32 	%f64, 0f4B400001;
	mov.f32 	%f65, 0f437C0000;
	fma.rm.f32 	%f66, %f63, %f65, %f64;
	add.f32 	%f67, %f66, 0fCB40007F;
	neg.f32 	%f68, %f67;
	fma.rn.f32 	%f69, %f61, 0f3FB8AA3B, %f68;
	fma.rn.f32 	%f70, %f61, 0f32A57060, %f69;
	ex2.approx.ftz.f32 	%f71, %f70;
	mov.b32 	%r73, %f66;
	shl.b32 	%r74, %r73, 23;
	mov.b32 	%f72, %r74;
	mul.f32 	%f73, %f71, %f72;
	cvt.f64.f32 	%fd200, %f73;
	cvt.f64.f32 	%fd201, %f13;
	mul.f64 	%fd202, %fd201, 0d3FE9885DE0B2E04C;
	mul.f64 	%fd203, %fd202, %fd200;
	div.rn.f64 	%fd11, %fd203, %fd425;
	mul.f32 	%f14, %f11, 0fC0000000;
	div.rn.f64 	%fd12, %fd6, 0d3FF6A0902DE00D1B;
	{
	.reg .b32 %temp; 
	mov.b64 	{%temp, %r11}, %fd12;
	}
	and.b32  	%r12, %r11, 2147483647;
	{
	.reg .b32 %temp; 
	mov.b64 	{%r13, %temp}, %fd12;
	}
	setp.gt.u32 	%p28, %r12, 2146435071;
	@%p28 bra 	$L__BB36_27;
	mov.b64 	%fd207, {%r13, %r12};
	add.f64 	%fd208, %fd207, 0dC010000000000000;
	add.f64 	%fd209, %fd207, 0d4010000000000000;
	rcp.approx.ftz.f64 	%fd210, %fd209;
	neg.f64 	%fd211, %fd209;
	fma.rn.f64 	%fd212, %fd211, %fd210, 0d3FF0000000000000;
	fma.rn.f64 	%fd213, %fd212, %fd212, %fd212;
	fma.rn.f64 	%fd214, %fd213, %fd210, %fd210;
	mul.f64 	%fd215, %fd208, %fd214;
	mov.f64 	%fd216, 0d3FF0000000000000;
	add.rn.f64 	%fd217, %fd215, %fd216;
	fma.rn.f64 	%fd218, %fd217, 0dC010000000000000, %fd207;
	neg.f64 	%fd219, %fd215;
	fma.rn.f64 	%fd220, %fd219, %fd207, %fd218;
	fma.rn.f64 	%fd221, %fd214, %fd220, %fd215;
	fma.rn.f64 	%fd222, %fd221, 0dBDF8774AD4E0BFD7, 0dBE44E1C6FD03D328;
	fma.rn.f64 	%fd223, %fd222, %fd221, 0dBE4330149F7A56B6;
	fma.rn.f64 	%fd224, %fd223, %fd221, 0d3E7BEDDED8376273;
	fma.rn.f64 	%fd225, %fd224, %fd221, 0d3E6F9254C3ABF22B;
	fma.rn.f64 	%fd226, %fd225, %fd221, 0dBEAB9068C2148CF0;
	fma.rn.f64 	%fd227, %fd226, %fd221, 0d3E94C6454DB34009;
	fma.rn.f64 	%fd228, %fd227, %fd221, 0d3ED7F1C378F2311D;
	fma.rn.f64 	%fd229, %fd228, %fd221, 0dBEE78E051C6D5C58;
	fma.rn.f64 	%fd230, %fd229, %fd221, 0dBEF995B4EAD14A90;
	fma.rn.f64 	%fd231, %fd230, %fd221, 0d3F23BE27CF0A29B2;
	fma.rn.f64 	%fd232, %fd231, %fd221, 0dBF2A1DEF3E81672E;
	fma.rn.f64 	%fd233, %fd232, %fd221, 0dBF48D4ABE68C1713;
	fma.rn.f64 	%fd234, %fd233, %fd221, 0d3F749C67210DD6B4;
	fma.rn.f64 	%fd235, %fd234, %fd221, 0dBF9096238568E357;
	fma.rn.f64 	%fd236, %fd235, %fd221, 0d3FA3079EDF8C2DC9;
	fma.rn.f64 	%fd237, %fd236, %fd221, 0dBFB0FB06DFF601FC;
	fma.rn.f64 	%fd238, %fd237, %fd221, 0d3FB7FEE004DFBCDC;
	fma.rn.f64 	%fd239, %fd238, %fd221, 0dBFB9DDB23C3DB8C6;
	fma.rn.f64 	%fd240, %fd239, %fd221, 0d3FB16ECEFCFA5FDA;
	fma.rn.f64 	%fd241, %fd240, %fd221, 0d3F8F7F5DF66FB6D6;
	fma.rn.f64 	%fd242, %fd241, %fd221, 0dBFC1DF1AD154A29D;
	fma.rn.f64 	%fd243, %fd242, %fd221, 0d3FF3BA5916E9FD7F;
	fma.rn.f64 	%fd244, %fd207, 0d4000000000000000, 0d3FF0000000000000;
	rcp.approx.ftz.f64 	%fd245, %fd244;
	neg.f64 	%fd246, %fd244;
	fma.rn.f64 	%fd247, %fd246, %fd245, 0d3FF0000000000000;
	fma.rn.f64 	%fd248, %fd247, %fd247, %fd247;
	fma.rn.f64 	%fd249, %fd248, %fd245, %fd245;
	mul.f64 	%fd250, %fd249, %fd243;
	mul.f64 	%fd251, %fd250, 0dC000000000000000;
	fma.rn.f64 	%fd252, %fd207, %fd251, %fd243;
	neg.f64 	%fd253, %fd250;
	add.rn.f64 	%fd254, %fd252, %fd253;
	fma.rn.f64 	%fd255, %fd254, %fd249, %fd250;
	neg.f64 	%fd256, %fd207;
	mul.f64 	%fd257, %fd207, %fd256;
	fma.rn.f64 	%fd258, %fd257, 0d3FF71547652B82FE, 0d4338000000000000;
	{
	.reg .b32 %temp; 
	mov.b64 	{%r75, %temp}, %fd258;
	}
	mov.f64 	%fd259, 0dC338000000000000;
	add.rn.f64 	%fd260, %fd258, %fd259;
	fma.rn.f64 	%fd261, %fd260, 0dBFE62E42FEFA39EF, %fd257;
	fma.rn.f64 	%fd262, %fd260, 0dBC7ABC9E3B39803F, %fd261;
	fma.rn.f64 	%fd263, %fd262, 0d3E5ADE1569CE2BDF, 0d3E928AF3FCA213EA;
	fma.rn.f64 	%fd264, %fd263, %fd262, 0d3EC71DEE62401315;
	fma.rn.f64 	%fd265, %fd264, %fd262, 0d3EFA01997C89EB71;
	fma.rn.f64 	%fd266, %fd265, %fd262, 0d3F2A01A014761F65;
	fma.rn.f64 	%fd267, %fd266, %fd262, 0d3F56C16C1852B7AF;
	fma.rn.f64 	%fd268, %fd267, %fd262, 0d3F81111111122322;
	fma.rn.f64 	%fd269, %fd268, %fd262, 0d3FA55555555502A1;
	fma.rn.f64 	%fd270, %fd269, %fd262, 0d3FC5555555555511;
	fma.rn.f64 	%fd271, %fd270, %fd262, 0d3FE000000000000B;
	fma.rn.f64 	%fd272, %fd271, %fd262, 0d3FF0000000000000;
	fma.rn.f64 	%fd273, %fd272, %fd262, 0d3FF0000000000000;
	shr.u32 	%r76, %r75, 31;
	add.s32 	%r77, %r75, %r76;
	shr.s32 	%r78, %r77, 1;
	{
	.reg .b32 %temp; 
	mov.b64 	{%r79, %temp}, %fd273;
	}
	{
	.reg .b32 %temp; 
	mov.b64 	{%temp, %r80}, %fd273;
	}
	shl.b32 	%r81, %r78, 20;
	add.s32 	%r82, %r80, %r81;
	mov.b64 	%fd274, {%r79, %r82};
	sub.s32 	%r83, %r75, %r78;
	shl.b32 	%r84, %r83, 20;
	add.s32 	%r85, %r84, 1072693248;
	mov.b32 	%r86, 0;
	mov.b64 	%fd275, {%r86, %r85};
	mul.f64 	%fd276, %fd275, %fd274;
	neg.f64 	%fd277, %fd257;
	fma.rn.f64 	%fd278, %fd256, %fd207, %fd277;
	fma.rn.f64 	%fd279, %fd276, %fd278, %fd276;
	mul.f64 	%fd280, %fd279, %fd255;
	setp.gt.u32 	%p32, %r12, 1077624832;
	selp.f64 	%fd281, 0d0000000000000000, %fd280, %p32;
	setp.lt.s32 	%p33, %r11, 0;
	mov.f64 	%fd282, 0d4000000000000000;
	sub.f64 	%fd283, %fd282, %fd281;
	selp.f64 	%fd426, %fd283, %fd281, %p33;
	bra.uni 	$L__BB36_28;
$L__BB36_27:
	setp.eq.s32 	%p29, %r12, 2146435072;
	setp.eq.s32 	%p30, %r13, 0;
	setp.lt.s32 	%p31, %r11, 0;
	selp.f64 	%fd204, 0d4000000000000000, 0d0000000000000000, %p31;
	add.f64 	%fd205, %fd12, %fd12;
	selp.f64 	%fd206, %fd204, %fd205, %p30;
	selp.f64 	%fd426, %fd206, %fd205, %p29;
$L__BB36_28:
	mul.f64 	%fd427, %fd426, 0d3FE0000000000000;
	{
	.reg .b32 %temp; 
	mov.b64 	{%temp, %r127}, %fd427;
	}
	{
	.reg .b32 %temp; 
	mov.b64 	{%r128, %temp}, %fd427;
	}
	setp.gt.s32 	%p34, %r127, 1048575;
	mov.b32 	%r129, -1023;
	@%p34 bra 	$L__BB36_30;
	mul.f64 	%fd427, %fd427, 0d4350000000000000;
	{
	.reg .b32 %temp; 
	mov.b64 	{%temp, %r127}, %fd427;
	}
	{
	.reg .b32 %temp; 
	mov.b64 	{%r128, %temp}, %fd427;
	}
	mov.b32 	%r129, -1077;
$L__BB36_30:
	add.s32 	%r89, %r127, -1;
	setp.gt.u32 	%p35, %r89, 2146435070;
	@%p35 bra 	$L__BB36_34;
	shr.u32 	%r92, %r127, 20;
	add.s32 	%r130, %r129, %r92;
	and.b32  	%r93, %r127, 1048575;
	or.b32  	%r94, %r93, 1072693248;
	mov.b64 	%fd428, {%r128, %r94};
	setp.lt.u32 	%p37, %r94, 1073127583;
	@%p37 bra 	$L__BB36_33;
	{
	.reg .b32 %temp; 
	mov.b64 	{%r95, %temp}, %fd428;
	}
	{
	.reg .b32 %temp; 
	mov.b64 	{%temp, %r96}, %fd428;
	}
	add.s32 	%r97, %r96, -1048576;
	mov.b64 	%fd428, {%r95, %r97};
	add.s32 	%r130, %r130, 1;
$L__BB36_33:
	add.f64 	%fd285, %fd428, 0dBFF0000000000000;
	add.f64 	%fd286, %fd428, 0d3FF0000000000000;
	rcp.approx.ftz.f64 	%fd287, %fd286;
	neg.f64 	%fd288, %fd286;
	fma.rn.f64 	%fd289, %fd288, %fd287, 0d3FF0000000000000;
	fma.rn.f64 	%fd290, %fd289, %fd289, %fd289;
	fma.rn.f64 	%fd291, %fd290, %fd287, %fd287;
	mul.f64 	%fd292, %fd285, %fd291;
	fma.rn.f64 	%fd293, %fd285, %fd291, %fd292;
	mul.f64 	%fd294, %fd293, %fd293;
	fma.rn.f64 	%fd295, %fd294, 0d3EB1380B3AE80F1E, 0d3ED0EE258B7A8B04;
	fma.rn.f64 	%fd296, %fd295, %fd294, 0d3EF3B2669F02676F;
	fma.rn.f64 	%fd297, %fd296, %fd294, 0d3F1745CBA9AB0956;
	fma.rn.f64 	%fd298, %fd297, %fd294, 0d3F3C71C72D1B5154;
	fma.rn.f64 	%fd299, %fd298, %fd294, 0d3F624924923BE72D;
	fma.rn.f64 	%fd300, %fd299, %fd294, 0d3F8999999999A3C4;
	fma.rn.f64 	%fd301, %fd300, %fd294, 0d3FB5555555555554;
	sub.f64 	%fd302, %fd285, %fd293;
	add.f64 	%fd303, %fd302, %fd302;
	neg.f64 	%fd304, %fd293;
	fma.rn.f64 	%fd305, %fd304, %fd285, %fd303;
	mul.f64 	%fd306, %fd291, %fd305;
	mul.f64 	%fd307, %fd294, %fd301;
	fma.rn.f64 	%fd308, %fd307, %fd293, %fd306;
	xor.b32  	%r98, %r130, -2147483648;
	mov.b32 	%r99, 1127219200;
	mov.b64 	%fd309, {%r98, %r99};
	sub.f64 	%fd310, %fd309, %fd1;
	fma.rn.f64 	%fd311, %fd310, 0d3FE62E42FEFA39EF, %fd293;
	fma.rn.f64 	%fd312, %fd310, 0dBFE62E42FEFA39EF, %fd311;
	sub.f64 	%fd313, %fd312, %fd293;
	sub.f64 	%fd314, %fd308, %fd313;
	fma.rn.f64 	%fd315, %fd310, 0d3C7ABC9E3B39803F, %fd314;
	add.f64 	%fd429, %fd311, %fd315;
	bra.uni 	$L__BB36_35;
$L__BB36_34:
	fma.rn.f64 	%fd284, %fd427, 0d7FF0000000000000, 0d7FF0000000000000;
	{
	.reg .b32 %temp; 
	mov.b64 	{%temp, %r90}, %fd427;
	}
	and.b32  	%r91, %r90, 2147483647;
	setp.eq.s32 	%p36, %r91, 0;
	selp.f64 	%fd429, 0dFFF0000000000000, %fd284, %p36;
$L__BB36_35:
	cvt.f64.f32 	%fd316, %f14;
	sub.f64 	%fd25, %fd316, %fd429;
	fma.rn.f64 	%fd317, %fd25, 0d3FF71547652B82FE, 0d4338000000000000;
	{
	.reg .b32 %temp; 
	mov.b64 	{%r24, %temp}, %fd317;
	}
	mov.f64 	%fd318, 0dC338000000000000;
	add.rn.f64 	%fd319, %fd317, %fd318;
	fma.rn.f64 	%fd320, %fd319, 0dBFE62E42FEFA39EF, %fd25;
	fma.rn.f64 	%fd321, %fd319, 0dBC7ABC9E3B39803F, %fd320;
	fma.rn.f64 	%fd322, %fd321, 0d3E5ADE1569CE2BDF, 0d3E928AF3FCA213EA;
	fma.rn.f64 	%fd323, %fd322, %fd321, 0d3EC71DEE62401315;
	fma.rn.f64 	%fd324, %fd323, %fd321, 0d3EFA01997C89EB71;
	fma.rn.f64 	%fd325, %fd324, %fd321, 0d3F2A01A014761F65;
	fma.rn.f64 	%fd326, %fd325, %fd321, 0d3F56C16C1852B7AF;
	fma.rn.f64 	%fd327, %fd326, %fd321, 0d3F81111111122322;
	fma.rn.f64 	%fd328, %fd327, %fd321, 0d3FA55555555502A1;
	fma.rn.f64 	%fd329, %fd328, %fd321, 0d3FC5555555555511;
	fma.rn.f64 	%fd330, %fd329, %fd321, 0d3FE000000000000B;
	fma.rn.f64 	%fd331, %fd330, %fd321, 0d3FF0000000000000;
	fma.rn.f64 	%fd332, %fd331, %fd321, 0d3FF0000000000000;
	{
	.reg .b32 %temp; 
	mov.b64 	{%r25, %temp}, %fd332;
	}
	{
	.reg .b32 %temp; 
	mov.b64 	{%temp, %r26}, %fd332;
	}
	shl.b32 	%r100, %r24, 20;
	add.s32 	%r101, %r100, %r26;
	mov.b64 	%fd430, {%r25, %r101};
	{
	.reg .b32 %temp; 
	mov.b64 	{%temp, %r102}, %fd25;
	}
	mov.b32 	%f74, %r102;
	abs.f32 	%f15, %f74;
	setp.lt.f32 	%p38, %f15, 0f4086232B;
	@%p38 bra 	$L__BB36_38;
	setp.lt.f64 	%p39, %fd25, 0d0000000000000000;
	add.f64 	%fd333, %fd25, 0d7FF0000000000000;
	selp.f64 	%fd430, 0d0000000000000000, %fd333, %p39;
	setp.geu.f32 	%p40, %f15, 0f40874800;
	@%p40 bra 	$L__BB36_38;
	shr.u32 	%r103, %r24, 31;
	add.s32 	%r104, %r24, %r103;
	shr.s32 	%r105, %r104, 1;
	shl.b32 	%r106, %r105, 20;
	add.s32 	%r107, %r26, %r106;
	mov.b64 	%fd334, {%r25, %r107};
	sub.s32 	%r108, %r24, %r105;
	shl.b32 	%r109, %r108, 20;
	add.s32 	%r110, %r109, 1072693248;
	mov.b32 	%r111, 0;
	mov.b64 	%fd335, {%r111, %r110};
	mul.f64 	%fd430, %fd335, %fd334;
$L__BB36_38:
	add.f64 	%fd336, %fd430, 0d3FF0000000000000;
	div.rn.f64 	%fd337, %fd11, %fd336;
	cvt.rn.f32.f64 	%f75, %fd337;
	mul.wide.s32 	%rd21, %r126, 4;
	add.s64 	%rd22, %rd1, %rd21;
	st.global.f32 	[%rd22], %f75;
	bra.uni 	$L__BB36_43;
$L__BB36_39:
	neg.f32 	%f20, %f12;
	mul.f32 	%f21, %f12, %f20;
	mul.f32 	%f22, %f21, 0f3F000000;
	fma.rn.f32 	%f23, %f22, 0f3BBB989D, 0f3F000000;
	cvt.sat.f32.f32 	%f24, %f23;
	mov.f32 	%f25, 0f4B400001;
	mov.f32 	%f26, 0f437C0000;
	fma.rm.f32 	%f27, %f24, %f26, %f25;
	add.f32 	%f28, %f27, 0fCB40007F;
	neg.f32 	%f29, %f28;
	fma.rn.f32 	%f30, %f22, 0f3FB8AA3B, %f29;
	fma.rn.f32 	%f31, %f22, 0f32A57060, %f30;
	mov.b32 	%r47, %f27;
	shl.b32 	%r48, %r47, 23;
	mov.b32 	%f32, %r48;
	ex2.approx.ftz.f32 	%f33, %f31;
	mul.f32 	%f34, %f33, %f32;
	mul.f32 	%f16, %f13, %f34;
	add.f32 	%f35, %f11, %f11;
	mul.f32 	%f36, %f35, 0f3FB8AA3B;
	cvt.rni.f32.f32 	%f37, %f36;
	abs.f32 	%f38, %f35;
	setp.lt.f32 	%p11, %f38, 0f3ED1EB85;
	selp.f32 	%f39, 0f00000000, %f37, %p11;
	fma.rn.f32 	%f40, %f39, 0fBF317200, %f35;
	fma.rn.f32 	%f41, %f39, 0fB5BFBE8E, %f40;
	setp.eq.f32 	%p12, %f39, 0f43000000;
	selp.f32 	%f42, 0f42FE0000, %f39, %p12;
	fma.rn.f32 	%f43, %f41, 0f3AB5EBE6, 0f3C095663;
	fma.rn.f32 	%f44, %f43, %f41, 0f3D2AABE3;
	fma.rn.f32 	%f45, %f44, %f41, 0f3E2AA9F6;
	fma.rn.f32 	%f46, %f45, %f41, 0f3EFFFFFE;
	mul.f32 	%f47, %f41, %f46;
	fma.rn.f32 	%f48, %f47, %f41, %f41;
	ex2.approx.f32 	%f49, %f42;
	add.f32 	%f50, %f49, 0fBF800000;
	fma.rn.f32 	%f51, %f48, %f49, %f50;
	add.f32 	%f52, %f51, %f51;
	selp.f32 	%f53, %f52, %f51, %p12;
	setp.gt.f32 	%p13, %f42, 0f43000000;
	selp.f32 	%f54, 0f7F800000, %f53, %p13;
	setp.lt.f32 	%p14, %f42, 0fC1C80000;
	selp.f32 	%f55, 0fBF800000, %f54, %p14;
	setp.eq.f32 	%p15, %f35, 0f00000000;
	add.f32 	%f56, %f35, %f35;
	selp.f32 	%f57, %f56, %f55, %p15;
	rcp.rn.f32 	%f17, %f57;
	cvt.f64.f32 	%fd34, %f12;
	div.rn.f64 	%fd30, %fd34, 0d3FF6A09E667F3BCD;
	{
	.reg .b32 %temp; 
	mov.b64 	{%temp, %r27}, %fd30;
	}
	and.b32  	%r28, %r27, 2147483647;
	{
	.reg .b32 %temp; 
	mov.b64 	{%r29, %temp}, %fd30;
	}
	setp.gt.u32 	%p16, %r28, 2146435071;
	@%p16 bra 	$L__BB36_41;
	mov.b64 	%fd38, {%r29, %r28};
	add.f64 	%fd39, %fd38, 0dC010000000000000;
	add.f64 	%fd40, %fd38, 0d4010000000000000;
	rcp.approx.ftz.f64 	%fd41, %fd40;
	neg.f64 	%fd42, %fd40;
	fma.rn.f64 	%fd43, %fd42, %fd41, 0d3FF0000000000000;
	fma.rn.f64 	%fd44, %fd43, %fd43, %fd43;
	fma.rn.f64 	%fd45, %fd44, %fd41, %fd41;
	mul.f64 	%fd46, %fd39, %fd45;
	mov.f64 	%fd47, 0d3FF0000000000000;
	add.rn.f64 	%fd48, %fd46, %fd47;
	fma.rn.f64 	%fd49, %fd48, 0dC010000000000000, %fd38;
	neg.f64 	%fd50, %fd46;
	fma.rn.f64 	%fd51, %fd50, %fd38, %fd49;
	fma.rn.f64 	%fd52, %fd45, %fd51, %fd46;
	fma.rn.f64 	%fd53, %fd52, 0dBDF8774AD4E0BFD7, 0dBE44E1C6FD03D328;
	fma.rn.f64 	%fd54, %fd53, %fd52, 0dBE4330149F7A56B6;
	fma.rn.f64 	%fd55, %fd54, %fd52, 0d3E7BEDDED8376273;
	fma.rn.f64 	%fd56, %fd55, %fd52, 0d3E6F9254C3ABF22B;
	fma.rn.f64 	%fd57, %fd56, %fd52, 0dBEAB9068C2148CF0;
	fma.rn.f64 	%fd58, %fd57, %fd52, 0d3E94C6454DB34009;
	fma.rn.f64 	%fd59, %fd58, %fd52, 0d3ED7F1C378F2311D;
	fma.rn.f64 	%fd60, %fd59, %fd52, 0dBEE78E051C6D5C58;
	fma.rn.f64 	%fd61, %fd60, %fd52, 0dBEF995B4EAD14A90;
	fma.rn.f64 	%fd62, %fd61, %fd52, 0d3F23BE27CF0A29B2;
	fma.rn.f64 	%fd63, %fd62, %fd52, 0dBF2A1DEF3E81672E;
	fma.rn.f64 	%fd64, %fd63, %fd52, 0dBF48D4ABE68C1713;
	fma.rn.f64 	%fd65, %fd64, %fd52, 0d3F749C67210DD6B4;
	fma.rn.f64 	%fd66, %fd65, %fd52, 0dBF9096238568E357;
	fma.rn.f64 	%fd67, %fd66, %fd52, 0d3FA3079EDF8C2DC9;
	fma.rn.f64 	%fd68, %fd67, %fd52, 0dBFB0FB06DFF601FC;
	fma.rn.f64 	%fd69, %fd68, %fd52, 0d3FB7FEE004DFBCDC;
	fma.rn.f64 	%fd70, %fd69, %fd52, 0dBFB9DDB23C3DB8C6;
	fma.rn.f64 	%fd71, %fd70, %fd52, 0d3FB16ECEFCFA5FDA;
	fma.rn.f64 	%fd72, %fd71, %fd52, 0d3F8F7F5DF66FB6D6;
	fma.rn.f64 	%fd73, %fd72, %fd52, 0dBFC1DF1AD154A29D;
	fma.rn.f64 	%fd74, %fd73, %fd52, 0d3FF3BA5916E9FD7F;
	fma.rn.f64 	%fd75, %fd38, 0d4000000000000000, 0d3FF0000000000000;
	rcp.approx.ftz.f64 	%fd76, %fd75;
	neg.f64 	%fd77, %fd75;
	fma.rn.f64 	%fd78, %fd77, %fd76, 0d3FF0000000000000;
	fma.rn.f64 	%fd79, %fd78, %fd78, %fd78;
	fma.rn.f64 	%fd80, %fd79, %fd76, %fd76;
	mul.f64 	%fd81, %fd80, %fd74;
	mul.f64 	%fd82, %fd81, 0dC000000000000000;
	fma.rn.f64 	%fd83, %fd38, %fd82, %fd74;
	neg.f64 	%fd84, %fd81;
	add.rn.f64 	%fd85, %fd83, %fd84;
	fma.rn.f64 	%fd86, %fd85, %fd80, %fd81;
	neg.f64 	%fd87, %fd38;
	mul.f64 	%fd88, %fd38, %fd87;
	fma.rn.f64 	%fd89, %fd88, 0d3FF71547652B82FE, 0d4338000000000000;
	{
	.reg .b32 %temp; 
	mov.b64 	{%r49, %temp}, %fd89;
	}
	mov.f64 	%fd90, 0dC338000000000000;
	add.rn.f64 	%fd91, %fd89, %fd90;
	fma.rn.f64 	%fd92, %fd91, 0dBFE62E42FEFA39EF, %fd88;
	fma.rn.f64 	%fd93, %fd91, 0dBC7ABC9E3B39803F, %fd92;
	fma.rn.f64 	%fd94, %fd93, 0d3E5ADE1569CE2BDF, 0d3E928AF3FCA213EA;
	fma.rn.f64 	%fd95, %fd94, %fd93, 0d3EC71DEE62401315;
	fma.rn.f64 	%fd96, %fd95, %fd93, 0d3EFA01997C89EB71;
	fma.rn.f64 	%fd97, %fd96, %fd93, 0d3F2A01A014761F65;
	fma.rn.f64 	%fd98, %fd97, %fd93, 0d3F56C16C1852B7AF;
	fma.rn.f64 	%fd99, %fd98, %fd93, 0d3F81111111122322;
	fma.rn.f64 	%fd100, %fd99, %fd93, 0d3FA55555555502A1;
	fma.rn.f64 	%fd101, %fd100, %fd93, 0d3FC5555555555511;
	fma.rn.f64 	%fd102, %fd101, %fd93, 0d3FE000000000000B;
	fma.rn.f64 	%fd103, %fd102, %fd93, 0d3FF0000000000000;
	fma.rn.f64 	%fd104, %fd103, %fd93, 0d3FF0000000000000;
	shr.u32 	%r50, %r49, 31;
	add.s32 	%r51, %r49, %r50;
	shr.s32 	%r52, %r51, 1;
	{
	.reg .b32 %temp; 
	mov.b64 	{%r53, %temp}, %fd104;
	}
	{
	.reg .b32 %temp; 
	mov.b64 	{%temp, %r54}, %fd104;
	}
	shl.b32 	%r55, %r52, 20;
	add.s32 	%r56, %r54, %r55;
	mov.b64 	%fd105, {%r53, %r56};
	sub.s32 	%r57, %r49, %r52;
	shl.b32 	%r58, %r57, 20;
	add.s32 	%r59, %r58, 1072693248;
	mov.b32 	%r60, 0;
	mov.b64 	%fd106, {%r60, %r59};
	mul.f64 	%fd107, %fd106, %fd105;
	neg.f64 	%fd108, %fd88;
	fma.rn.f64 	%fd109, %fd87, %fd38, %fd108;
	fma.rn.f64 	%fd110, %fd107, %fd109, %fd107;
	mul.f64 	%fd111, %fd110, %fd86;
	setp.gt.u32 	%p20, %r28, 1077624832;
	selp.f64 	%fd112, 0d0000000000000000, %fd111, %p20;
	setp.lt.s32 	%p21, %r27, 0;
	mov.f64 	%fd113, 0d4000000000000000;
	sub.f64 	%fd114, %fd113, %fd112;
	selp.f64 	%fd431, %fd114, %fd112, %p21;
	bra.uni 	$L__BB36_42;
$L__BB36_41:
	setp.eq.s32 	%p17, %r28, 2146435072;
	setp.eq.s32 	%p18, %r29, 0;
	setp.lt.s32 	%p19, %r27, 0;
	selp.f64 	%fd35, 0d4000000000000000, 0d0000000000000000, %p19;
	add.f64 	%fd36, %fd30, %fd30;
	selp.f64 	%fd37, %fd35, %fd36, %p18;
	selp.f64 	%fd431, %fd37, %fd36, %p17;
$L__BB36_42:
	cvt.f64.f32 	%fd115, %f17;
	fma.rn.f64 	%fd116, %fd431, 0d3FE0000000000000, %fd115;
	mul.f64 	%fd117, %fd116, 0d40040D7FBEC6DA55;
	cvt.f64.f32 	%fd118, %f16;
	div.rn.f64 	%fd119, %fd118, %fd117;
	cvt.rn.f32.f64 	%f58, %fd119;
	mul.wide.s32 	%rd19, %r126, 4;
	add.s64 	%rd20, %rd1, %rd19;
	st.global.f32 	[%rd20], %f58;
$L__BB36_43:
	add.s32 	%r126, %r126, %r3;
	setp.lt.s32 	%p47, %r126, %r31;
	@%p47 bra 	$L__BB36_2;
$L__BB36_44:
	ret;

}
	// .globl	_Z10_BGH_64_01iPdiiS_iiS_
.visible .entry _Z10_BGH_64_01iPdiiS_iiS_(
	.param .u32 _Z10_BGH_64_01iPdiiS_iiS__param_0,
	.param .u64 .ptr .align 1 _Z10_BGH_64_01iPdiiS_iiS__param_1,
	.param .u32 _Z10_BGH_64_01iPdiiS_iiS__param_2,
	.param .u32 _Z10_BGH_64_01iPdiiS_iiS__param_3,
	.param .u64 .ptr .align 1 _Z10_BGH_64_01iPdiiS_iiS__param_4,
	.param .u32 _Z10_BGH_64_01iPdiiS_iiS__param_5,
	.param .u32 _Z10_BGH_64_01iPdiiS_iiS__param_6,
	.param .u64 .ptr .align 1 _Z10_BGH_64_01iPdiiS_iiS__param_7
)
{
	.reg .pred 	%p<42>;
	.reg .b32 	%r<129>;
	.reg .b32 	%f<31>;
	.reg .b64 	%rd<25>;
	.reg .b64 	%fd<324>;

	ld.param.u32 	%r29, [_Z10_BGH_64_01iPdiiS_iiS__param_0];
	ld.param.u64 	%rd4, [_Z10_BGH_64_01iPdiiS_iiS__param_1];
	ld.param.u32 	%r31, [_Z10_BGH_64_01iPdiiS_iiS__param_3];
	ld.param.u64 	%rd5, [_Z10_BGH_64_01iPdiiS_iiS__param_4];
	ld.param.u32 	%r33, [_Z10_BGH_64_01iPdiiS_iiS__param_6];
	ld.param.u64 	%rd6, [_Z10_BGH_64_01iPdiiS_iiS__param_7];
	cvta.to.global.u64 	%rd1, %rd6;
	cvta.to.global.u64 	%rd2, %rd5;
	cvta.to.global.u64 	%rd3, %rd4;
	mov.u32 	%r34, %tid.x;
	mov.u32 	%r35, %ctaid.x;
	mov.u32 	%r36, %ntid.x;
	mad.lo.s32 	%r124, %r35, %r36, %r34;
	setp.ge.s32 	%p1, %r124, %r29;
	@%p1 bra 	$L__BB37_44;
	mov.b32 	%r37, 1127219200;
	mov.b32 	%r38, -2147483648;
	mov.b64 	%fd1, {%r38, %r37};
$L__BB37_2:
	setp.ne.s32 	%p2, %r31, %r29;
	@%p2 bra 	$L__BB37_4;
	mul.wide.s32 	%rd11, %r124, 8;
	add.s64 	%rd12, %rd3, %rd11;
	ld.global.f64 	%fd314, [%rd12];
	bra.uni 	$L__BB37_9;
$L__BB37_4:
	ld.param.u32 	%r120, [_Z10_BGH_64_01iPdiiS_iiS__param_2];
	setp.ne.s32 	%p3, %r120, 1;
	@%p3 bra 	$L__BB37_6;
	rem.s32 	%r41, %r124, %r31;
	mul.wide.s32 	%rd9, %r41, 8;
	add.s64 	%rd10, %rd3, %rd9;
	ld.global.f64 	%fd314, [%rd10];
	bra.uni 	$L__BB37_9;
$L__BB37_6:
	setp.ne.s32 	%p4, %r31, 1;
	@%p4 bra 	$L__BB37_8;
	ld.global.f64 	%fd314, [%rd3];
	bra.uni 	$L__BB37_9;
$L__BB37_8:
	ld.param.u32 	%r121, [_Z10_BGH_64_01iPdiiS_iiS__param_2];
	div.s32 	%r39, %r124, %r121;
	rem.s32 	%r40, %r39, %r31;
	mul.wide.s32 	%rd7, %r40, 8;
	add.s64 	%rd8, %rd3, %rd7;
	ld.global.f64 	%fd314, [%rd8];
$L__BB37_9:
	setp.ne.s32 	%p5, %r33, %r29;
	@%p5 bra 	$L__BB37_11;
	mul.wide.s32 	%rd17, %r124, 8;
	add.s64 	%rd18, %rd2, %rd17;
	ld.global.f64 	%fd315, [%rd18];
	bra.uni 	$L__BB37_16;
$L__BB37_11:
	ld.param.u32 	%r122, [_Z10_BGH_64_01iPdiiS_iiS__param_5];
	setp.ne.s32 	%p6, %r122, 1;
	@%p6 bra 	$L__BB37_13;
	rem.s32 	%r44, %r124, %r33;
	mul.wide.s32 	%rd15, %r44, 8;
	add.s64 	%rd16, %rd2, %rd15;
	ld.global.f64 	%fd315, [%rd16];
	bra.uni 	$L__BB37_16;
$L__BB37_13:
	setp.ne.s32 	%p7, %r33, 1;
	@%p7 bra 	$L__BB37_15;
	ld.global.f64 	%fd315, [%rd2];
	bra.uni 	$L__BB37_16;
$L__BB37_15:
	ld.param.u32 	%r123, [_Z10_BGH_64_01iPdiiS_iiS__param_5];
	div.s32 	%r42, %r124, %r123;
	rem.s32 	%r43, %r42, %r33;
	mul.wide.s32 	%rd13, %r43, 8;
	add.s64 	%rd14, %rd2, %rd13;
	ld.global.f64 	%fd315, [%rd14];
$L__BB37_16:
	setp.lt.f64 	%p8, %fd314, 0d0000000000000000;
	neg.f64 	%fd49, %fd314;
	neg.f64 	%fd50, %fd315;
	selp.f64 	%fd12, %fd49, %fd314, %p8;
	selp.f64 	%fd13, %fd50, %fd315, %p8;
	selp.f64 	%fd14, 0dBFF0000000000000, 0d3FF0000000000000, %p8;
	mul.f64 	%fd51, %fd12, %fd12;
	mul.f64 	%fd15, %fd51, 0dBFE0000000000000;
	fma.rn.f64 	%fd52, %fd15, 0d3FF71547652B82FE, 0d4338000000000000;
	{
	.reg .b32 %temp; 
	mov.b64 	{%r3, %temp}, %fd52;
	}
	mov.f64 	%fd53, 0dC338000000000000;
	add.rn.f64 	%fd54, %fd52, %fd53;
	fma.rn.f64 	%fd55, %fd54, 0dBFE62E42FEFA39EF, %fd15;
	fma.rn.f64 	%fd56, %fd54, 0dBC7ABC9E3B39803F, %fd55;
	fma.rn.f64 	%fd57, %fd56, 0d3E5ADE1569CE2BDF, 0d3E928AF3FCA213EA;
	fma.rn.f64 	%fd58, %fd57, %fd56, 0d3EC71DEE62401315;
	fma.rn.f64 	%fd59, %fd58, %fd56, 0d3EFA01997C89EB71;
	fma.rn.f64 	%fd60, %fd59, %fd56, 0d3F2A01A014761F65;
	fma.rn.f64 	%fd61, %fd60, %fd56, 0d3F56C16C1852B7AF;
	fma.rn.f64 	%fd62, %fd61, %fd56, 0d3F81111111122322;
	fma.rn.f64 	%fd63, %fd62, %fd56, 0d3FA55555555502A1;
	fma.rn.f64 	%fd64, %fd63, %fd56, 0d3FC5555555555511;
	fma.rn.f64 	%fd65, %fd64, %fd56, 0d3FE000000000000B;
	fma.rn.f64 	%fd66, %fd65, %fd56, 0d3FF0000000000000;
	fma.rn.f64 	%fd67, %fd66, %fd56, 0d3FF0000000000000;
	{
	.reg .b32 %temp; 
	mov.b64 	{%r4, %temp}, %fd67;
	}
	{
	.reg .b32 %temp; 
	mov.b64 	{%temp, %r5}, %fd67;
	}
	shl.b32 	%r45, %r3, 20;
	add.s32 	%r46, %r45, %r5;
	mov.b64 	%fd316, {%r4, %r46};
	{
	.reg .b32 %temp; 
	mov.b64 	{%temp, %r47}, %fd15;
	}
	mov.b32 	%f4, %r47;
	abs.f32 	%f1, %f4;
	setp.lt.f32 	%p9, %f1, 0f4086232B;
	@%p9 bra 	$L__BB37_19;
	setp.lt.f64 	%p10, %fd15, 0d0000000000000000;
	add.f64 	%fd68, %fd15, 0d7FF0000000000000;
	selp.f64 	%fd316, 0d0000000000000000, %fd68, %p10;
	setp.geu.f32 	%p11, %f1, 0f40874800;
	@%p11 bra 	$L__BB37_19;
	shr.u32 	%r48, %r3, 31;
	add.s32 	%r49, %r3, %r48;
	shr.s32 	%r50, %r49, 1;
	shl.b32 	%r51, %r50, 20;
	add.s32 	%r52, %r5, %r51;
	mov.b64 	%fd69, {%r4, %r52};
	sub.s32 	%r53, %r3, %r50;
	shl.b32 	%r54, %r53, 20;
	add.s32 	%r55, %r54, 1072693248;
	mov.b32 	%r56, 0;
	mov.b64 	%fd70, {%r56, %r55};
	mul.f64 	%fd316, %fd70, %fd69;
$L__BB37_19:
	div.rn.f64 	%fd20, %fd12, 0d3FF6A0902DE00D1B;
	{
	.reg .b32 %temp; 
	mov.b64 	{%temp, %r6}, %fd20;
	}
	and.b32  	%r7, %r6, 2147483647;
	{
	.reg .b32 %temp; 
	mov.b64 	{%r8, %temp}, %fd20;
	}
	setp.gt.u32 	%p12, %r7, 2146435071;
	@%p12 bra 	$L__BB37_21;
	mov.b64 	%fd74, {%r8, %r7};
	add.f64 	%fd75, %fd74, 0dC010000000000000;
	add.f64 	%fd76, %fd74, 0d4010000000000000;
	rcp.approx.ftz.f64 	%fd77, %fd76;
	neg.f64 	%fd78, %fd76;
	fma.rn.f64 	%fd79, %fd78, %fd77, 0d3FF0000000000000;
	fma.rn.f64 	%fd80, %fd79, %fd79, %fd79;
	fma.rn.f64 	%fd81, %fd80, %fd77, %fd77;
	mul.f64 	%fd82, %fd75, %fd81;
	mov.f64 	%fd83, 0d3FF0000000000000;
	add.rn.f64 	%fd84, %fd82, %fd83;
	fma.rn.f64 	%fd85, %fd84, 0dC010000000000000, %fd74;
	neg.f64 	%fd86, %fd82;
	fma.rn.f64 	%fd87, %fd86, %fd74, %fd85;
	fma.rn.f64 	%fd88, %fd81, %fd87, %fd82;
	fma.rn.f64 	%fd89, %fd88, 0dBDF8774AD4E0BFD7, 0dBE44E1C6FD03D328;
	fma.rn.f64 	%fd90, %fd89, %fd88, 0dBE4330149F7A56B6;
	fma.rn.f64 	%fd91, %fd90, %fd88, 0d3E7BEDDED8376273;
	fma.rn.f64 	%fd92, %fd91, %fd88, 0d3E6F9254C3ABF22B;
	fma.rn.f64 	%fd93, %fd92, %fd88, 0dBEAB9068C2148CF0;
	fma.rn.f64 	%fd94, %fd93, %fd88, 0d3E94C6454DB34009;
	fma.rn.f64 	%fd95, %fd94, %fd88, 0d3ED7F1C378F2311D;
	fma.rn.f64 	%fd96, %fd95, %fd88, 0dBEE78E051C6D5C58;
	fma.rn.f64 	%fd97, %fd96, %fd88, 0dBEF995B4EAD14A90;
	fma.rn.f64 	%fd98, %fd97, %fd88, 0d3F23BE27CF0A29B2;
	fma.rn.f64 	%fd99, %fd98, %fd88, 0dBF2A1DEF3E81672E;
	fma.rn.f64 	%fd100, %fd99, %fd88, 0dBF48D4ABE68C1713;
	fma.rn.f64 	%fd101, %fd100, %fd88, 0d3F749C67210DD6B4;
	fma.rn.f64 	%fd102, %fd101, %fd88, 0dBF9096238568E357;
	fma.rn.f64 	%fd103, %fd102, %fd88, 0d3FA3079EDF8C2DC9;
	fma.rn.f64 	%fd104, %fd103, %fd88, 0dBFB0FB06DFF601FC;
	fma.rn.f64 	%fd105, %fd104, %fd88, 0d3FB7FEE004DFBCDC;
	fma.rn.f64 	%fd106, %fd105, %fd88, 0dBFB9DDB23C3DB8C6;
	fma.rn.f64 	%fd107, %fd106, %fd88, 0d3FB16ECEFCFA5FDA;
	fma.rn.f64 	%fd108, %fd107, %fd88, 0d3F8F7F5DF66FB6D6;
	fma.rn.f64 	%fd109, %fd108, %fd88, 0dBFC1DF1AD154A29D;
	fma.rn.f64 	%fd110, %fd109, %fd88, 0d3FF3BA5916E9FD7F;
	fma.rn.f64 	%fd111, %fd74, 0d4000000000000000, 0d3FF0000000000000;
	rcp.approx.ftz.f64 	%fd112, %fd111;
	neg.f64 	%fd113, %fd111;
	fma.rn.f64 	%fd114, %fd113, %fd112, 0d3FF0000000000000;
	fma.rn.f64 	%fd115, %fd114, %fd114, %fd114;
	fma.rn.f64 	%fd116, %fd115, %fd112, %fd112;
	mul.f64 	%fd117, %fd116, %fd110;
	mul.f64 	%fd118, %fd117, 0dC000000000000000;
	fma.rn.f64 	%fd119, %fd74, %fd118, %fd110;
	neg.f64 	%fd120, %fd117;
	add.rn.f64 	%fd121, %fd119, %fd120;
	fma.rn.f64 	%fd122, %fd121, %fd116, %fd117;
	neg.f64 	%fd123, %fd74;
	mul.f64 	%fd124, %fd74, %fd123;
	fma.rn.f64 	%fd125, %fd124, 0d3FF71547652B82FE, 0d4338000000000000;
	{
	.reg .b32 %temp; 
	mov.b64 	{%r57, %temp}, %fd125;
	}
	mov.f64 	%fd126, 0dC338000000000000;
	add.rn.f64 	%fd127, %fd125, %fd126;
	fma.rn.f64 	%fd128, %fd127, 0dBFE62E42FEFA39EF, %fd124;
	fma.rn.f64 	%fd129, %fd127, 0dBC7ABC9E3B39803F, %fd128;
	fma.rn.f64 	%fd130, %fd129, 0d3E5ADE1569CE2BDF, 0d3E928AF3FCA213EA;
	fma.rn.f64 	%fd131, %fd130, %fd129, 0d3EC71DEE62401315;
	fma.rn.f64 	%fd132, %fd131, %fd129, 0d3EFA01997C89EB71;
	fma.rn.f64 	%fd133, %fd132, %fd129, 0d3F2A01A014761F65;
	fma.rn.f64 	%fd134, %fd133, %fd129, 0d3F56C16C1852B7AF;
	fma.rn.f64 	%fd135, %fd134, %fd129, 0d3F81111111122322;
	fma.rn.f64 	%fd136, %fd135, %fd129, 0d3FA55555555502A1;
	fma.rn.f64 	%fd137, %fd136, %fd129, 0d3FC5555555555511;
	fma.rn.f64 	%fd138, %fd137, %fd129, 0d3FE000000000000B;
	fma.rn.f64 	%fd139, %fd138, %fd129, 0d3FF0000000000000;
	fma.rn.f64 	%fd140, %fd139, %fd129, 0d3FF0000000000000;
	shr.u32 	%r58, %r57, 31;
	add.s32 	%r59, %r57, %r58;
	shr.s32 	%r60, %r59, 1;
	{
	.reg .b32 %temp; 
	mov.b64 	{%r61, %temp}, %fd140;
	}
	{
	.reg .b32 %temp; 
	mov.b64 	{%temp, %r62}, %fd140;
	}
	shl.b32 	%r63, %r60, 20;
	add.s32 	%r64, %r62, %r63;
	mov.b64 	%fd141, {%r61, %r64};
	sub.s32 	%r65, %r57, %r60;
	shl.b32 	%r66, %r65, 20;
	add.s32 	%r67, %r66, 1072693248;
	mov.b32 	%r68, 0;
	mov.b64 	%fd142, {%r68, %r67};
	mul.f64 	%fd143, %fd142, %fd141;
	neg.f64 	%fd144, %fd124;
	fma.rn.f64 	%fd145, %fd123, %fd74, %fd144;
	fma.rn.f64 	%fd146, %fd143, %fd145, %fd143;
	mul.f64 	%fd147, %fd146, %fd122;
	setp.gt.u32 	%p16, %r7, 1077624832;
	selp.f64 	%fd148, 0d0000000000000000, %fd147, %p16;
	setp.lt.s32 	%p17, %r6, 0;
	mov.f64 	%fd149, 0d4000000000000000;
	sub.f64 	%fd150, %fd149, %fd148;
	selp.f64 	%fd317, %fd150, %fd148, %p17;
	bra.uni 	$L__BB37_22;
$L__BB37_21:
	setp.eq.s32 	%p13, %r7, 2146435072;
	setp.eq.s32 	%p14, %r8, 0;
	setp.lt.s32 	%p15, %r6, 0;
	selp.f64 	%fd71, 0d4000000000000000, 0d0000000000000000, %p15;
	add.f64 	%fd72, %fd20, %fd20;
	selp.f64 	%fd73, %fd71, %fd72, %p14;
	selp.f64 	%fd317, %fd73, %fd72, %p13;
$L__BB37_22:
	mul.f64 	%fd151, %fd317, 0d3FF40D844D013A93;
	div.rn.f64 	%fd24, %fd316, %fd151;
	setp.leu.f64 	%p18, %fd12, 0d412E848000000000;
	@%p18 bra 	$L__BB37_24;
	mul.f64 	%fd313, %fd14, %fd24;
	mul.wide.s32 	%rd23, %r124, 8;
	add.s64 	%rd24, %rd1, %rd23;
	st.global.f64 	[%rd24], %fd313;
	bra.uni 	$L__BB37_43;
$L__BB37_24:
	setp.leu.f64 	%p19, %fd12, 0d402E000000000000;
	@%p19 bra 	$L__BB37_39;
	mul.f64 	%fd25, %fd14, %fd24;
	div.rn.f64 	%fd26, %fd13, 0d3FF6A0902DE00D1B;
	{
	.reg .b32 %temp; 
	mov.b64 	{%temp, %r9}, %fd26;
	}
	and.b32  	%r10, %r9, 2147483647;
	{
	.reg .b32 %temp; 
	mov.b64 	{%r11, %temp}, %fd26;
	}
	setp.gt.u32 	%p28, %r10, 2146435071;
	@%p28 bra 	$L__BB37_27;
	mov.b64 	%fd182, {%r11, %r10};
	add.f64 	%fd183, %fd182, 0dC010000000000000;
	add.f64 	%fd184, %fd182, 0d4010000000000000;
	rcp.approx.ftz.f64 	%fd185, %fd184;
	neg.f64 	%fd186, %fd184;
	fma.rn.f64 	%fd187, %fd186, %fd185, 0d3FF0000000000000;
	fma.rn.f64 	%fd188, %fd187, %fd187, %fd187;
	fma.rn.f64 	%fd189, %fd188, %fd185, %fd185;
	mul.f64 	%fd190, %fd183, %fd189;
	mov.f64 	%fd191, 0d3FF0000000000000;
	add.rn.f64 	%fd192, %fd190, %fd191;
	fma.rn.f64 	%fd193, %fd192, 0dC010000000000000, %fd182;
	neg.f64 	%fd194, %fd190;
	fma.rn.f64 	%fd195, %fd194, %fd182, %fd193;
	fma.rn.f64 	%fd196, %fd189, %fd195, %fd190;
	fma.rn.f64 	%fd197, %fd196, 0dBDF8774AD4E0BFD7, 0dBE44E1C6FD03D328;
	fma.rn.f64 	%fd198, %fd197, %fd196, 0dBE4330149F7A56B6;
	fma.rn.f64 	%fd199, %fd198, %fd196, 0d3E7BEDDED8376273;
	fma.rn.f64 	%fd200, %fd199, %fd196, 0d3E6F9254C3ABF22B;
	fma.rn.f64 	%fd201, %fd200, %fd196, 0dBEAB9068C2148CF0;
	fma.rn.f64 	%fd202, %fd201, %fd196, 0d3E94C6454DB34009;
	fma.rn.f64 	%fd203, %fd202, %fd196, 0d3ED7F1C378F2311D;
	fma.rn.f64 	%fd204, %fd203, %fd196, 0dBEE78E051C6D5C58;
	fma.rn.f64 	%fd205, %fd204, %fd196, 0dBEF995B4EAD14A90;
	fma.rn.f64 	%fd206, %fd205, %fd196, 0d3F23BE27CF0A29B2;
	fma.rn.f64 	%fd207, %fd206, %fd196, 0dBF2A1DEF3E81672E;
	fma.rn.f64 	%fd208, %fd207, %fd196, 0dBF48D4ABE68C1713;
	fma.rn.f64 	%fd209, %fd208, %fd196, 0d3F749C67210DD6B4;
	fma.rn.f64 	%fd210, %fd209, %fd196, 0dBF9096238568E357;
	fma.rn.f64 	%fd211, %fd210, %fd196, 0d3FA3079EDF8C2DC9;
	fma.rn.f64 	%fd212, %fd211, %fd196, 0dBFB0FB06DFF601FC;
	fma.rn.f64 	%fd213, %fd212, %fd196, 0d3FB7FEE004DFBCDC;
	fma.rn.f64 	%fd214, %fd213, %fd196, 0dBFB9DDB23C3DB8C6;
	fma.rn.f64 	%fd215, %fd214, %fd196, 0d3FB16ECEFCFA5FDA;
	fma.rn.f64 	%fd216, %fd215, %fd196, 0d3F8F7F5DF66FB6D6;
	fma.rn.f64 	%fd217, %fd216, %fd196, 0dBFC1DF1AD154A29D;
	fma.rn.f64 	%fd218, %fd217, %fd196, 0d3FF3BA5916E9FD7F;
	fma.rn.f64 	%fd219, %fd182, 0d4000000000000000, 0d3FF0000000000000;
	rcp.approx.ftz.f64 	%fd220, %fd219;
	neg.f64 	%fd221, %fd219;
	fma.rn.f64 	%fd222, %fd221, %fd220, 0d3FF0000000000000;
	fma.rn.f64 	%fd223, %fd222, %fd222, %fd222;
	fma.rn.f64 	%fd224, %fd223, %fd220, %fd220;
	mul.f64 	%fd225, %fd224, %fd218;
	mul.f64 	%fd226, %fd225, 0dC000000000000000;
	fma.rn.f64 	%fd227, %fd182, %fd226, %fd218;
	neg.f64 	%fd228, %fd225;
	add.rn.f64 	%fd229, %fd227, %fd228;
	fma.rn.f64 	%fd230, %fd229, %fd224, %fd225;
	neg.f64 	%fd231, %fd182;
	mul.f64 	%fd232, %fd182, %fd231;
	fma.rn.f64 	%fd233, %fd232, 0d3FF71547652B82FE, 0d4338000000000000;
	{
	.reg .b32 %temp; 
	mov.b64 	{%r81, %temp}, %fd233;
	}
	mov.f64 	%fd234, 0dC338000000000000;
	add.rn.f64 	%fd235, %fd233, %fd234;
	fma.rn.f64 	%fd236, %fd235, 0dBFE62E42FEFA39EF, %fd232;
	fma.rn.f64 	%fd237, %fd235, 0dBC7ABC9E3B39803F, %fd236;
	fma.rn.f64 	%fd238, %fd237, 0d3E5ADE1569CE2BDF, 0d3E928AF3FCA213EA;
	fma.rn.f64 	%fd239, %fd238, %fd237, 0d3EC71DEE62401315;
	fma.rn.f64 	%fd240, %fd239, %fd237, 0d3EFA01997C89EB71;
	fma.rn.f64 	%fd241, %fd240, %fd237, 0d3F2A01A014761F65;
	fma.rn.f64 	%fd242, %fd241, %fd237, 0d3F56C16C1852B7AF;
	fma.rn.f64 	%fd243, %fd242, %fd237, 0d3F81111111122322;
	fma.rn.f64 	%fd244, %fd243, %fd237, 0d3FA55555555502A1;
	fma.rn.f64 	%fd245, %fd244, %fd237, 0d3FC5555555555511;
	fma.rn.f64 	%fd246, %fd245, %fd237, 0d3FE000000000000B;
	fma.rn.f64 	%fd247, %fd246, %fd237, 0d3FF0000000000000;
	fma.rn.f64 	%fd248, %fd247, %fd237, 0d3FF0000000000000;
	shr.u32 	%r82, %r81, 31;
	add.s32 	%r83, %r81, %r82;
	shr.s32 	%r84, %r83, 1;
	{
	.reg .b32 %temp; 
	mov.b64 	{%r85, %temp}, %fd248;
	}
	{
	.reg .b32 %temp; 
	mov.b64 	{%temp, %r86}, %fd248;
	}
	shl.b32 	%r87, %r84, 20;
	add.s32 	%r88, %r86, %r87;
	mov.b64 	%fd249, {%r85, %r88};
	sub.s32 	%r89, %r81, %r84;
	shl.b32 	%r90, %r89, 20;
	add.s32 	%r91, %r90, 1072693248;
	mov.b32 	%r92, 0;
	mov.b64 	%fd250, {%r92, %r91};
	mul.f64 	%fd251, %fd250, %fd249;
	neg.f64 	%fd252, %fd232;
	fma.rn.f64 	%fd253, %fd231, %fd182, %fd252;
	fma.rn.f64 	%fd254, %fd251, %fd253, %fd251;
	mul.f64 	%fd255, %fd254, %fd230;
	setp.gt.u32 	%p32, %r10, 1077624832;
	selp.f64 	%fd256, 0d0000000000000000, %fd255, %p32;
	setp.lt.s32 	%p33, %r9, 0;
	mov.f64 	%fd257, 0d4000000000000000;
	sub.f64 	%fd258, %fd257, %fd256;
	selp.f64 	%fd318, %fd258, %fd256, %p33;
	bra.uni 	$L__BB37_28;
$L__BB37_27:
	setp.eq.s32 	%p29, %r10, 2146435072;
	setp.eq.s32 	%p30, %r11, 0;
	setp.lt.s32 	%p31, %r9, 0;
	selp.f64 	%fd179, 0d4000000000000000, 0d0000000000000000, %p31;
	add.f64 	%fd180, %fd26, %fd26;
	selp.f64 	%fd181, %fd179, %fd180, %p30;
	selp.f64 	%fd318, %fd181, %fd180, %p29;
$L__BB37_28:
	mul.f64 	%fd319, %fd318, 0d3FE0000000000000;
	{
	.reg .b32 %temp; 
	mov.b64 	{%temp, %r125}, %fd319;
	}
	{
	.reg .b32 %temp; 
	mov.b64 	{%r126, %temp}, %fd319;
	}
	setp.gt.s32 	%p34, %r125, 1048575;
	mov.b32 	%r127, -1023;
	@%p34 bra 	$L__BB37_30;
	mul.f64 	%fd319, %fd319, 0d4350000000000000;
	{
	.reg .b32 %temp; 
	mov.b64 	{%temp, %r125}, %fd319;
	}
	{
	.reg .b32 %temp; 
	mov.b64 	{%r126, %temp}, %fd319;
	}
	mov.b32 	%r127, -1077;
$L__BB37_30:
	add.s32 	%r95, %r125, -1;
	setp.gt.u32 	%p35, %r95, 2146435070;
	@%p35 bra 	$L__BB37_34;
	shr.u32 	%r98, %r125, 20;
	add.s32 	%r128, %r127, %r98;
	and.b32  	%r99, %r125, 1048575;
	or.b32  	%r100, %r99, 1072693248;
	mov.b64 	%fd320, {%r126, %r100};
	setp.lt.u32 	%p37, %r100, 1073127583;
	@%p37 bra 	$L__BB37_33;
	{
	.reg .b32 %temp; 
	mov.b64 	{%r101, %temp}, %fd320;
	}
	{
	.reg .b32 %temp; 
	mov.b64 	{%temp, %r102}, %fd320;
	}
	add.s32 	%r103, %r102, -1048576;
	mov.b64 	%fd320, {%r101, %r103};
	add.s32 	%r128, %r128, 1;
$L__BB37_33:
	add.f64 	%fd260, %fd320, 0dBFF0000000000000;
	add.f64 	%fd261, %fd320, 0d3FF0000000000000;
	rcp.approx.ftz.f64 	%fd262, %fd261;
	neg.f64 	%fd263, %fd261;
	fma.rn.f64 	%fd264, %fd263, %fd262, 0d3FF0000000000000;
	fma.rn.f64 	%fd265, %fd264, %fd264, %fd264;
	fma.rn.f64 	%fd266, %fd265, %fd262, %fd262;
	mul.f64 	%fd267, %fd260, %fd266;
	fma.rn.f64 	%fd268, %fd260, %fd266, %fd267;
	mul.f64 	%fd269, %fd268, %fd268;
	fma.rn.f64 	%fd270, %fd269, 0d3EB1380B3AE80F1E, 0d3ED0EE258B7A8B04;
	fma.rn.f64 	%fd271, %fd270, %fd269, 0d3EF3B2669F02676F;
	fma.rn.f64 	%fd272, %fd271, %fd269, 0d3F1745CBA9AB0956;
	fma.rn.f64 	%fd273, %fd272, %fd269, 0d3F3C71C72D1B5154;
	fma.rn.f64 	%fd274, %fd273, %fd269, 0d3F624924923BE72D;
	fma.rn.f64 	%fd275, %fd274, %fd269, 0d3F8999999999A3C4;
	fma.rn.f64 	%fd276, %fd275, %fd269, 0d3FB5555555555554;
	sub.f64 	%fd277, %fd260, %fd268;
	add.f64 	%fd278, %fd277, %fd277;
	neg.f64 	%fd279, %fd268;
	fma.rn.f64 	%fd280, %fd279, %fd260, %fd278;
	mul.f64 	%fd281, %fd266, %fd280;
	mul.f64 	%fd282, %fd269, %fd276;
	fma.rn.f64 	%fd283, %fd282, %fd268, %fd281;
	xor.b32  	%r104, %r128, -2147483648;
	mov.b32 	%r105, 1127219200;
	mov.b64 	%fd284, {%r104, %r105};
	sub.f64 	%fd285, %fd284, %fd1;
	fma.rn.f64 	%fd286, %fd285, 0d3FE62E42FEFA39EF, %fd268;
	fma.rn.f64 	%fd287, %fd285, 0dBFE62E42FEFA39EF, %fd286;
	sub.f64 	%fd288, %fd287, %fd268;
	sub.f64 	%fd289, %fd283, %fd288;
	fma.rn.f64 	%fd290, %fd285, 0d3C7ABC9E3B39803F, %fd289;
	add.f64 	%fd321, %fd286, %fd290;
	bra.uni 	$L__BB37_35;
$L__BB37_34:
	fma.rn.f64 	%fd259, %fd319, 0d7FF0000000000000, 0d7FF0000000000000;
	{
	.reg .b32 %temp; 
	mov.b64 	{%temp, %r96}, %fd319;
	}
	and.b32  	%r97, %r96, 2147483647;
	setp.eq.s32 	%p36, %r97, 0;
	selp.f64 	%fd321, 0dFFF0000000000000, %fd259, %p36;
$L__BB37_35:
	mul.f64 	%fd291, %fd12, 0dC000000000000000;
	sub.f64 	%fd39, %fd291, %fd321;
	fma.rn.f64 	%fd292, %fd39, 0d3FF71547652B82FE, 0d4338000000000000;
	{
	.reg .b32 %temp; 
	mov.b64 	{%r22, %temp}, %fd292;
	}
	mov.f64 	%fd293, 0dC338000000000000;
	add.rn.f64 	%fd294, %fd292, %fd293;
	fma.rn.f64 	%fd295, %fd294, 0dBFE62E42FEFA39EF, %fd39;
	fma.rn.f64 	%fd296, %fd294, 0dBC7ABC9E3B39803F, %fd295;
	fma.rn.f64 	%fd297, %fd296, 0d3E5ADE1569CE2BDF, 0d3E928AF3FCA213EA;
	fma.rn.f64 	%fd298, %fd297, %fd296, 0d3EC71DEE62401315;
	fma.rn.f64 	%fd299, %fd298, %fd296, 0d3EFA01997C89EB71;
	fma.rn.f64 	%fd300, %fd299, %fd296, 0d3F2A01A014761F65;
	fma.rn.f64 	%fd301, %fd300, %fd296, 0d3F56C16C1852B7AF;
	fma.rn.f64 	%fd302, %fd301, %fd296, 0d3F81111111122322;
	fma.rn.f64 	%fd303, %fd302, %fd296, 0d3FA55555555502A1;
	fma.rn.f64 	%fd304, %fd303, %fd296, 0d3FC5555555555511;
	fma.rn.f64 	%fd305, %fd304, %fd296, 0d3FE000000000000B;
	fma.rn.f64 	%fd306, %fd305, %fd296, 0d3FF0000000000000;
	fma.rn.f64 	%fd307, %fd306, %fd296, 0d3FF0000000000000;
	{
	.reg .b32 %temp; 
	mov.b64 	{%r23, %temp}, %fd307;
	}
	{
	.reg .b32 %temp; 
	mov.b64 	{%temp, %r24}, %fd307;
	}
	shl.b32 	%r106, %r22, 20;
	add.s32 	%r107, %r106, %r24;
	mov.b64 	%fd322, {%r23, %r107};
	{
	.reg .b32 %temp; 
	mov.b64 	{%temp, %r108}, %fd39;
	}
	mov.b32 	%f30, %r108;
	abs.f32 	%f2, %f30;
	setp.lt.f32 	%p38, %f2, 0f4086232B;
	@%p38 bra 	$L__BB37_38;
	setp.lt.f64 	%p39, %fd39, 0d0000000000000000;
	add.f64 	%fd308, %fd39, 0d7FF0000000000000;
	selp.f64 	%fd322, 0d0000000000000000, %fd308, %p39;
	setp.geu.f32 	%p40, %f2, 0f40874800;
	@%p40 bra 	$L__BB37_38;
	shr.u32 	%r109, %r22, 31;
	add.s32 	%r110, %r22, %r109;
	shr.s32 	%r111, %r110, 1;
	shl.b32 	%r112, %r111, 20;
	add.s32 	%r113, %r24, %r112;
	mov.b64 	%fd309, {%r23, %r113};
	sub.s32 	%r114, %r22, %r111;
	shl.b32 	%r115, %r114, 20;
	add.s32 	%r116, %r115, 1072693248;
	mov.b32 	%r117, 0;
	mov.b64 	%fd310, {%r117, %r116};
	mul.f64 	%fd322, %fd310, %fd309;
$L__BB37_38:
	add.f64 	%fd311, %fd322, 0d3FF0000000000000;
	mul.f64 	%fd312, %fd25, %fd311;
	mul.wide.s32 	%rd21, %r124, 8;
	add.s64 	%rd22, %rd1, %rd21;
	st.global.f64 	[%rd22], %fd312;
	bra.uni 	$L__BB37_43;
$L__BB37_39:
	mul.f64 	%fd152, %fd13, %fd13;
	mul.f64 	%fd44, %fd152, 0dBFE0000000000000;
	fma.rn.f64 	%fd153, %fd44, 0d3FF71547652B82FE, 0d4338000000000000;
	{
	.reg .b32 %temp; 
	mov.b64 	{%r25, %temp}, %fd153;
	}
	mov.f64 	%fd154, 0dC338000000000000;
	add.rn.f64 	%fd155, %fd153, %fd154;
	fma.rn.f64 	%fd156, %fd155, 0dBFE62E42FEFA39EF, %fd44;
	fma.rn.f64 	%fd157, %fd155, 0dBC7ABC9E3B39803F, %fd156;
	fma.rn.f64 	%fd158, %fd157, 0d3E5ADE1569CE2BDF, 0d3E928AF3FCA213EA;
	fma.rn.f64 	%fd159, %fd158, %fd157, 0d3EC71DEE62401315;
	fma.rn.f64 	%fd160, %fd159, %fd157, 0d3EFA01997C89EB71;
	fma.rn.f64 	%fd161, %fd160, %fd157, 0d3F2A01A014761F65;
	fma.rn.f64 	%fd162, %fd161, %fd157, 0d3F56C16C1852B7AF;
	fma.rn.f64 	%fd163, %fd162, %fd157, 0d3F81111111122322;
	fma.rn.f64 	%fd164, %fd163, %fd157, 0d3FA55555555502A1;
	fma.rn.f64 	%fd165, %fd164, %fd157, 0d3FC5555555555511;
	fma.rn.f64 	%fd166, %fd165, %fd157, 0d3FE000000000000B;
	fma.rn.f64 	%fd167, %fd166, %fd157, 0d3FF0000000000000;
	fma.rn.f64 	%fd168, %fd167, %fd157, 0d3FF0000000000000;
	{
	.reg .b32 %temp; 
	mov.b64 	{%r26, %temp}, %fd168;
	}
	{
	.reg .b32 %temp; 
	mov.b64 	{%temp, %r27}, %fd168;
	}
	shl.b32 	%r69, %r25, 20;
	add.s32 	%r70, %r69, %r27;
	mov.b64 	%fd323, {%r26, %r70};
	{
	.reg .b32 %temp; 
	mov.b64 	{%temp, %r71}, %fd44;
	}
	mov.b32 	%f5, %r71;
	abs.f32 	%f3, %f5;
	setp.lt.f32 	%p20, %f3, 0f4086232B;
	@%p20 bra 	$L__BB37_42;
	setp.lt.f64 	%p21, %fd44, 0d0000000000000000;
	add.f64 	%fd169, %fd44, 0d7FF0000000000000;
	selp.f64 	%fd323, 0d0000000000000000, %fd169, %p21;
	setp.geu.f32 	%p22, %f3, 0f40874800;
	@%p22 bra 	$L__BB37_42;
	shr.u32 	%r72, %r25, 31;
	add.s32 	%r73, %r25, %r72;
	shr.s32 	%r74, %r73, 1;
	shl.b32 	%r75, %r74, 20;
	add.s32 	%r76, %r27, %r75;
	mov.b64 	%fd170, {%r26, %r76};
	sub.s32 	%r77, %r25, %r74;
	shl.b32 	%r78, %r77, 20;
	add.s32 	%r79, %r78, 1072693248;
	mov.b32 	%r80, 0;
	mov.b64 	%fd171, {%r80, %r79};
	mul.f64 	%fd323, %fd171, %fd170;
$L__BB37_42:
	mul.f64 	%fd172, %fd14, %fd323;
	add.f64 	%fd173, %fd12, %fd12;
	cvt.rn.f32.f64 	%f6, %fd173;
	mul.f32 	%f7, %f6, 0f3FB8AA3B;
	cvt.rni.f32.f32 	%f8, %f7;
	abs.f32 	%f9, %f6;
	setp.lt.f32 	%p23, %f9, 0f3ED1EB85;
	selp.f32 	%f10, 0f00000000, %f8, %p23;
	fma.rn.f32 	%f11, %f10, 0fBF317200, %f6;
	fma.rn.f32 	%f12, %f10, 0fB5BFBE8E, %f11;
	setp.eq.f32 	%p24, %f10, 0f43000000;
	selp.f32 	%f13, 0f42FE0000, %f10, %p24;
	fma.rn.f32 	%f14, %f12, 0f3AB5EBE6, 0f3C095663;
	fma.rn.f32 	%f15, %f14, %f12, 0f3D2AABE3;
	fma.rn.f32 	%f16, %f15, %f12, 0f3E2AA9F6;
	fma.rn.f32 	%f17, %f16, %f12, 0f3EFFFFFE;
	mul.f32 	%f18, %f12, %f17;
	fma.rn.f32 	%f19, %f18, %f12, %f12;
	ex2.approx.f32 	%f20, %f13;
	add.f32 	%f21, %f20, 0fBF800000;
	fma.rn.f32 	%f22, %f19, %f20, %f21;
	add.f32 	%f23, %f22, %f22;
	selp.f32 	%f24, %f23, %f22, %p24;
	setp.gt.f32 	%p25, %f13, 0f43000000;
	selp.f32 	%f25, 0f7F800000, %f24, %p25;
	setp.lt.f32 	%p26, %f13, 0fC1C80000;
	selp.f32 	%f26, 0fBF800000, %f25, %p26;
	setp.eq.f32 	%p27, %f6, 0f00000000;
	add.f32 	%f27, %f6, %f6;
	selp.f32 	%f28, %f27, %f26, %p27;
	rcp.rn.f32 	%f29, %f28;
	cvt.f64.f32 	%fd174, %f29;
	div.rn.f64 	%fd175, %fd323, 0d40040D844D013A93;
	add.f64 	%fd176, %fd175, %fd174;
	mul.f64 	%fd177, %fd176, 0d40040D844D013A93;
	div.rn.f64 	%fd178, %fd172, %fd177;
	mul.wide.s32 	%rd19, %r124, 8;
	add.s64 	%rd20, %rd1, %rd19;
	st.global.f64 	[%rd20], %fd178;
$L__BB37_43:
	mov.u32 	%r118, %ntid.x;
	mov.u32 	%r119, %nctaid.x;
	mad.lo.s32 	%r124, %r118, %r119, %r124;
	setp.lt.s32 	%p41, %r124, %r29;
	@%p41 bra 	$L__BB37_2;
$L__BB37_44:
	ret;

}
.func  (.param .b64 func_retval0) __internal_accurate_pow(
	.param .b64 __internal_accurate_pow_param_0,
	.param .b64 __internal_accurate_pow_param_1
)
{
	.reg .pred 	%p<8>;
	.reg .b32 	%r<49>;
	.reg .b32 	%f<3>;
	.reg .b64 	%fd<109>;

	ld.param.f64 	%fd10, [__internal_accurate_pow_param_0];
	ld.param.f64 	%fd11, [__internal_accurate_pow_param_1];
	{
	.reg .b32 %temp; 
	mov.b64 	{%temp, %r46}, %fd10;
	}
	{
	.reg .b32 %temp; 
	mov.b64 	{%r45, %temp}, %fd10;
	}
	shr.u32 	%r47, %r46, 20;
	setp.gt.u32 	%p1, %r46, 1048575;
	@%p1 bra 	$L__BB38_2;
	mul.f64 	%fd12, %fd10, 0d4350000000000000;
	{
	.reg .b32 %temp; 
	mov.b64 	{%temp, %r46}, %fd12;
	}
	{
	.reg .b32 %temp; 
	mov.b64 	{%r45, %temp}, %fd12;
	}
	shr.u32 	%r16, %r46, 20;
	add.s32 	%r47, %r16, -54;
$L__BB38_2:
	add.s32 	%r48, %r47, -1023;
	and.b32  	%r17, %r46, -2146435073;
	or.b32  	%r18, %r17, 1072693248;
	mov.b64 	%fd107, {%r45, %r18};
	setp.lt.u32 	%p2, %r18, 1073127583;
	@%p2 bra 	$L__BB38_4;
	{
	.reg .b32 %temp; 
	mov.b64 	{%r19, %temp}, %fd107;
	}
	{
	.reg .b32 %temp; 
	mov.b64 	{%temp, %r20}, %fd107;
	}
	add.s32 	%r21, %r20, -1048576;
	mov.b64 	%fd107, {%r19, %r21};
	add.s32 	%r48, %r47, -1022;
$L__BB38_4:
	add.f64 	%fd13, %fd107, 0dBFF0000000000000;
	add.f64 	%fd14, %fd107, 0d3FF0000000000000;
	rcp.approx.ftz.f64 	%fd15, %fd14;
	neg.f64 	%fd16, %fd14;
	fma.rn.f64 	%fd17, %fd16, %fd15, 0d3FF0000000000000;
	fma.rn.f64 	%fd18, %fd17, %fd17, %fd17;
	fma.rn.f64 	%fd19, %fd18, %fd15, %fd15;
	mul.f64 	%fd20, %fd13, %fd19;
	fma.rn.f64 	%fd21, %fd13, %fd19, %fd20;
	mul.f64 	%fd22, %fd21, %fd21;
	fma.rn.f64 	%fd23, %fd22, 0d3EB0F5FF7D2CAFE2, 0d3ED0F5D241AD3B5A;
	fma.rn.f64 	%fd24, %fd23, %fd22, 0d3EF3B20A75488A3F;
	fma.rn.f64 	%fd25, %fd24, %fd22, 0d3F1745CDE4FAECD5;
	fma.rn.f64 	%fd26, %fd25, %fd22, 0d3F3C71C7258A578B;
	fma.rn.f64 	%fd27, %fd26, %fd22, 0d3F6249249242B910;
	fma.rn.f64 	%fd28, %fd27, %fd22, 0d3F89999999999DFB;
	sub.f64 	%fd29, %fd13, %fd21;
	add.f64 	%fd30, %fd29, %fd29;
	neg.f64 	%fd31, %fd21;
	fma.rn.f64 	%fd32, %fd31, %fd13, %fd30;
	mul.f64 	%fd33, %fd19, %fd32;
	fma.rn.f64 	%fd34, %fd22, %fd28, 0d3FB5555555555555;
	mov.f64 	%fd35, 0d3FB5555555555555;
	sub.f64 	%fd36, %fd35, %fd34;
	fma.rn.f64 	%fd37, %fd22, %fd28, %fd36;
	add.f64 	%fd38, %fd37, 0dBC46A4CB00B9E7B0;
	add.f64 	%fd39, %fd34, %fd38;
	sub.f64 	%fd40, %fd34, %fd39;
	add.f64 	%fd41, %fd38, %fd40;
	mul.rn.f64 	%fd42, %fd21, %fd21;
	neg.f64 	%fd43, %fd42;
	fma.rn.f64 	%fd44, %fd21, %fd21, %fd43;
	{
	.reg .b32 %temp; 
	mov.b64 	{%r22, %temp}, %fd33;
	}
	{
	.reg .b32 %temp; 
	mov.b64 	{%temp, %r23}, %fd33;
	}
	add.s32 	%r24, %r23, 1048576;
	mov.b64 	%fd45, {%r22, %r24};
	fma.rn.f64 	%fd46, %fd21, %fd45, %fd44;
	mul.rn.f64 	%fd47, %fd42, %fd21;
	neg.f64 	%fd48, %fd47;
	fma.rn.f64 	%fd49, %fd42, %fd21, %fd48;
	fma.rn.f64 	%fd50, %fd42, %fd33, %fd49;
	fma.rn.f64 	%fd51, %fd46, %fd21, %fd50;
	mul.rn.f64 	%fd52, %fd39, %fd47;
	neg.f64 	%fd53, %fd52;
	fma.rn.f64 	%fd54, %fd39, %fd47, %fd53;
	fma.rn.f64 	%fd55, %fd39, %fd51, %fd54;
	fma.rn.f64 	%fd56, %fd41, %fd47, %fd55;
	add.f64 	%fd57, %fd52, %fd56;
	sub.f64 	%fd58, %fd52, %fd57;
	add.f64 	%fd59, %fd56, %fd58;
	add.f64 	%fd60, %fd21, %fd57;
	sub.f64 	%fd61, %fd21, %fd60;
	add.f64 	%fd62, %fd57, %fd61;
	add.f64 	%fd63, %fd59, %fd62;
	add.f64 	%fd64, %fd33, %fd63;
	add.f64 	%fd65, %fd60, %fd64;
	sub.f64 	%fd66, %fd60, %fd65;
	add.f64 	%fd67, %fd64, %fd66;
	xor.b32  	%r25, %r48, -2147483648;
	mov.b32 	%r26, 1127219200;
	mov.b64 	%fd68, {%r25, %r26};
	mov.b32 	%r27, -2147483648;
	mov.b64 	%fd69, {%r27, %r26};
	sub.f64 	%fd70, %fd68, %fd69;
	fma.rn.f64 	%fd71, %fd70, 0d3FE62E42FEFA39EF, %fd65;
	fma.rn.f64 	%fd72, %fd70, 0dBFE62E42FEFA39EF, %fd71;
	sub.f64 	%fd73, %fd72, %fd65;
	sub.f64 	%fd74, %fd67, %fd73;
	fma.rn.f64 	%fd75, %fd70, 0d3C7ABC9E3B39803F, %fd74;
	add.f64 	%fd76, %fd71, %fd75;
	sub.f64 	%fd77, %fd71, %fd76;
	add.f64 	%fd78, %fd75, %fd77;
	{
	.reg .b32 %temp; 
	mov.b64 	{%temp, %r28}, %fd11;
	}
	{
	.reg .b32 %temp; 
	mov.b64 	{%r29, %temp}, %fd11;
	}
	shl.b32 	%r30, %r28, 1;
	setp.gt.u32 	%p3, %r30, -33554433;
	and.b32  	%r31, %r28, -15728641;
	selp.b32 	%r32, %r31, %r28, %p3;
	mov.b64 	%fd79, {%r29, %r32};
	mul.rn.f64 	%fd80, %fd76, %fd79;
	neg.f64 	%fd81, %fd80;
	fma.rn.f64 	%fd82, %fd76, %fd79, %fd81;
	fma.rn.f64 	%fd83, %fd78, %fd79, %fd82;
	add.f64 	%fd4, %fd80, %fd83;
	sub.f64 	%fd84, %fd80, %fd4;
	add.f64 	%fd5, %fd83, %fd84;
	fma.rn.f64 	%fd85, %fd4, 0d3FF71547652B82FE, 0d4338000000000000;
	{
	.reg .b32 %temp; 
	mov.b64 	{%r13, %temp}, %fd85;
	}
	mov.f64 	%fd86, 0dC338000000000000;
	add.rn.f64 	%fd87, %fd85, %fd86;
	fma.rn.f64 	%fd88, %fd87, 0dBFE62E42FEFA39EF, %fd4;
	fma.rn.f64 	%fd89, %fd87, 0dBC7ABC9E3B39803F, %fd88;
	fma.rn.f64 	%fd90, %fd89, 0d3E5ADE1569CE2BDF, 0d3E928AF3FCA213EA;
	fma.rn.f64 	%fd91, %fd90, %fd89, 0d3EC71DEE62401315;
	fma.rn.f64 	%fd92, %fd91, %fd89, 0d3EFA01997C89EB71;
	fma.rn.f64 	%fd93, %fd92, %fd89, 0d3F2A01A014761F65;
	fma.rn.f64 	%fd94, %fd93, %fd89, 0d3F56C16C1852B7AF;
	fma.rn.f64 	%fd95, %fd94, %fd89, 0d3F81111111122322;
	fma.rn.f64 	%fd96, %fd95, %fd89, 0d3FA55555555502A1;
	fma.rn.f64 	%fd97, %fd96, %fd89, 0d3FC5555555555511;
	fma.rn.f64 	%fd98, %fd97, %fd89, 0d3FE000000000000B;
	fma.rn.f64 	%fd99, %fd98, %fd89, 0d3FF0000000000000;
	fma.rn.f64 	%fd100, %fd99, %fd89, 0d3FF0000000000000;
	{
	.reg .b32 %temp; 
	mov.b64 	{%r14, %temp}, %fd100;
	}
	{
	.reg .b32 %temp; 
	mov.b64 	{%temp, %r15}, %fd100;
	}
	shl.b32 	%r33, %r13, 20;
	add.s32 	%r34, %r33, %r15;
	mov.b64 	%fd108, {%r14, %r34};
	{
	.reg .b32 %temp; 
	mov.b64 	{%temp, %r35}, %fd4;
	}
	mov.b32 	%f2, %r35;
	abs.f32 	%f1, %f2;
	setp.lt.f32 	%p4, %f1, 0f4086232B;
	@%p4 bra 	$L__BB38_7;
	setp.lt.f64 	%p5, %fd4, 0d0000000000000000;
	add.f64 	%fd101, %fd4, 0d7FF0000000000000;
	selp.f64 	%fd108, 0d0000000000000000, %fd101, %p5;
	setp.geu.f32 	%p6, %f1, 0f40874800;
	@%p6 bra 	$L__BB38_7;
	shr.u32 	%r36, %r13, 31;
	add.s32 	%r37, %r13, %r36;
	shr.s32 	%r38, %r37, 1;
	shl.b32 	%r39, %r38, 20;
	add.s32 	%r40, %r15, %r39;
	mov.b64 	%fd102, {%r14, %r40};
	sub.s32 	%r41, %r13, %r38;
	shl.b32 	%r42, %r41, 20;
	add.s32 	%r43, %r42, 1072693248;
	mov.b32 	%r44, 0;
	mov.b64 	%fd103, {%r44, %r43};
	mul.f64 	%fd108, %fd103, %fd102;
$L__BB38_7:
	abs.f64 	%fd104, %fd108;
	setp.eq.f64 	%p7, %fd104, 0d7FF0000000000000;
	fma.rn.f64 	%fd105, %fd108, %fd5, %fd108;
	selp.f64 	%fd106, %fd108, %fd105, %p7;
	st.param.f64 	[func_retval0], %fd106;
	ret;

}


// ===== COMPILED SASS (sm_100) =====

	.target	sm_100

	.elftype	@"ET_EXEC"


//--------------------- .note.nv.tkinfo           --------------------------
	.section	.note.nv.tkinfo,"",@"SHT_NOTE"
	.sectionflags	@"SHF_NOTE_NV_TKINFO"
	.tkinfo
        /*0018*/ 	.word	0x00000002
        /*0030*/ 	.string	""
        /*0030*/ 	.string	"ptxas"
        /*0030*/ 	.string	"Cuda compilation tools, release 13.0, V13.0.88"
        /*0030*/ 	.string	"Build cuda_13.0.r13.0/compiler.36424714_0"
        /*0030*/ 	.string	"-arch sm_100 -m 64 "



//--------------------- .note.nv.cuinfo           --------------------------
	.section	.note.nv.cuinfo,"",@"SHT_NOTE"
	.sectionflags	@"SHF_NOTE_NV_CUINFO"
        /*0018*/ 	.short	0x0002
        /*001a*/ 	.short	0x0064
        /*001c*/ 	.short	0x0082
	.zero		2


//--------------------- .nv.info                  --------------------------
	.section	.nv.info,"",@"SHT_CUDA_INFO"
	.align	4


	//----- nvinfo : EIATTR_REGCOUNT
	.align		4
        /*0000*/ 	.byte	0x04, 0x2f
        /*0002*/ 	.short	(.L_1 - .L_0)
	.align		4
.L_0:
        /*0004*/ 	.word	index@(_Z10_add_32_01ifPfS_)
        /*0008*/ 	.word	0x00000010


	//----- nvinfo : EIATTR_FRAME_SIZE
	.align		4
.L_1:
        /*000c*/ 	.byte	0x04, 0x11
        /*000e*/ 	.short	(.L_3 - .L_2)
	.align		4
.L_2:
        /*0010*/ 	.word	index@(_Z10_add_32_01ifPfS_)
        /*0014*/ 	.word	0x00000000


	//----- nvinfo : EIATTR_REGCOUNT
	.align		4
.L_3:
        /*0018*/ 	.byte	0x04, 0x2f
        /*001a*/ 	.short	(.L_5 - .L_4)
	.align		4
.L_4:
        /*001c*/ 	.word	index@(_Z10_add_64_01idPdS_)
        /*0020*/ 	.word	0x00000010


	//----- nvinfo : EIATTR_FRAME_SIZE
	.align		4
.L_5:
        /*0024*/ 	.byte	0x04, 0x11
        /*0026*/ 	.short	(.L_7 - .L_6)
	.align		4
.L_6:
        /*0028*/ 	.word	index@(_Z10_add_64_01idPdS_)
        /*002c*/ 	.word	0x00000000


	//----- nvinfo : EIATTR_REGCOUNT
	.align		4
.L_7:
        /*0030*/ 	.byte	0x04, 0x2f
        /*0032*/ 	.short	(.L_9 - .L_8)
	.align		4
.L_8:
        /*0034*/ 	.word	index@(_Z10_sub_32_01ifPfS_)
        /*0038*/ 	.word	0x00000010


	//----- nvinfo : EIATTR_FRAME_SIZE
	.align		4
.L_9:
        /*003c*/ 	.byte	0x04, 0x11
        /*003e*/ 	.short	(.L_11 - .L_10)
	.align		4
.L_10:
        /*0040*/ 	.word	index@(_Z10_sub_32_01ifPfS_)
        /*0044*/ 	.word	0x00000000


	//----- nvinfo : EIATTR_REGCOUNT
	.align		4
.L_11:
        /*0048*/ 	.byte	0x04, 0x2f
        /*004a*/ 	.short	(.L_13 - .L_12)
	.align		4
.L_12:
        /*004c*/ 	.word	index@(_Z10_sub_64_01idPdS_)
        /*0050*/ 	.word	0x00000010


	//----- nvinfo : EIATTR_FRAME_SIZE
	.align		4
.L_13:
        /*0054*/ 	.byte	0x04, 0x11
        /*0056*/ 	.short	(.L_15 - .L_14)
	.align		4
.L_14:
        /*0058*/ 	.word	index@(_Z10_sub_64_01idPdS_)
        /*005c*/ 	.word	0x00000000


	//----- nvinfo : EIATTR_REGCOUNT
	.align		4
.L_15:
        /*0060*/ 	.byte	0x04, 0x2f
        /*0062*/ 	.short	(.L_17 - .L_16)
	.align		4
.L_16:
        /*0064*/ 	.word	index@(_Z10_mul_32_01ifPfS_)
        /*0068*/ 	.word	0x00000010


	//----- nvinfo : EIATTR_FRAME_SIZE
	.align		4
.L_17:
        /*006c*/ 	.byte	0x04, 0x11
        /*006e*/ 	.short	(.L_19 - .L_18)
	.align		4
.L_18:
        /*0070*/ 	.word	index@(_Z10_mul_32_01ifPfS_)
        /*0074*/ 	.word	0x00000000


	//----- nvinfo : EIATTR_REGCOUNT
	.align		4
.L_19:
        /*0078*/ 	.byte	0x04, 0x2f
        /*007a*/ 	.short	(.L_21 - .L_20)
	.align		4
.L_20:
        /*007c*/ 	.word	index@(_Z10_mul_64_01idPdS_)
        /*0080*/ 	.word	0x00000010


	//----- nvinfo : EIATTR_FRAME_SIZE
	.align		4
.L_21:
        /*0084*/ 	.byte	0x04, 0x11
        /*0086*/ 	.short	(.L_23 - .L_22)
	.align		4
.L_22:
        /*0088*/ 	.word	index@(_Z10_mul_64_01idPdS_)
        /*008c*/ 	.word	0x00000000


	//----- nvinfo : EIATTR_REGCOUNT
	.align		4
.L_23:
        /*0090*/ 	.byte	0x04, 0x2f
        /*0092*/ 	.short	(.L_25 - .L_24)
	.align		4
.L_24:
        /*0094*/ 	.word	index@(_Z10_div_32_01ifPfS_)
        /*0098*/ 	.word	0x00000016


	//----- nvinfo : EIATTR_FRAME_SIZE
	.align		4
.L_25:
        /*009c*/ 	.byte	0x04, 0x11
        /*009e*/ 	.short	(.L_27 - .L_26)
	.align		4
.L_26:
        /*00a0*/ 	.word	index@($__internal_5_$__cuda_sm3x_div_rn_noftz_f32_slowpath)
        /*00a4*/ 	.word	0x00000000


	//----- nvinfo : EIATTR_FRAME_SIZE
	.align		4
.L_27:
        /*00a8*/ 	.byte	0x04, 0x11
        /*00aa*/ 	.short	(.L_29 - .L_28)
	.align		4
.L_28:
        /*00ac*/ 	.word	index@(_Z10_div_32_01ifPfS_)
        /*00b0*/ 	.word	0x00000000


	//----- nvinfo : EIATTR_REGCOUNT
	.align		4
.L_29:
        /*00b4*/ 	.byte	0x04, 0x2f
        /*00b6*/ 	.short	(.L_31 - .L_30)
	.align		4
.L_30:
        /*00b8*/ 	.word	index@(_Z10_div_64_01idPdS_)
        /*00bc*/ 	.word	0x0000001e


	//----- nvinfo : EIATTR_FRAME_SIZE
	.align		4
.L_31:
        /*00c0*/ 	.byte	0x04, 0x11
        /*00c2*/ 	.short	(.L_33 - .L_32)
	.align		4
.L_32:
        /*00c4*/ 	.word	index@($__internal_4_$__cuda_sm20_div_rn_f64_full)
        /*00c8*/ 	.word	0x00000000


	//----- nvinfo : EIATTR_FRAME_SIZE
	.align		4
.L_33:
        /*00cc*/ 	.byte	0x04, 0x11
        /*00ce*/ 	.short	(.L_35 - .L_34)
	.align		4
.L_34:
        /*00d0*/ 	.word	index@(_Z10_div_64_01idPdS_)
        /*00d4*/ 	.word	0x00000000


	//----- nvinfo : EIATTR_REGCOUNT
	.align		4
.L_35:
        /*00d8*/ 	.byte	0x04, 0x2f
        /*00da*/ 	.short	(.L_37 - .L_36)
	.align		4
.L_36:
        /*00dc*/ 	.word	index@(_Z10_pow_32_01ifPfS_)
        /*00e0*/ 	.word	0x0000001a


	//----- nvinfo : EIATTR_FRAME_SIZE
	.align		4
.L_37:
        /*00e4*/ 	.byte	0x04, 0x11
        /*00e6*/ 	.short	(.L_39 - .L_38)
	.align		4
.L_38:
        /*00e8*/ 	.word	index@(_Z10_pow_32_01ifPfS_)
        /*00ec*/ 	.word	0x00000000


	//----- nvinfo : EIATTR_REGCOUNT
	.align		4
.L_39:
        /*00f0*/ 	.byte	0x04, 0x2f
        /*00f2*/ 	.short	(.L_41 - .L_40)
	.align		4
.L_40:
        /*00f4*/ 	.word	index@(_Z10_pow_64_01idPdS_)
        /*00f8*/ 	.word	0x00000025


	//----- nvinfo : EIATTR_FRAME_SIZE
	.align		4
.L_41:
        /*00fc*/ 	.byte	0x04, 0x11
        /*00fe*/ 	.short	(.L_43 - .L_42)
	.align		4
.L_42:
        /*0100*/ 	.word	index@($_Z10_pow_64_01idPdS_$__internal_accurate_pow)
        /*0104*/ 	.word	0x00000000


	//----- nvinfo : EIATTR_FRAME_SIZE
	.align		4
.L_43:
        /*0108*/ 	.byte	0x04, 0x11
        /*010a*/ 	.short	(.L_45 - .L_44)
	.align		4
.L_44:
        /*010c*/ 	.word	index@(_Z10_pow_64_01idPdS_)
        /*0110*/ 	.word	0x00000000


	//----- nvinfo : EIATTR_REGCOUNT
	.align		4
.L_45:
        /*0114*/ 	.byte	0x04, 0x2f
        /*0116*/ 	.short	(.L_47 - .L_46)
	.align		4
.L_46:
        /*0118*/ 	.word	index@(_Z10_max_32_01ifPfS_)
        /*011c*/ 	.word	0x00000010


	//----- nvinfo : EIATTR_FRAME_SIZE
	.align		4
.L_47:
        /*0120*/ 	.byte	0x04, 0x11
        /*0122*/ 	.short	(.L_49 - .L_48)
	.align		4
.L_48:
        /*0124*/ 	.word	index@(_Z10_max_32_01ifPfS_)
        /*0128*/ 	.word	0x00000000


	//----- nvinfo : EIATTR_REGCOUNT
	.align		4
.L_49:
        /*012c*/ 	.byte	0x04, 0x2f
        /*012e*/ 	.short	(.L_51 - .L_50)
	.align		4
.L_50:
        /*0130*/ 	.word	index@(_Z10_max_64_01idPdS_)
        /*0134*/ 	.word	0x00000010


	//----- nvinfo : EIATTR_FRAME_SIZE
	.align		4
.L_51:
        /*0138*/ 	.byte	0x04, 0x11
        /*013a*/ 	.short	(.L_53 - .L_52)
	.align		4
.L_52:
        /*013c*/ 	.word	index@(_Z10_max_64_01idPdS_)
        /*0140*/ 	.word	0x00000000


	//----- nvinfo : EIATTR_REGCOUNT
	.align		4
.L_53:
        /*0144*/ 	.byte	0x04, 0x2f
        /*0146*/ 	.short	(.L_55 - .L_54)
	.align		4
.L_54:
        /*0148*/ 	.word	index@(_Z10_min_32_01ifPfS_)
        /*014c*/ 	.word	0x00000010


	//----- nvinfo : EIATTR_FRAME_SIZE
	.align		4
.L_55:
        /*0150*/ 	.byte	0x04, 0x11
        /*0152*/ 	.short	(.L_57 - .L_56)
	.align		4
.L_56:
        /*0154*/ 	.word	index@(_Z10_min_32_01ifPfS_)
        /*0158*/ 	.word	0x00000000


	//----- nvinfo : EIATTR_REGCOUNT
	.align		4
.L_57:
        /*015c*/ 	.byte	0x04, 0x2f
        /*015e*/ 	.short	(.L_59 - .L_58)
	.align		4
.L_58:
        /*0160*/ 	.word	index@(_Z10_min_64_01idPdS_)
        /*0164*/ 	.word	0x00000010


	//----- nvinfo : EIATTR_FRAME_SIZE
	.align		4
.L_59:
        /*0168*/ 	.byte	0x04, 0x11
        /*016a*/ 	.short	(.L_61 - .L_60)
	.align		4
.L_60:
        /*016c*/ 	.word	index@(_Z10_min_64_01idPdS_)
        /*0170*/ 	.word	0x00000000


	//----- nvinfo : EIATTR_REGCOUNT
	.align		4
.L_61:
        /*0174*/ 	.byte	0x04, 0x2f
        /*0176*/ 	.short	(.L_63 - .L_62)
	.align		4
.L_62:
        /*0178*/ 	.word	index@(_Z9_eq_32_01ifPfS_)
        /*017c*/ 	.word	0x00000010


	//----- nvinfo : EIATTR_FRAME_SIZE
	.align		4
.L_63:
        /*0180*/ 	.byte	0x04, 0x11
        /*0182*/ 	.short	(.L_65 - .L_64)
	.align		4
.L_64:
        /*0184*/ 	.word	index@(_Z9_eq_32_01ifPfS_)
        /*0188*/ 	.word	0x00000000


	//----- nvinfo : EIATTR_REGCOUNT
	.align		4
.L_65:
        /*018c*/ 	.byte	0x04, 0x2f
        /*018e*/ 	.short	(.L_67 - .L_66)
	.align		4
.L_66:
        /*0190*/ 	.word	index@(_Z9_eq_64_01idPdS_)
        /*0194*/ 	.word	0x00000010


	//----- nvinfo : EIATTR_FRAME_SIZE
	.align		4
.L_67:
        /*0198*/ 	.byte	0x04, 0x11
        /*019a*/ 	.short	(.L_69 - .L_68)
	.align		4
.L_68:
        /*019c*/ 	.word	index@(_Z9_eq_64_01idPdS_)
        /*01a0*/ 	.word	0x00000000


	//----- nvinfo : EIATTR_REGCOUNT
	.align		4
.L_69:
        /*01a4*/ 	.byte	0x04, 0x2f
        /*01a6*/ 	.short	(.L_71 - .L_70)
	.align		4
.L_70:
        /*01a8*/ 	.word	index@(_Z9_ne_32_01ifPfS_)
        /*01ac*/ 	.word	0x00000010


	//----- nvinfo : EIATTR_FRAME_SIZE
	.align		4
.L_71:
        /*01b0*/ 	.byte	0x04, 0x11
        /*01b2*/ 	.short	(.L_73 - .L_72)
	.align		4
.L_72:
        /*01b4*/ 	.word	index@(_Z9_ne_32_01ifPfS_)
        /*01b8*/ 	.word	0x00000000


	//----- nvinfo : EIATTR_REGCOUNT
	.align		4
.L_73:
        /*01bc*/ 	.byte	0x04, 0x2f
        /*01be*/ 	.short	(.L_75 - .L_74)
	.align		4
.L_74:
        /*01c0*/ 	.word	index@(_Z9_ne_64_01idPdS_)
        /*01c4*/ 	.word	0x00000010


	//----- nvinfo : EIATTR_FRAME_SIZE
	.align		4
.L_75:
        /*01c8*/ 	.byte	0x04, 0x11
        /*01ca*/ 	.short	(.L_77 - .L_76)
	.align		4
.L_76:
        /*01cc*/ 	.word	index@(_Z9_ne_64_01idPdS_)
        /*01d0*/ 	.word	0x00000000


	//----- nvinfo : EIATTR_REGCOUNT
	.align		4
.L_77:
        /*01d4*/ 	.byte	0x04, 0x2f
        /*01d6*/ 	.short	(.L_79 - .L_78)
	.align		4
.L_78:
        /*01d8*/ 	.word	index@(_Z9_gt_32_01ifPfS_)
        /*01dc*/ 	.word	0x00000010


	//----- nvinfo : EIATTR_FRAME_SIZE
	.align		4
.L_79:
        /*01e0*/ 	.byte	0x04, 0x11
        /*01e2*/ 	.short	(.L_81 - .L_80)
	.align		4
.L_80:
        /*01e4*/ 	.word	index@(_Z9_gt_32_01ifPfS_)
        /*01e8*/ 	.word	0x00000000


	//----- nvinfo : EIATTR_REGCOUNT
	.align		4
.L_81:
        /*01ec*/ 	.byte	0x04, 0x2f
        /*01ee*/ 	.short	(.L_83 - .L_82)
	.align		4
.L_82:
        /*01f0*/ 	.word	index@(_Z9_gt_64_01idPdS_)
        /*01f4*/ 	.word	0x00000010


	//----- nvinfo : EIATTR_FRAME_SIZE
	.align		4
.L_83:
        /*01f8*/ 	.byte	0x04, 0x11
        /*01fa*/ 	.short	(.L_85 - .L_84)
	.align		4
.L_84:
        /*01fc*/ 	.word	index@(_Z9_gt_64_01idPdS_)
        /*0200*/ 	.word	0x00000000


	//----- nvinfo : EIATTR_REGCOUNT
	.align		4
.L_85:
        /*0204*/ 	.byte	0x04, 0x2f
        /*0206*/ 	.short	(.L_87 - .L_86)
	.align		4
.L_86:
        /*0208*/ 	.word	index@(_Z9_ge_32_01ifPfS_)
        /*020c*/ 	.word	0x00000010


	//----- nvinfo : EIATTR_FRAME_SIZE
	.align		4
.L_87:
        /*0210*/ 	.byte	0x04, 0x11
        /*0212*/ 	.short	(.L_89 - .L_88)
	.align		4
.L_88:
        /*0214*/ 	.word	index@(_Z9_ge_32_01ifPfS_)
        /*0218*/ 	.word	0x00000000


	//----- nvinfo : EIATTR_REGCOUNT
	.align		4
.L_89:
        /*021c*/ 	.byte	0x04, 0x2f
        /*021e*/ 	.short	(.L_91 - .L_90)
	.align		4
.L_90:
        /*0220*/ 	.word	index@(_Z9_ge_64_01idPdS_)
        /*0224*/ 	.word	0x00000010


	//----- nvinfo : EIATTR_FRAME_SIZE
	.align		4
.L_91:
        /*0228*/ 	.byte	0x04, 0x11
        /*022a*/ 	.short	(.L_93 - .L_92)
	.align		4
.L_92:
        /*022c*/ 	.word	index@(_Z9_ge_64_01idPdS_)
        /*0230*/ 	.word	0x00000000


	//----- nvinfo : EIATTR_REGCOUNT
	.align		4
.L_93:
        /*0234*/ 	.byte	0x04, 0x2f
        /*0236*/ 	.short	(.L_95 - .L_94)
	.align		4
.L_94:
        /*0238*/ 	.word	index@(_Z9_lt_32_01ifPfS_)
        /*023c*/ 	.word	0x00000010


	//----- nvinfo : EIATTR_FRAME_SIZE
	.align		4
.L_95:
        /*0240*/ 	.byte	0x04, 0x11
        /*0242*/ 	.short	(.L_97 - .L_96)
	.align		4
.L_96:
        /*0244*/ 	.word	index@(_Z9_lt_32_01ifPfS_)
        /*0248*/ 	.word	0x00000000


	//----- nvinfo : EIATTR_REGCOUNT
	.align		4
.L_97:
        /*024c*/ 	.byte	0x04, 0x2f
        /*024e*/ 	.short	(.L_99 - .L_98)
	.align		4
.L_98:
        /*0250*/ 	.word	index@(_Z9_lt_64_01idPdS_)
        /*0254*/ 	.word	0x00000010


	//----- nvinfo : EIATTR_FRAME_SIZE
	.align		4
.L_99:
        /*0258*/ 	.byte	0x04, 0x11
        /*025a*/ 	.short	(.L_101 - .L_100)
	.align		4
.L_100:
        /*025c*/ 	.word	index@(_Z9_lt_64_01idPdS_)
        /*0260*/ 	.word	0x00000000


	//----- nvinfo : EIATTR_REGCOUNT
	.align		4
.L_101:
        /*0264*/ 	.byte	0x04, 0x2f
        /*0266*/ 	.short	(.L_103 - .L_102)
	.align		4
.L_102:
        /*0268*/ 	.word	index@(_Z9_le_32_01ifPfS_)
        /*026c*/ 	.word	0x00000010


	//----- nvinfo : EIATTR_FRAME_SIZE
	.align		4
.L_103:
        /*0270*/ 	.byte	0x04, 0x11
        /*0272*/ 	.short	(.L_105 - .L_104)
	.align		4
.L_104:
        /*0274*/ 	.word	index@(_Z9_le_32_01ifPfS_)
        /*0278*/ 	.word	0x00000000


	//----- nvinfo : EIATTR_REGCOUNT
	.align		4
.L_105:
        /*027c*/ 	.byte	0x04, 0x2f
        /*027e*/ 	.short	(.L_107 - .L_106)
	.align		4
.L_106:
        /*0280*/ 	.word	index@(_Z9_le_64_01idPdS_)
        /*0284*/ 	.word	0x00000010


	//----- nvinfo : EIATTR_FRAME_SIZE
	.align		4
.L_107:
        /*0288*/ 	.byte	0x04, 0x11
        /*028a*/ 	.short	(.L_109 - .L_108)
	.align		4
.L_108:
        /*028c*/ 	.word	index@(_Z9_le_64_01idPdS_)
        /*0290*/ 	.word	0x00000000


	//----- nvinfo : EIATTR_REGCOUNT
	.align		4
.L_109:
        /*0294*/ 	.byte	0x04, 0x2f
        /*0296*/ 	.short	(.L_111 - .L_110)
	.align		4
.L_110:
        /*0298*/ 	.word	index@(_Z15_invxback_32_01ifPfS_)
        /*029c*/ 	.word	0x00000010


	//----- nvinfo : EIATTR_FRAME_SIZE
	.align		4
.L_111:
        /*02a0*/ 	.byte	0x04, 0x11
        /*02a2*/ 	.short	(.L_113 - .L_112)
	.align		4
.L_112:
        /*02a4*/ 	.word	index@(_Z15_invxback_32_01ifPfS_)
        /*02a8*/ 	.word	0x00000000


	//----- nvinfo : EIATTR_REGCOUNT
	.align		4
.L_113:
        /*02ac*/ 	.byte	0x04, 0x2f
        /*02ae*/ 	.short	(.L_115 - .L_114)
	.align		4
.L_114:
        /*02b0*/ 	.word	index@(_Z15_invxback_64_01idPdS_)
        /*02b4*/ 	.word	0x00000010


	//----- nvinfo : EIATTR_FRAME_SIZE
	.align		4
.L_115:
        /*02b8*/ 	.byte	0x04, 0x11
        /*02ba*/ 	.short	(.L_117 - .L_116)
	.align		4
.L_116:
        /*02bc*/ 	.word	index@(_Z15_invxback_64_01idPdS_)
        /*02c0*/ 	.word	0x00000000


	//----- nvinfo : EIATTR_REGCOUNT
	.align		4
.L_117:
        /*02c4*/ 	.byte	0x04, 0x2f
        /*02c6*/ 	.short	(.L_119 - .L_118)
	.align		4
.L_118:
        /*02c8*/ 	.word	index@(_Z15_reluback_32_01ifPfS_)
        /*02cc*/ 	.word	0x00000010


	//----- nvinfo : EIATTR_FRAME_SIZE
	.align		4
.L_119:
        /*02d0*/ 	.byte	0x04, 0x11
        /*02d2*/ 	.short	(.L_121 - .L_120)
	.align		4
.L_120:
        /*02d4*/ 	.word	index@(_Z15_reluback_32_01ifPfS_)
        /*02d8*/ 	.word	0x00000000


	//----- nvinfo : EIATTR_REGCOUNT
	.align		4
.L_121:
        /*02dc*/ 	.byte	0x04, 0x2f
        /*02de*/ 	.short	(.L_123 - .L_122)
	.align		4
.L_122:
        /*02e0*/ 	.word	index@(_Z15_reluback_64_01idPdS_)
        /*02e4*/ 	.word	0x00000012


	//----- nvinfo : EIATTR_FRAME_SIZE
	.align		4
.L_123:
        /*02e8*/ 	.byte	0x04, 0x11
        /*02ea*/ 	.short	(.L_125 - .L_124)
	.align		4
.L_124:
        /*02ec*/ 	.word	index@(_Z15_reluback_64_01idPdS_)
        /*02f0*/ 	.word	0x00000000


	//----- nvinfo : EIATTR_REGCOUNT
	.align		4
.L_125:
        /*02f4*/ 	.byte	0x04, 0x2f
        /*02f6*/ 	.short	(.L_127 - .L_126)
	.align		4
.L_126:
        /*02f8*/ 	.word	index@(_Z15_sigmback_32_01ifPfS_)
        /*02fc*/ 	.word	0x00000010


	//----- nvinfo : EIATTR_FRAME_SIZE
	.align		4
.L_127:
        /*0300*/ 	.byte	0x04, 0x11
        /*0302*/ 	.short	(.L_129 - .L_128)
	.align		4
.L_128:
        /*0304*/ 	.word	index@(_Z15_sigmback_32_01ifPfS_)
        /*0308*/ 	.word	0x00000000


	//----- nvinfo : EIATTR_REGCOUNT
	.align		4
.L_129:
        /*030c*/ 	.byte	0x04, 0x2f
        /*030e*/ 	.short	(.L_131 - .L_130)
	.align		4
.L_130:
        /*0310*/ 	.word	index@(_Z15_sigmback_64_01idPdS_)
        /*0314*/ 	.word	0x00000010


	//----- nvinfo : EIATTR_FRAME_SIZE
	.align		4
.L_131:
        /*0318*/ 	.byte	0x04, 0x11
        /*031a*/ 	.short	(.L_133 - .L_132)
	.align		4
.L_132:
        /*031c*/ 	.word	index@(_Z15_sigmback_64_01idPdS_)
        /*0320*/ 	.word	0x00000000


	//----- nvinfo : EIATTR_REGCOUNT
	.align		4
.L_133:
        /*0324*/ 	.byte	0x04, 0x2f
        /*0326*/ 	.short	(.L_135 - .L_134)
	.align		4
.L_134:
        /*0328*/ 	.word	index@(_Z15_tanhback_32_01ifPfS_)
        /*032c*/ 	.word	0x00000010


	//----- nvinfo : EIATTR_FRAME_SIZE
	.align		4
.L_135:
        /*0330*/ 	.byte	0x04, 0x11
        /*0332*/ 	.short	(.L_137 - .L_136)
	.align		4
.L_136:
        /*0334*/ 	.word	index@(_Z15_tanhback_32_01ifPfS_)
        /*0338*/ 	.word	0x00000000


	//----- nvinfo : EIATTR_REGCOUNT
	.align		4
.L_137:
        /*033c*/ 	.byte	0x04, 0x2f
        /*033e*/ 	.short	(.L_139 - .L_138)
	.align		4
.L_138:
        /*0340*/ 	.word	index@(_Z15_tanhback_64_01idPdS_)
        /*0344*/ 	.word	0x00000010


	//----- nvinfo : EIATTR_FRAME_SIZE
	.align		4
.L_139:
        /*0348*/ 	.byte	0x04, 0x11
        /*034a*/ 	.short	(.L_141 - .L_140)
	.align		4
.L_140:
        /*034c*/ 	.word	index@(_Z15_tanhback_64_01idPdS_)
        /*0350*/ 	.word	0x00000000


	//----- nvinfo : EIATTR_REGCOUNT
	.align		4
.L_141:
        /*0354*/ 	.byte	0x04, 0x2f
        /*0356*/ 	.short	(.L_143 - .L_142)
	.align		4
.L_142:
        /*0358*/ 	.word	index@(_Z11_rpow_32_01ifPfS_)
        /*035c*/ 	.word	0x00000015


	//----- nvinfo : EIATTR_FRAME_SIZE
	.align		4
.L_143:
        /*0360*/ 	.byte	0x04, 0x11
        /*0362*/ 	.short	(.L_145 - .L_144)
	.align		4
.L_144:
        /*0364*/ 	.word	index@(_Z11_rpow_32_01ifPfS_)
        /*0368*/ 	.word	0x00000000


	//----- nvinfo : EIATTR_REGCOUNT
	.align		4
.L_145:
        /*036c*/ 	.byte	0x04, 0x2f
        /*036e*/ 	.short	(.L_147 - .L_146)
	.align		4
.L_146:
        /*0370*/ 	.word	index@(_Z11_rpow_64_01idPdS_)
        /*0374*/ 	.word	0x00000026


	//----- nvinfo : EIATTR_FRAME_SIZE
	.align		4
.L_147:
        /*0378*/ 	.byte	0x04, 0x11
        /*037a*/ 	.short	(.L_149 - .L_148)
	.align		4
.L_148:
        /*037c*/ 	.word	index@($_Z11_rpow_64_01idPdS_$__internal_accurate_pow)
        /*0380*/ 	.word	0x00000000


	//----- nvinfo : EIATTR_FRAME_SIZE
	.align		4
.L_149:
        /*0384*/ 	.byte	0x04, 0x11
        /*0386*/ 	.short	(.L_151 - .L_150)
	.align		4
.L_150:
        /*0388*/ 	.word	index@(_Z11_rpow_64_01idPdS_)
        /*038c*/ 	.word	0x00000000


	//----- nvinfo : EIATTR_REGCOUNT
	.align		4
.L_151:
        /*0390*/ 	.byte	0x04, 0x2f
        /*0392*/ 	.short	(.L_153 - .L_152)
	.align		4
.L_152:
        /*0394*/ 	.word	index@(_Z10_BGH_32_01iPfiiS_iiS_)
        /*0398*/ 	.word	0x0000001e


	//----- nvinfo : EIATTR_FRAME_SIZE
	.align		4
.L_153:
        /*039c*/ 	.byte	0x04, 0x11
        /*039e*/ 	.short	(.L_155 - .L_154)
	.align		4
.L_154:
        /*03a0*/ 	.word	index@($__internal_3_$__cuda_sm20_rcp_rn_f32_slowpath)
        /*03a4*/ 	.word	0x00000000


	//----- nvinfo : EIATTR_FRAME_SIZE
	.align		4
.L_155:
        /*03a8*/ 	.byte	0x04, 0x11
        /*03aa*/ 	.short	(.L_157 - .L_156)
	.align		4
.L_156:
        /*03ac*/ 	.word	index@($__internal_2_$__cuda_sm20_div_rn_f64_full)
        /*03b0*/ 	.word	0x00000000


	//----- nvinfo : EIATTR_FRAME_SIZE
	.align		4
.L_157:
        /*03b4*/ 	.byte	0x04, 0x11
        /*03b6*/ 	.short	(.L_159 - .L_158)
	.align		4
.L_158:
        /*03b8*/ 	.word	index@(_Z10_BGH_32_01iPfiiS_iiS_)
        /*03bc*/ 	.word	0x00000000


	//----- nvinfo : EIATTR_REGCOUNT
	.align		4
.L_159:
        /*03c0*/ 	.byte	0x04, 0x2f
        /*03c2*/ 	.short	(.L_161 - .L_160)
	.align		4
.L_160:
        /*03c4*/ 	.word	index@(_Z10_BGH_64_01iPdiiS_iiS_)
        /*03c8*/ 	.word	0x00000020


	//----- nvinfo : EIATTR_FRAME_SIZE
	.align		4
.L_161:
        /*03cc*/ 	.byte	0x04, 0x11
        /*03ce*/ 	.short	(.L_163 - .L_162)
	.align		4
.L_162:
        /*03d0*/ 	.word	index@($__internal_1_$__cuda_sm20_rcp_rn_f32_slowpath)
        /*03d4*/ 	.word	0x00000000


	//----- nvinfo : EIATTR_FRAME_SIZE
	.align		4
.L_163:
        /*03d8*/ 	.byte	0x04, 0x11
        /*03da*/ 	.short	(.L_165 - .L_164)
	.align		4
.L_164:
        /*03dc*/ 	.word	index@($__internal_0_$__cuda_sm20_div_rn_f64_full)
        /*03e0*/ 	.word	0x00000000


	//----- nvinfo : EIATTR_FRAME_SIZE
	.align		4
.L_165:
        /*03e4*/ 	.byte	0x04, 0x11
        /*03e6*/ 	.short	(.L_167 - .L_166)
	.align		4
.L_166:
        /*03e8*/ 	.word	index@(_Z10_BGH_64_01iPdiiS_iiS_)
        /*03ec*/ 	.word	0x00000000


	//----- nvinfo : EIATTR_MIN_STACK_SIZE
	.align		4
.L_167:
        /*03f0*/ 	.byte	0x04, 0x12
        /*03f2*/ 	.short	(.L_169 - .L_168)
	.align		4
.L_168:
        /*03f4*/ 	.word	index@(_Z10_BGH_64_01iPdiiS_iiS_)
        /*03f8*/ 	.word	0x00000000


	//----- nvinfo : EIATTR_MIN_STACK_SIZE
	.align		4
.L_169:
        /*03fc*/ 	.byte	0x04, 0x12
        /*03fe*/ 	.short	(.L_171 - .L_170)
	.align		4
.L_170:
        /*0400*/ 	.word	index@(_Z10_BGH_32_01iPfiiS_iiS_)
        /*0404*/ 	.word	0x00000000


	//----- nvinfo : EIATTR_MIN_STACK_SIZE
	.align		4
.L_171:
        /*0408*/ 	.byte	0x04, 0x12
        /*040a*/ 	.short	(.L_173 - .L_172)
	.align		4
.L_172:
        /*040c*/ 	.word	index@(_Z11_rpow_64_01idPdS_)
        /*0410*/ 	.word	0x00000000


	//----- nvinfo : EIATTR_MIN_STACK_SIZE
	.align		4
.L_173:
        /*0414*/ 	.byte	0x04, 0x12
        /*0416*/ 	.short	(.L_175 - .L_174)
	.align		4
.L_174:
        /*0418*/ 	.word	index@(_Z11_rpow_32_01ifPfS_)
        /*041c*/ 	.word	0x00000000


	//----- nvinfo : EIATTR_MIN_STACK_SIZE
	.align		4
.L_175:
        /*0420*/ 	.byte	0x04, 0x12
        /*0422*/ 	.short	(.L_177 - .L_176)
	.align		4
.L_176:
        /*0424*/ 	.word	index@(_Z15_tanhback_64_01idPdS_)
        /*0428*/ 	.word	0x00000000


	//----- nvinfo : EIATTR_MIN_STACK_SIZE
	.align		4
.L_177:
        /*042c*/ 	.byte	0x04, 0x12
        /*042e*/ 	.short	(.L_179 - .L_178)
	.align		4
.L_178:
        /*0430*/ 	.word	index@(_Z15_tanhback_32_01ifPfS_)
        /*0434*/ 	.word	0x00000000


	//----- nvinfo : EIATTR_MIN_STACK_SIZE
	.align		4
.L_179:
        /*0438*/ 	.byte	0x04, 0x12
        /*043a*/ 	.short	(.L_181 - .L_180)
	.align		4
.L_180:
        /*043c*/ 	.word	index@(_Z15_sigmback_64_01idPdS_)
        /*0440*/ 	.word	0x00000000


	//----- nvinfo : EIATTR_MIN_STACK_SIZE
	.align		4
.L_181:
        /*0444*/ 	.byte	0x04, 0x12
        /*0446*/ 	.short	(.L_183 - .L_182)
	.align		4
.L_182:
        /*0448*/ 	.word	index@(_Z15_sigmback_32_01ifPfS_)
        /*044c*/ 	.word	0x00000000


	//----- nvinfo : EIATTR_MIN_STACK_SIZE
	.align		4
.L_183:
        /*0450*/ 	.byte	0x04, 0x12
        /*0452*/ 	.short	(.L_185 - .L_184)
	.align		4
.L_184:
        /*0454*/ 	.word	index@(_Z15_reluback_64_01idPdS_)
        /*0458*/ 	.word	0x00000000


	//----- nvinfo : EIATTR_MIN_STACK_SIZE
	.align		4
.L_185:
        /*045c*/ 	.byte	0x04, 0x12
        /*045e*/ 	.short	(.L_187 - .L_186)
	.align		4
.L_186:
        /*0460*/ 	.word	index@(_Z15_reluback_32_01ifPfS_)
        /*0464*/ 	.word	0x00000000


	//----- nvinfo : EIATTR_MIN_STACK_SIZE
	.align		4
.L_187:
        /*0468*/ 	.byte	0x04, 0x12
        /*046a*/ 	.short	(.L_189 - .L_188)
	.align		4
.L_188:
        /*046c*/ 	.word	index@(_Z15_invxback_64_01idPdS_)
        /*0470*/ 	.word	0x00000000


	//----- nvinfo : EIATTR_MIN_STACK_SIZE
	.align		4
.L_189:
        /*0474*/ 	.byte	0x04, 0x12
        /*0476*/ 	.short	(.L_191 - .L_190)
	.align		4
.L_190:
        /*0478*/ 	.word	index@(_Z15_invxback_32_01ifPfS_)
        /*047c*/ 	.word	0x00000000


	//----- nvinfo : EIATTR_MIN_STACK_SIZE
	.align		4
.L_191:
        /*0480*/ 	.byte	0x04, 0x12
        /*0482*/ 	.short	(.L_193 - .L_192)
	.align		4
.L_192:
        /*0484*/ 	.word	index@(_Z9_le_64_01idPdS_)
        /*0488*/ 	.word	0x00000000


	//----- nvinfo : EIATTR_MIN_STACK_SIZE
	.align		4
.L_193:
        /*048c*/ 	.byte	0x04, 0x12
        /*048e*/ 	.short	(.L_195 - .L_194)
	.align		4
.L_194:
        /*0490*/ 	.word	index@(_Z9_le_32_01ifPfS_)
        /*0494*/ 	.word	0x00000000


	//----- nvinfo : EIATTR_MIN_STACK_SIZE
	.align		4
.L_195:
        /*0498*/ 	.byte	0x04, 0x12
        /*049a*/ 	.short	(.L_197 - .L_196)
	.align		4
.L_196:
        /*049c*/ 	.word	index@(_Z9_lt_64_01idPdS_)
        /*04a0*/ 	.word	0x00000000


	//----- nvinfo : EIATTR_MIN_STACK_SIZE
	.align		4
.L_197:
        /*04a4*/ 	.byte	0x04, 0x12
        /*04a6*/ 	.short	(.L_199 - .L_198)
	.align		4
.L_198:
        /*04a8*/ 	.word	index@(_Z9_lt_32_01ifPfS_)
        /*04ac*/ 	.word	0x00000000


	//----- nvinfo : EIATTR_MIN_STACK_SIZE
	.align		4
.L_199:
        /*04b0*/ 	.byte	0x04, 0x12
        /*04b2*/ 	.short	(.L_201 - .L_200)
	.align		4
.L_200:
        /*04b4*/ 	.word	index@(_Z9_ge_64_01idPdS_)
        /*04b8*/ 	.word	0x00000000


	//----- nvinfo : EIATTR_MIN_STACK_SIZE
	.align		4
.L_201:
        /*04bc*/ 	.byte	0x04, 0x12
        /*04be*/ 	.short	(.L_203 - .L_202)
	.align		4
.L_202:
        /*04c0*/ 	.word	index@(_Z9_ge_32_01ifPfS_)
        /*04c4*/ 	.word	0x00000000


	//----- nvinfo : EIATTR_MIN_STACK_SIZE
	.align		4
.L_203:
        /*04c8*/ 	.byte	0x04, 0x12
        /*04ca*/ 	.short	(.L_205 - .L_204)
	.align		4
.L_204:
        /*04cc*/ 	.word	index@(_Z9_gt_64_01idPdS_)
        /*04d0*/ 	.word	0x00000000


	//----- nvinfo : EIATTR_MIN_STACK_SIZE
	.align		4
.L_205:
        /*04d4*/ 	.byte	0x04, 0x12
        /*04d6*/ 	.short	(.L_207 - .L_206)
	.align		4
.L_206:
        /*04d8*/ 	.word	index@(_Z9_gt_32_01ifPfS_)
        /*04dc*/ 	.word	0x00000000


	//----- nvinfo : EIATTR_MIN_STACK_SIZE
	.align		4
.L_207:
        /*04e0*/ 	.byte	0x04, 0x12
        /*04e2*/ 	.short	(.L_209 - .L_208)
	.align		4
.L_208:
        /*04e4*/ 	.word	index@(_Z9_ne_64_01idPdS_)
        /*04e8*/ 	.word	0x00000000


	//----- nvinfo : EIATTR_MIN_STACK_SIZE
	.align		4
.L_209:
        /*04ec*/ 	.byte	0x04, 0x12
        /*04ee*/ 	.short	(.L_211 - .L_210)
	.align		4
.L_210:
        /*04f0*/ 	.word	index@(_Z9_ne_32_01ifPfS_)
        /*04f4*/ 	.word	0x00000000


	//----- nvinfo : EIATTR_MIN_STACK_SIZE
	.align		4
.L_211:
        /*04f8*/ 	.byte	0x04, 0x12
        /*04fa*/ 	.short	(.L_213 - .L_212)
	.align		4
.L_212:
        /*04fc*/ 	.word	index@(_Z9_eq_64_01idPdS_)
        /*0500*/ 	.word	0x00000000


	//----- nvinfo : EIATTR_MIN_STACK_SIZE
	.align		4
.L_213:
        /*0504*/ 	.byte	0x04, 0x12
        /*0506*/ 	.short	(.L_215 - .L_214)
	.align		4
.L_214:
        /*0508*/ 	.word	index@(_Z9_eq_32_01ifPfS_)
        /*050c*/ 	.word	0x00000000


	//----- nvinfo : EIATTR_MIN_STACK_SIZE
	.align		4
.L_215:
        /*0510*/ 	.byte	0x04, 0x12
        /*0512*/ 	.short	(.L_217 - .L_216)
	.align		4
.L_216:
        /*0514*/ 	.word	index@(_Z10_min_64_01idPdS_)
        /*0518*/ 	.word	0x00000000


	//----- nvinfo : EIATTR_MIN_STACK_SIZE
	.align		4
.L_217:
        /*051c*/ 	.byte	0x04, 0x12
        /*051e*/ 	.short	(.L_219 - .L_218)
	.align		4
.L_218:
        /*0520*/ 	.word	index@(_Z10_min_32_01ifPfS_)
        /*0524*/ 	.word	0x00000000


	//----- nvinfo : EIATTR_MIN_STACK_SIZE
	.align		4
.L_219:
        /*0528*/ 	.byte	0x04, 0x12
        /*052a*/ 	.short	(.L_221 - .L_220)
	.align		4
.L_220:
        /*052c*/ 	.word	index@(_Z10_max_64_01idPdS_)
        /*0530*/ 	.word	0x00000000


	//----- nvinfo : EIATTR_MIN_STACK_SIZE
	.align		4
.L_221:
        /*0534*/ 	.byte	0x04, 0x12
        /*0536*/ 	.short	(.L_223 - .L_222)
	.align		4
.L_222:
        /*0538*/ 	.word	index@(_Z10_max_32_01ifPfS_)
        /*053c*/ 	.word	0x00000000


	//----- nvinfo : EIATTR_MIN_STACK_SIZE
	.align		4
.L_223:
        /*0540*/ 	.byte	0x04, 0x12
        /*0542*/ 	.short	(.L_225 - .L_224)
	.align		4
.L_224:
        /*0544*/ 	.word	index@(_Z10_pow_64_01idPdS_)
        /*0548*/ 	.word	0x00000000


	//----- nvinfo : EIATTR_MIN_STACK_SIZE
	.align		4
.L_225:
        /*054c*/ 	.byte	0x04, 0x12
        /*054e*/ 	.short	(.L_227 - .L_226)
	.align		4
.L_226:
        /*0550*/ 	.word	index@(_Z10_pow_32_01ifPfS_)
        /*0554*/ 	.word	0x00000000


	//----- nvinfo : EIATTR_MIN_STACK_SIZE
	.align		4
.L_227:
        /*0558*/ 	.byte	0x04, 0x12
        /*055a*/ 	.short	(.L_229 - .L_228)
	.align		4
.L_228:
        /*055c*/ 	.word	index@(_Z10_div_64_01idPdS_)
        /*0560*/ 	.word	0x00000000


	//----- nvinfo : EIATTR_MIN_STACK_SIZE
	.align		4
.L_229:
        /*0564*/ 	.byte	0x04, 0x12
        /*0566*/ 	.short	(.L_231 - .L_230)
	.align		4
.L_230:
        /*0568*/ 	.word	index@(_Z10_div_32_01ifPfS_)
        /*056c*/ 	.word	0x00000000


	//----- nvinfo : EIATTR_MIN_STACK_SIZE
	.align		4
.L_231:
        /*0570*/ 	.byte	0x04, 0x12
        /*0572*/ 	.short	(.L_233 - .L_232)
	.align		4
.L_232:
        /*0574*/ 	.word	index@(_Z10_mul_64_01idPdS_)
        /*0578*/ 	.word	0x00000000


	//----- nvinfo : EIATTR_MIN_STACK_SIZE
	.align		4
.L_233:
        /*057c*/ 	.byte	0x04, 0x12
        /*057e*/ 	.short	(.L_235 - .L_234)
	.align		4
.L_234:
        /*0580*/ 	.word	index@(_Z10_mul_32_01ifPfS_)
        /*0584*/ 	.word	0x00000000


	//----- nvinfo : EIATTR_MIN_STACK_SIZE
	.align		4
.L_235:
        /*0588*/ 	.byte	0x04, 0x12
        /*058a*/ 	.short	(.L_237 - .L_236)
	.align		4
.L_236:
        /*058c*/ 	.word	index@(_Z10_sub_64_01idPdS_)
        /*0590*/ 	.word	0x00000000


	//----- nvinfo : EIATTR_MIN_STACK_SIZE
	.align		4
.L_237:
        /*0594*/ 	.byte	0x04, 0x12
        /*0596*/ 	.short	(.L_239 - .L_238)
	.align		4
.L_238:
        /*0598*/ 	.word	index@(_Z10_sub_32_01ifPfS_)
        /*059c*/ 	.word	0x00000000


	//----- nvinfo : EIATTR_MIN_STACK_SIZE
	.align		4
.L_239:
        /*05a0*/ 	.byte	0x04, 0x12
        /*05a2*/ 	.short	(.L_241 - .L_240)
	.align		4
.L_240:
        /*05a4*/ 	.word	index@(_Z10_add_64_01idPdS_)
        /*05a8*/ 	.word	0x00000000


	//----- nvinfo : EIATTR_MIN_STACK_SIZE
	.align		4
.L_241:
        /*05ac*/ 	.byte	0x04, 0x12
        /*05ae*/ 	.short	(.L_243 - .L_242)
	.align		4
.L_242:
        /*05b0*/ 	.word	index@(_Z10_add_32_01ifPfS_)
        /*05b4*/ 	.word	0x00000000
.L_243:


//--------------------- .nv.compat                --------------------------
	.section	.nv.compat,"",@"SHT_CUDA_COMPAT_INFO"
	.align	4
        /*0000*/ 	.byte	0x02, 0x09, 0x00, 0x00, 0x02, 0x02, 0x01, 0x00, 0x02, 0x05, 0x05, 0x00, 0x03, 0x07, 0x01, 0x01
        /*0010*/ 	.byte	0x02, 0x03, 0x00, 0x00, 0x02, 0x06, 0x01, 0x00, 0x04, 0x0b, 0x08, 0x00, 0x01, 0x00, 0x00, 0x00
        /*0020*/ 	.byte	0x00, 0x00, 0x00, 0x00


//--------------------- .nv.info._Z10_BGH_64_01iPdiiS_iiS_ --------------------------
	.section	.nv.info._Z10_BGH_64_01iPdiiS_iiS_,"",@"SHT_CUDA_INFO"
	.sectionflags	@""
	.align	4


	//----- nvinfo : EIATTR_CUDA_API_VERSION
	.align		4
        /*0000*/ 	.byte	0x04, 0x37
        /*0002*/ 	.short	(.L_245 - .L_244)
.L_244:
        /*0004*/ 	.word	0x00000082


	//----- nvinfo : EIATTR_KPARAM_INFO
	.align		4
.L_245:
        /*0008*/ 	.byte	0x04, 0x17
        /*000a*/ 	.short	(.L_247 - .L_246)
.L_246:
        /*000c*/ 	.word	0x00000000
        /*0010*/ 	.short	0x0007
        /*0012*/ 	.short	0x0028
        /*0014*/ 	.byte	0x00, 0xf5, 0x21, 0x00


	//----- nvinfo : EIATTR_KPARAM_INFO
	.align		4
.L_247:
        /*0018*/ 	.byte	0x04, 0x17
        /*001a*/ 	.short	(.L_249 - .L_248)
.L_248:
        /*001c*/ 	.word	0x00000000
        /*0020*/ 	.short	0x0006
        /*0022*/ 	.short	0x0024
        /*0024*/ 	.byte	0x00, 0xf0, 0x11, 0x00


	//----- nvinfo : EIATTR_KPARAM_INFO
	.align		4
.L_249:
        /*0028*/ 	.byte	0x04, 0x17
        /*002a*/ 	.short	(.L_251 - .L_250)
.L_250:
        /*002c*/ 	.word	0x00000000
        /*0030*/ 	.short	0x0005
        /*0032*/ 	.short	0x0020
        /*0034*/ 	.byte	0x00, 0xf0, 0x11, 0x00


	//----- nvinfo : EIATTR_KPARAM_INFO
	.align		4
.L_251:
        /*0038*/ 	.byte	0x04, 0x17
        /*003a*/ 	.short	(.L_253 - .L_252)
.L_252:
        /*003c*/ 	.word	0x00000000
        /*0040*/ 	.short	0x0004
        /*0042*/ 	.short	0x0018
        /*0044*/ 	.byte	0x00, 0xf5, 0x21, 0x00


	//----- nvinfo : EIATTR_KPARAM_INFO
	.align		4
.L_253:
        /*0048*/ 	.byte	0x04, 0x17
        /*004a*/ 	.short	(.L_255 - .L_254)
.L_254:
        /*004c*/ 	.word	0x00000000
        /*0050*/ 	.short	0x0003
        /*0052*/ 	.short	0x0014
        /*0054*/ 	.byte	0x00, 0xf0, 0x11, 0x00


	//----- nvinfo : EIATTR_KPARAM_INFO
	.align		4
.L_255:
        /*0058*/ 	.byte	0x04, 0x17
        /*005a*/ 	.short	(.L_257 - .L_256)
.L_256:
        /*005c*/ 	.word	0x00000000
        /*0060*/ 	.short	0x0002
        /*0062*/ 	.short	0x0010
        /*0064*/ 	.byte	0x00, 0xf0, 0x11, 0x00


	//----- nvinfo : EIATTR_KPARAM_INFO
	.align		4
.L_257:
        /*0068*/ 	.byte	0x04, 0x17
        /*006a*/ 	.short	(.L_259 - .L_258)
.L_258:
        /*006c*/ 	.word	0x00000000
        /*0070*/ 	.short	0x0001
        /*0072*/ 	.short	0x0008
        /*0074*/ 	.byte	0x00, 0xf5, 0x21, 0x00


	//----- nvinfo : EIATTR_KPARAM_INFO
	.align		4
.L_259:
        /*0078*/ 	.byte	0x04, 0x17
        /*007a*/ 	.short	(.L_261 - .L_260)
.L_260:
        /*007c*/ 	.word	0x00000000
        /*0080*/ 	.short	0x0000
        /*0082*/ 	.short	0x0000
        /*0084*/ 	.byte	0x00, 0xf0, 0x11, 0x00


	//----- nvinfo : EIATTR_SPARSE_MMA_MASK
	.align		4
.L_261:
        /*0088*/ 	.byte	0x03, 0x50
        /*008a*/ 	.short	0x0000


	//----- nvinfo : EIATTR_MAXREG_COUNT
	.align		4
        /*008c*/ 	.byte	0x03, 0x1b
        /*008e*/ 	.short	0x00ff


	//----- nvinfo : EIATTR_MERCURY_ISA_VERSION
	.align		4
        /*0090*/ 	.byte	0x03, 0x5f
        /*0092*/ 	.short	0x0101


	//----- nvinfo : EIATTR_VRC_CTA_INIT_COUNT
	.align		4
        /*0094*/ 	.byte	0x02, 0x4a
	.zero		1
	.zero		1


	//----- nvinfo : EIATTR_EXIT_INSTR_OFFSETS
	.align		4
        /*0098*/ 	.byte	0x04, 0x1c
        /*009a*/ 	.short	(.L_263 - .L_262)


	//   ....[0]....
.L_262:
        /*009c*/ 	.word	0x00000070


	//   ....[1]....
        /*00a0*/ 	.word	0x00003ea0


	//----- nvinfo : EIATTR_CRS_STACK_SIZE
	.align		4
.L_263:
        /*00a4*/ 	.byte	0x04, 0x1e
        /*00a6*/ 	.short	(.L_265 - .L_264)
.L_264:
        /*00a8*/ 	.word	0x00000000


	//----- nvinfo : EIATTR_CBANK_PARAM_SIZE
	.align		4
.L_265:
        /*00ac*/ 	.byte	0x03, 0x19
        /*00ae*/ 	.short	0x0030


	//----- nvinfo : EIATTR_PARAM_CBANK
	.align		4
        /*00b0*/ 	.byte	0x04, 0x0a
        /*00b2*/ 	.short	(.L_267 - .L_266)
	.align		4
.L_266:
        /*00b4*/ 	.word	index@(.nv.constant0._Z10_BGH_64_01iPdiiS_iiS_)
        /*00b8*/ 	.short	0x0380
        /*00ba*/ 	.short	0x0030


	//----- nvinfo : EIATTR_SW_WAR
	.align		4
.L_267:
        /*00bc*/ 	.byte	0x04, 0x36
        /*00be*/ 	.short	(.L_269 - .L_268)
.L_268:
        /*00c0*/ 	.word	0x00000008
.L_269:


//--------------------- .nv.info._Z10_BGH_32_01iPfiiS_iiS_ --------------------------
	.section	.nv.info._Z10_BGH_32_01iPfiiS_iiS_,"",@"SHT_CUDA_INFO"
	.sectionflags	@""
	.align	4


	//----- nvinfo : EIATTR_CUDA_API_VERSION
	.align		4
        /*0000*/ 	.byte	0x04, 0x37
        /*0002*/ 	.short	(.L_271 - .L_270)
.L_270:
        /*0004*/ 	.word	0x00000082


	//----- nvinfo : EIATTR_KPARAM_INFO
	.align		4
.L_271:
        /*0008*/ 	.byte	0x04, 0x17
        /*000a*/ 	.short	(.L_273 - .L_272)
.L_272:
        /*000c*/ 	.word	0x00000000
        /*0010*/ 	.short	0x0007
        /*0012*/ 	.short	0x0028
        /*0014*/ 	.byte	0x00, 0xf5, 0x21, 0x00


	//----- nvinfo : EIATTR_KPARAM_INFO
	.align		4
.L_273:
        /*0018*/ 	.byte	0x04, 0x17
        /*001a*/ 	.short	(.L_275 - .L_274)
.L_274:
        /*001c*/ 	.word	0x00000000
        /*0020*/ 	.short	0x0006
        /*0022*/ 	.short	0x0024
        /*0024*/ 	.byte	0x00, 0xf0, 0x11, 0x00


	//----- nvinfo : EIATTR_KPARAM_INFO
	.align		4
.L_275:
        /*0028*/ 	.byte	0x04, 0x17
        /*002a*/ 	.short	(.L_277 - .L_276)
.L_276:
        /*002c*/ 	.word	0x00000000
        /*0030*/ 	.short	0x0005
        /*0032*/ 	.short	0x0020
        /*0034*/ 	.byte	0x00, 0xf0, 0x11, 0x00


	//----- nvinfo : EIATTR_KPARAM_INFO
	.align		4
.L_277:
        /*0038*/ 	.byte	0x04, 0x17
        /*003a*/ 	.short	(.L_279 - .L_278)
.L_278:
        /*003c*/ 	.word	0x00000000
        /*0040*/ 	.short	0x0004
        /*0042*/ 	.short	0x0018
        /*0044*/ 	.byte	0x00, 0xf5, 0x21, 0x00


	//----- nvinfo : EIATTR_KPARAM_INFO
	.align		4
.L_279:
        /*0048*/ 	.byte	0x04, 0x17
        /*004a*/ 	.short	(.L_281 - .L_280)
.L_280:
        /*004c*/ 	.word	0x00000000
        /*0050*/ 	.short	0x0003
        /*0052*/ 	.short	0x0014
        /*0054*/ 	.byte	0x00, 0xf0, 0x11, 0x00


	//----- nvinfo : EIATTR_KPARAM_INFO
	.align		4
.L_281:
        /*0058*/ 	.byte	0x04, 0x17
        /*005a*/ 	.short	(.L_283 - .L_282)
.L_282:
        /*005c*/ 	.word	0x00000000
        /*0060*/ 	.short	0x0002
        /*0062*/ 	.short	0x0010
        /*0064*/ 	.byte	0x00, 0xf0, 0x11, 0x00


	//----- nvinfo : EIATTR_KPARAM_INFO
	.align		4
.L_283:
        /*0068*/ 	.byte	0x04, 0x17
        /*006a*/ 	.short	(.L_285 - .L_284)
.L_284:
        /*006c*/ 	.word	0x00000000
        /*0070*/ 	.short	0x0001
        /*0072*/ 	.short	0x0008
        /*0074*/ 	.byte	0x00, 0xf5, 0x21, 0x00


	//----- nvinfo : EIATTR_KPARAM_INFO
	.align		4
.L_285:
        /*0078*/ 	.byte	0x04, 0x17
        /*007a*/ 	.short	(.L_287 - .L_286)
.L_286:
        /*007c*/ 	.word	0x00000000
        /*0080*/ 	.short	0x0000
        /*0082*/ 	.short	0x0000
        /*0084*/ 	.byte	0x00, 0xf0, 0x11, 0x00


	//----- nvinfo : EIATTR_SPARSE_MMA_MASK
	.align		4
.L_287:
        /*0088*/ 	.byte	0x03, 0x50
        /*008a*/ 	.short	0x0000


	//----- nvinfo : EIATTR_MAXREG_COUNT
	.align		4
        /*008c*/ 	.byte	0x03, 0x1b
        /*008e*/ 	.short	0x00ff


	//----- nvinfo : EIATTR_MERCURY_ISA_VERSION
	.align		4
        /*0090*/ 	.byte	0x03, 0x5f
        /*0092*/ 	.short	0x0101


	//----- nvinfo : EIATTR_VRC_CTA_INIT_COUNT
	.align		4
        /*0094*/ 	.byte	0x02, 0x4a
	.zero		1
	.zero		1


	//----- nvinfo : EIATTR_EXIT_INSTR_OFFSETS
	.align		4
        /*0098*/ 	.byte	0x04, 0x1c
        /*009a*/ 	.short	(.L_289 - .L_288)


	//   ....[0]....
.L_288:
        /*009c*/ 	.word	0x00000070


	//   ....[1]....
        /*00a0*/ 	.word	0x00005240


	//----- nvinfo : EIATTR_CRS_STACK_SIZE
	.align		4
.L_289:
        /*00a4*/ 	.byte	0x04, 0x1e
        /*00a6*/ 	.short	(.L_291 - .L_290)
.L_290:
        /*00a8*/ 	.word	0x00000000


	//----- nvinfo : EIATTR_CBANK_PARAM_SIZE
	.align		4
.L_291:
        /*00ac*/ 	.byte	0x03, 0x19
        /*00ae*/ 	.short	0x0030


	//----- nvinfo : EIATTR_PARAM_CBANK
	.align		4
        /*00b0*/ 	.byte	0x04, 0x0a
        /*00b2*/ 	.short	(.L_293 - .L_292)
	.align		4
.L_292:
        /*00b4*/ 	.word	index@(.nv.constant0._Z10_BGH_32_01iPfiiS_iiS_)
        /*00b8*/ 	.short	0x0380
        /*00ba*/ 	.short	0x0030


	//----- nvinfo : EIATTR_SW_WAR
	.align		4
.L_293:
        /*00bc*/ 	.byte	0x04, 0x36
        /*00be*/ 	.short	(.L_295 - .L_294)
.L_294:
        /*00c0*/ 	.word	0x00000008
.L_295:


//--------------------- .nv.info._Z11_rpow_64_01idPdS_ --------------------------
	.section	.nv.info._Z11_rpow_64_01idPdS_,"",@"SHT_CUDA_INFO"
	.sectionflags	@""
	.align	4


	//----- nvinfo : EIATTR_CUDA_API_VERSION
	.align		4
        /*0000*/ 	.byte	0x04, 0x37
        /*0002*/ 	.short	(.L_297 - .L_296)
.L_296:
        /*0004*/ 	.word	0x00000082


	//----- nvinfo : EIATTR_KPARAM_INFO
	.align		4
.L_297:
        /*0008*/ 	.byte	0x04, 0x17
        /*000a*/ 	.short	(.L_299 - .L_298)
.L_298:
        /*000c*/ 	.word	0x00000000
        /*0010*/ 	.short	0x0003
        /*0012*/ 	.short	0x0018
        /*0014*/ 	.byte	0x00, 0xf5, 0x21, 0x00


	//----- nvinfo : EIATTR_KPARAM_INFO
	.align		4
.L_299:
        /*0018*/ 	.byte	0x04, 0x17
        /*001a*/ 	.short	(.L_301 - .L_300)
.L_300:
        /*001c*/ 	.word	0x00000000
        /*0020*/ 	.short	0x0002
        /*0022*/ 	.short	0x0010
        /*0024*/ 	.byte	0x00, 0xf5, 0x21, 0x00


	//----- nvinfo : EIATTR_KPARAM_INFO
	.align		4
.L_301:
        /*0028*/ 	.byte	0x04, 0x17
        /*002a*/ 	.short	(.L_303 - .L_302)
.L_302:
        /*002c*/ 	.word	0x00000000
        /*0030*/ 	.short	0x0001
        /*0032*/ 	.short	0x0008
        /*0034*/ 	.byte	0x00, 0xf0, 0x21, 0x00


	//----- nvinfo : EIATTR_KPARAM_INFO
	.align		4
.L_303:
        /*0038*/ 	.byte	0x04, 0x17
        /*003a*/ 	.short	(.L_305 - .L_304)
.L_304:
        /*003c*/ 	.word	0x00000000
        /*0040*/ 	.short	0x0000
        /*0042*/ 	.short	0x0000
        /*0044*/ 	.byte	0x00, 0xf0, 0x11, 0x00


	//----- nvinfo : EIATTR_SPARSE_MMA_MASK
	.align		4
.L_305:
        /*0048*/ 	.byte	0x03, 0x50
        /*004a*/ 	.short	0x0000


	//----- nvinfo : EIATTR_MAXREG_COUNT
	.align		4
        /*004c*/ 	.byte	0x03, 0x1b
        /*004e*/ 	.short	0x00ff


	//----- nvinfo : EIATTR_MERCURY_ISA_VERSION
	.align		4
        /*0050*/ 	.byte	0x03, 0x5f
        /*0052*/ 	.short	0x0101


	//----- nvinfo : EIATTR_VRC_CTA_INIT_COUNT
	.align		4
        /*0054*/ 	.byte	0x02, 0x4a
	.zero		1
	.zero		1


	//----- nvinfo : EIATTR_EXIT_INSTR_OFFSETS
	.align		4
        /*0058*/ 	.byte	0x04, 0x1c
        /*005a*/ 	.short	(.L_307 - .L_306)


	//   ....[0]....
.L_306:
        /*005c*/ 	.word	0x00000070


	//   ....[1]....
        /*0060*/ 	.word	0x000006a0


	//----- nvinfo : EIATTR_CRS_STACK_SIZE
	.align		4
.L_307:
        /*0064*/ 	.byte	0x04, 0x1e
        /*0066*/ 	.short	(.L_309 - .L_308)
.L_308:
        /*0068*/ 	.word	0x00000000


	//----- nvinfo : EIATTR_CBANK_PARAM_SIZE
	.align		4
.L_309:
        /*006c*/ 	.byte	0x03, 0x19
        /*006e*/ 	.short	0x0020


	//----- nvinfo : EIATTR_PARAM_CBANK
	.align		4
        /*0070*/ 	.byte	0x04, 0x0a
        /*0072*/ 	.short	(.L_311 - .L_310)
	.align		4
.L_310:
        /*0074*/ 	.word	index@(.nv.constant0._Z11_rpow_64_01idPdS_)
        /*0078*/ 	.short	0x0380
        /*007a*/ 	.short	0x0020


	//----- nvinfo : EIATTR_SW_WAR
	.align		4
.L_311:
        /*007c*/ 	.byte	0x04, 0x36
        /*007e*/ 	.short	(.L_313 - .L_312)
.L_312:
        /*0080*/ 	.word	0x00000008
.L_313:


//--------------------- .nv.info._Z11_rpow_32_01ifPfS_ --------------------------
	.section	.nv.info._Z11_rpow_32_01ifPfS_,"",@"SHT_CUDA_INFO"
	.sectionflags	@""
	.align	4


	//----- nvinfo : EIATTR_CUDA_API_VERSION
	.align		4
        /*0000*/ 	.byte	0x04, 0x37
        /*0002*/ 	.short	(.L_315 - .L_314)
.L_314:
        /*0004*/ 	.word	0x00000082


	//----- nvinfo : EIATTR_KPARAM_INFO
	.align		4
.L_315:
        /*0008*/ 	.byte	0x04, 0x17
        /*000a*/ 	.short	(.L_317 - .L_316)
.L_316:
        /*000c*/ 	.word	0x00000000
        /*0010*/ 	.short	0x0003
        /*0012*/ 	.short	0x0010
        /*0014*/ 	.byte	0x00, 0xf5, 0x21, 0x00


	//----- nvinfo : EIATTR_KPARAM_INFO
	.align		4
.L_317:
        /*0018*/ 	.byte	0x04, 0x17
        /*001a*/ 	.short	(.L_319 - .L_318)
.L_318:
        /*001c*/ 	.word	0x00000000
        /*0020*/ 	.short	0x0002
        /*0022*/ 	.short	0x0008
        /*0024*/ 	.byte	0x00, 0xf5, 0x21, 0x00


	//----- nvinfo : EIATTR_KPARAM_INFO
	.align		4
.L_319:
        /*0028*/ 	.byte	0x04, 0x17
        /*002a*/ 	.short	(.L_321 - .L_320)
.L_320:
        /*002c*/ 	.word	0x00000000
        /*0030*/ 	.short	0x0001
        /*0032*/ 	.short	0x0004
        /*0034*/ 	.byte	0x00, 0xf0, 0x11, 0x00


	//----- nvinfo : EIATTR_KPARAM_INFO
	.align		4
.L_321:
        /*0038*/ 	.byte	0x04, 0x17
        /*003a*/ 	.short	(.L_323 - .L_322)
.L_322:
        /*003c*/ 	.word	0x00000000
        /*0040*/ 	.short	0x0000
        /*0042*/ 	.short	0x0000
        /*0044*/ 	.byte	0x00, 0xf0, 0x11, 0x00


	//----- nvinfo : EIATTR_SPARSE_MMA_MASK
	.align		4
.L_323:
        /*0048*/ 	.byte	0x03, 0x50
        /*004a*/ 	.short	0x0000


	//----- nvinfo : EIATTR_MAXREG_COUNT
	.align		4
        /*004c*/ 	.byte	0x03, 0x1b
        /*004e*/ 	.short	0x00ff


	//----- nvinfo : EIATTR_MERCURY_ISA_VERSION
	.align		4
        /*0050*/ 	.byte	0x03, 0x5f
        /*0052*/ 	.short	0x0101


	//----- nvinfo : EIATTR_VRC_CTA_INIT_COUNT
	.align		4
        /*0054*/ 	.byte	0x02, 0x4a
	.zero		1
	.zero		1


	//----- nvinfo : EIATTR_EXIT_INSTR_OFFSETS
	.align		4
        /*0058*/ 	.byte	0x04, 0x1c
        /*005a*/ 	.short	(.L_325 - .L_324)


	//   ....[0]....
.L_324:
        /*005c*/ 	.word	0x00000070


	//   ....[1]....
        /*0060*/ 	.word	0x00000720


	//----- nvinfo : EIATTR_CRS_STACK_SIZE
	.align		4
.L_325:
        /*0064*/ 	.byte	0x04, 0x1e
        /*0066*/ 	.short	(.L_327 - .L_326)
.L_326:
        /*0068*/ 	.word	0x00000000


	//----- nvinfo : EIATTR_CBANK_PARAM_SIZE
	.align		4
.L_327:
        /*006c*/ 	.byte	0x03, 0x19
        /*006e*/ 	.short	0x0018


	//----- nvinfo : EIATTR_PARAM_CBANK
	.align		4
        /*0070*/ 	.byte	0x04, 0x0a
        /*0072*/ 	.short	(.L_329 - .L_328)
	.align		4
.L_328:
        /*0074*/ 	.word	index@(.nv.constant0._Z11_rpow_32_01ifPfS_)
        /*0078*/ 	.short	0x0380
        /*007a*/ 	.short	0x0018


	//----- nvinfo : EIATTR_SW_WAR
	.align		4
.L_329:
        /*007c*/ 	.byte	0x04, 0x36
        /*007e*/ 	.short	(.L_331 - .L_330)
.L_330:
        /*0080*/ 	.word	0x00000008
.L_331:


//--------------------- .nv.info._Z15_tanhback_64_01idPdS_ --------------------------
	.section	.nv.info._Z15_tanhback_64_01idPdS_,"",@"SHT_CUDA_INFO"
	.sectionflags	@""
	.align	4


	//----- nvinfo : EIATTR_CUDA_API_VERSION
	.align		4
        /*0000*/ 	.byte	0x04, 0x37
        /*0002*/ 	.short	(.L_333 - .L_332)
.L_332:
        /*0004*/ 	.word	0x00000082


	//----- nvinfo : EIATTR_KPARAM_INFO
	.align		4
.L_333:
        /*0008*/ 	.byte	0x04, 0x17
        /*000a*/ 	.short	(.L_335 - .L_334)
.L_334:
        /*000c*/ 	.word	0x00000000
        /*0010*/ 	.short	0x0003
        /*0012*/ 	.short	0x0018
        /*0014*/ 	.byte	0x00, 0xf5, 0x21, 0x00


	//----- nvinfo : EIATTR_KPARAM_INFO
	.align		4
.L_335:
        /*0018*/ 	.byte	0x04, 0x17
        /*001a*/ 	.short	(.L_337 - .L_336)
.L_336:
        /*001c*/ 	.word	0x00000000
        /*0020*/ 	.short	0x0002
        /*0022*/ 	.short	0x0010
        /*0024*/ 	.byte	0x00, 0xf5, 0x21, 0x00


	//----- nvinfo : EIATTR_KPARAM_INFO
	.align		4
.L_337:
        /*0028*/ 	.byte	0x04, 0x17
        /*002a*/ 	.short	(.L_339 - .L_338)
.L_338:
        /*002c*/ 	.word	0x00000000
        /*0030*/ 	.short	0x0001
        /*0032*/ 	.short	0x0008
        /*0034*/ 	.byte	0x00, 0xf0, 0x21, 0x00


	//----- nvinfo : EIATTR_KPARAM_INFO
	.align		4
.L_339:
        /*0038*/ 	.byte	0x04, 0x17
        /*003a*/ 	.short	(.L_341 - .L_340)
.L_340:
        /*003c*/ 	.word	0x00000000
        /*0040*/ 	.short	0x0000
        /*0042*/ 	.short	0x0000
        /*0044*/ 	.byte	0x00, 0xf0, 0x11, 0x00


	//----- nvinfo : EIATTR_SPARSE_MMA_MASK
	.align		4
.L_341:
        /*0048*/ 	.byte	0x03, 0x50
        /*004a*/ 	.short	0x0000


	//----- nvinfo : EIATTR_MAXREG_COUNT
	.align		4
        /*004c*/ 	.byte	0x03, 0x1b
        /*004e*/ 	.short	0x00ff


	//----- nvinfo : EIATTR_MERCURY_ISA_VERSION
	.align		4
        /*0050*/ 	.byte	0x03, 0x5f
        /*0052*/ 	.short	0x0101


	//----- nvinfo : EIATTR_VRC_CTA_INIT_COUNT
	.align		4
        /*0054*/ 	.byte	0x02, 0x4a
	.zero		1
	.zero		1


	//----- nvinfo : EIATTR_EXIT_INSTR_OFFSETS
	.align		4
        /*0058*/ 	.byte	0x04, 0x1c
        /*005a*/ 	.short	(.L_343 - .L_342)


	//   ....[0]....
.L_342:
        /*005c*/ 	.word	0x00000070


	//   ....[1]....
        /*0060*/ 	.word	0x00000170


	//----- nvinfo : EIATTR_CRS_STACK_SIZE
	.align		4
.L_343:
        /*0064*/ 	.byte	0x04, 0x1e
        /*0066*/ 	.short	(.L_345 - .L_344)
.L_344:
        /*0068*/ 	.word	0x00000000


	//----- nvinfo : EIATTR_CBANK_PARAM_SIZE
	.align		4
.L_345:
        /*006c*/ 	.byte	0x03, 0x19
        /*006e*/ 	.short	0x0020


	//----- nvinfo : EIATTR_PARAM_CBANK
	.align		4
        /*0070*/ 	.byte	0x04, 0x0a
        /*0072*/ 	.short	(.L_347 - .L_346)
	.align		4
.L_346:
        /*0074*/ 	.word	index@(.nv.constant0._Z15_tanhback_64_01idPdS_)
        /*0078*/ 	.short	0x0380
        /*007a*/ 	.short	0x0020


	//----- nvinfo : EIATTR_SW_WAR
	.align		4
.L_347:
        /*007c*/ 	.byte	0x04, 0x36
        /*007e*/ 	.short	(.L_349 - .L_348)
.L_348:
        /*0080*/ 	.word	0x00000008
.L_349:


//--------------------- .nv.info._Z15_tanhback_32_01ifPfS_ --------------------------
	.section	.nv.info._Z15_tanhback_32_01ifPfS_,"",@"SHT_CUDA_INFO"
	.sectionflags	@""
	.align	4


	//----- nvinfo : EIATTR_CUDA_API_VERSION
	.align		4
        /*0000*/ 	.byte	0x04, 0x37
        /*0002*/ 	.short	(.L_351 - .L_350)
.L_350:
        /*0004*/ 	.word	0x00000082


	//----- nvinfo : EIATTR_KPARAM_INFO
	.align		4
.L_351:
        /*0008*/ 	.byte	0x04, 0x17
        /*000a*/ 	.short	(.L_353 - .L_352)
.L_352:
        /*000c*/ 	.word	0x00000000
        /*0010*/ 	.short	0x0003
        /*0012*/ 	.short	0x0010
        /*0014*/ 	.byte	0x00, 0xf5, 0x21, 0x00


	//----- nvinfo : EIATTR_KPARAM_INFO
	.align		4
.L_353:
        /*0018*/ 	.byte	0x04, 0x17
        /*001a*/ 	.short	(.L_355 - .L_354)
.L_354:
        /*001c*/ 	.word	0x00000000
        /*0020*/ 	.short	0x0002
        /*0022*/ 	.short	0x0008
        /*0024*/ 	.byte	0x00, 0xf5, 0x21, 0x00


	//----- nvinfo : EIATTR_KPARAM_INFO
	.align		4
.L_355:
        /*0028*/ 	.byte	0x04, 0x17
        /*002a*/ 	.short	(.L_357 - .L_356)
.L_356:
        /*002c*/ 	.word	0x00000000
        /*0030*/ 	.short	0x0001
        /*0032*/ 	.short	0x0004
        /*0034*/ 	.byte	0x00, 0xf0, 0x11, 0x00


	//----- nvinfo : EIATTR_KPARAM_INFO
	.align		4
.L_357:
        /*0038*/ 	.byte	0x04, 0x17
        /*003a*/ 	.short	(.L_359 - .L_358)
.L_358:
        /*003c*/ 	.word	0x00000000
        /*0040*/ 	.short	0x0000
        /*0042*/ 	.short	0x0000
        /*0044*/ 	.byte	0x00, 0xf0, 0x11, 0x00


	//----- nvinfo : EIATTR_SPARSE_MMA_MASK
	.align		4
.L_359:
        /*0048*/ 	.byte	0x03, 0x50
        /*004a*/ 	.short	0x0000


	//----- nvinfo : EIATTR_MAXREG_COUNT
	.align		4
        /*004c*/ 	.byte	0x03, 0x1b
        /*004e*/ 	.short	0x00ff


	//----- nvinfo : EIATTR_MERCURY_ISA_VERSION
	.align		4
        /*0050*/ 	.byte	0x03, 0x5f
        /*0052*/ 	.short	0x0101


	//----- nvinfo : EIATTR_VRC_CTA_INIT_COUNT
	.align		4
        /*0054*/ 	.byte	0x02, 0x4a
	.zero		1
	.zero		1


	//----- nvinfo : EIATTR_EXIT_INSTR_OFFSETS
	.align		4
        /*0058*/ 	.byte	0x04, 0x1c
        /*005a*/ 	.short	(.L_361 - .L_360)


	//   ....[0]....
.L_360:
        /*005c*/ 	.word	0x00000070


	//   ....[1]....
        /*0060*/ 	.word	0x00000170


	//----- nvinfo : EIATTR_CRS_STACK_SIZE
	.align		4
.L_361:
        /*0064*/ 	.byte	0x04, 0x1e
        /*0066*/ 	.short	(.L_363 - .L_362)
.L_362:
        /*0068*/ 	.word	0x00000000


	//----- nvinfo : EIATTR_CBANK_PARAM_SIZE
	.align		4
.L_363:
        /*006c*/ 	.byte	0x03, 0x19
        /*006e*/ 	.short	0x0018


	//----- nvinfo : EIATTR_PARAM_CBANK
	.align		4
        /*0070*/ 	.byte	0x04, 0x0a
        /*0072*/ 	.short	(.L_365 - .L_364)
	.align		4
.L_364:
        /*0074*/ 	.word	index@(.nv.constant0._Z15_tanhback_32_01ifPfS_)
        /*0078*/ 	.short	0x0380
        /*007a*/ 	.short	0x0018


	//----- nvinfo : EIATTR_SW_WAR
	.align		4
.L_365:
        /*007c*/ 	.byte	0x04, 0x36
        /*007e*/ 	.short	(.L_367 - .L_366)
.L_366:
        /*0080*/ 	.word	0x00000008
.L_367:


//--------------------- .nv.info._Z15_sigmback_64_01idPdS_ --------------------------
	.section	.nv.info._Z15_sigmback_64_01idPdS_,"",@"SHT_CUDA_INFO"
	.sectionflags	@""
	.align	4


	//----- nvinfo : EIATTR_CUDA_API_VERSION
	.align		4
        /*0000*/ 	.byte	0x04, 0x37
        /*0002*/ 	.short	(.L_369 - .L_368)
.L_368:
        /*0004*/ 	.word	0x00000082


	//----- nvinfo : EIATTR_KPARAM_INFO
	.align		4
.L_369:
        /*0008*/ 	.byte	0x04, 0x17
        /*000a*/ 	.short	(.L_371 - .L_370)
.L_370:
        /*000c*/ 	.word	0x00000000
        /*0010*/ 	.short	0x0003
        /*0012*/ 	.short	0x0018
        /*0014*/ 	.byte	0x00, 0xf5, 0x21, 0x00


	//----- nvinfo : EIATTR_KPARAM_INFO
	.align		4
.L_371:
        /*0018*/ 	.byte	0x04, 0x17
        /*001a*/ 	.short	(.L_373 - .L_372)
.L_372:
        /*001c*/ 	.word	0x00000000
        /*0020*/ 	.short	0x0002
        /*0022*/ 	.short	0x0010
        /*0024*/ 	.byte	0x00, 0xf5, 0x21, 0x00


	//----- nvinfo : EIATTR_KPARAM_INFO
	.align		4
.L_373:
        /*0028*/ 	.byte	0x04, 0x17
        /*002a*/ 	.short	(.L_375 - .L_374)
.L_374:
        /*002c*/ 	.word	0x00000000
        /*0030*/ 	.short	0x0001
        /*0032*/ 	.short	0x0008
        /*0034*/ 	.byte	0x00, 0xf0, 0x21, 0x00


	//----- nvinfo : EIATTR_KPARAM_INFO
	.align		4
.L_375:
        /*0038*/ 	.byte	0x04, 0x17
        /*003a*/ 	.short	(.L_377 - .L_376)
.L_376:
        /*003c*/ 	.word	0x00000000
        /*0040*/ 	.short	0x0000
        /*0042*/ 	.short	0x0000
        /*0044*/ 	.byte	0x00, 0xf0, 0x11, 0x00


	//----- nvinfo : EIATTR_SPARSE_MMA_MASK
	.align		4
.L_377:
        /*0048*/ 	.byte	0x03, 0x50
        /*004a*/ 	.short	0x0000


	//----- nvinfo : EIATTR_MAXREG_COUNT
	.align		4
        /*004c*/ 	.byte	0x03, 0x1b
        /*004e*/ 	.short	0x00ff


	//----- nvinfo : EIATTR_MERCURY_ISA_VERSION
	.align		4
        /*0050*/ 	.byte	0x03, 0x5f
        /*0052*/ 	.short	0x0101


	//----- nvinfo : EIATTR_VRC_CTA_INIT_COUNT
	.align		4
        /*0054*/ 	.byte	0x02, 0x4a
	.zero		1
	.zero		1


	//----- nvinfo : EIATTR_EXIT_INSTR_OFFSETS
	.align		4
        /*0058*/ 	.byte	0x04, 0x1c
        /*005a*/ 	.short	(.L_379 - .L_378)


	//   ....[0]....
.L_378:
        /*005c*/ 	.word	0x00000070


	//   ....[1]....
        /*0060*/ 	.word	0x00000180


	//----- nvinfo : EIATTR_CRS_STACK_SIZE
	.align		4
.L_379:
        /*0064*/ 	.byte	0x04, 0x1e
        /*0066*/ 	.short	(.L_381 - .L_380)
.L_380:
        /*0068*/ 	.word	0x00000000


	//----- nvinfo : EIATTR_CBANK_PARAM_SIZE
	.align		4
.L_381:
        /*006c*/ 	.byte	0x03, 0x19
        /*006e*/ 	.short	0x0020


	//----- nvinfo : EIATTR_PARAM_CBANK
	.align		4
        /*0070*/ 	.byte	0x04, 0x0a
        /*0072*/ 	.short	(.L_383 - .L_382)
	.align		4
.L_382:
        /*0074*/ 	.word	index@(.nv.constant0._Z15_sigmback_64_01idPdS_)
        /*0078*/ 	.short	0x0380
        /*007a*/ 	.short	0x0020


	//----- nvinfo : EIATTR_SW_WAR
	.align		4
.L_383:
        /*007c*/ 	.byte	0x04, 0x36
        /*007e*/ 	.short	(.L_385 - .L_384)
.L_384:
        /*0080*/ 	.word	0x00000008
.L_385:


//--------------------- .nv.info._Z15_sigmback_32_01ifPfS_ --------------------------
	.section	.nv.info._Z15_sigmback_32_01ifPfS_,"",@"SHT_CUDA_INFO"
	.sectionflags	@""
	.align	4


	//----- nvinfo : EIATTR_CUDA_API_VERSION
	.align		4
        /*0000*/ 	.byte	0x04, 0x37
        /*0002*/ 	.short	(.L_387 - .L_386)
.L_386:
        /*0004*/ 	.word	0x00000082


	//----- nvinfo : EIATTR_KPARAM_INFO
	.align		4
.L_387:
        /*0008*/ 	.byte	0x04, 0x17
        /*000a*/ 	.short	(.L_389 - .L_388)
.L_388:
        /*000c*/ 	.word	0x00000000
        /*0010*/ 	.short	0x0003
        /*0012*/ 	.short	0x0010
        /*0014*/ 	.byte	0x00, 0xf5, 0x21, 0x00


	//----- nvinfo : EIATTR_KPARAM_INFO
	.align		4
.L_389:
        /*0018*/ 	.byte	0x04, 0x17
        /*001a*/ 	.short	(.L_391 - .L_390)
.L_390:
        /*001c*/ 	.word	0x00000000
        /*0020*/ 	.short	0x0002
        /*0022*/ 	.short	0x0008
        /*0024*/ 	.byte	0x00, 0xf5, 0x21, 0x00


	//----- nvinfo : EIATTR_KPARAM_INFO
	.align		4
.L_391:
        /*0028*/ 	.byte	0x04, 0x17
        /*002a*/ 	.short	(.L_393 - .L_392)
.L_392:
        /*002c*/ 	.word	0x00000000
        /*0030*/ 	.short	0x0001
        /*0032*/ 	.short	0x0004
        /*0034*/ 	.byte	0x00, 0xf0, 0x11, 0x00


	//----- nvinfo : EIATTR_KPARAM_INFO
	.align		4
.L_393:
        /*0038*/ 	.byte	0x04, 0x17
        /*003a*/ 	.short	(.L_395 - .L_394)
.L_394:
        /*003c*/ 	.word	0x00000000
        /*0040*/ 	.short	0x0000
        /*0042*/ 	.short	0x0000
        /*0044*/ 	.byte	0x00, 0xf0, 0x11, 0x00


	//----- nvinfo : EIATTR_SPARSE_MMA_MASK
	.align		4
.L_395:
        /*0048*/ 	.byte	0x03, 0x50
        /*004a*/ 	.short	0x0000


	//----- nvinfo : EIATTR_MAXREG_COUNT
	.align		4
        /*004c*/ 	.byte	0x03, 0x1b
        /*004e*/ 	.short	0x00ff


	//----- nvinfo : EIATTR_MERCURY_ISA_VERSION
	.align		4
        /*0050*/ 	.byte	0x03, 0x5f
        /*0052*/ 	.short	0x0101


	//----- nvinfo : EIATTR_VRC_CTA_INIT_COUNT
	.align		4
        /*0054*/ 	.byte	0x02, 0x4a
	.zero		1
	.zero		1


	//----- nvinfo : EIATTR_EXIT_INSTR_OFFSETS
	.align		4
        /*0058*/ 	.byte	0x04, 0x1c
        /*005a*/ 	.short	(.L_397 - .L_396)


	//   ....[0]....
.L_396:
        /*005c*/ 	.word	0x00000070


	//   ....[1]....
        /*0060*/ 	.word	0x00000180


	//----- nvinfo : EIATTR_CRS_STACK_SIZE
	.align		4
.L_397:
        /*0064*/ 	.byte	0x04, 0x1e
        /*0066*/ 	.short	(.L_399 - .L_398)
.L_398:
        /*0068*/ 	.word	0x00000000


	//----- nvinfo : EIATTR_CBANK_PARAM_SIZE
	.align		4
.L_399:
        /*006c*/ 	.byte	0x03, 0x19
        /*006e*/ 	.short	0x0018


	//----- nvinfo : EIATTR_PARAM_CBANK
	.align		4
        /*0070*/ 	.byte	0x04, 0x0a
        /*0072*/ 	.short	(.L_401 - .L_400)
	.align		4
.L_400:
        /*0074*/ 	.word	index@(.nv.constant0._Z15_sigmback_32_01ifPfS_)
        /*0078*/ 	.short	0x0380
        /*007a*/ 	.short	0x0018


	//----- nvinfo : EIATTR_SW_WAR
	.align		4
.L_401:
        /*007c*/ 	.byte	0x04, 0x36
        /*007e*/ 	.short	(.L_403 - .L_402)
.L_402:
        /*0080*/ 	.word	0x00000008
.L_403:


//--------------------- .nv.info._Z15_reluback_64_01idPdS_ --------------------------
	.section	.nv.info._Z15_reluback_64_01idPdS_,"",@"SHT_CUDA_INFO"
	.sectionflags	@""
	.align	4


	//----- nvinfo : EIATTR_CUDA_API_VERSION
	.align		4
        /*0000*/ 	.byte	0x04, 0x37
        /*0002*/ 	.short	(.L_405 - .L_404)
.L_404:
        /*0004*/ 	.word	0x00000082


	//----- nvinfo : EIATTR_KPARAM_INFO
	.align		4
.L_405:
        /*0008*/ 	.byte	0x04, 0x17
        /*000a*/ 	.short	(.L_407 - .L_406)
.L_406:
        /*000c*/ 	.word	0x00000000
        /*0010*/ 	.short	0x0003
        /*0012*/ 	.short	0x0018
        /*0014*/ 	.byte	0x00, 0xf5, 0x21, 0x00


	//----- nvinfo : EIATTR_KPARAM_INFO
	.align		4
.L_407:
        /*0018*/ 	.byte	0x04, 0x17
        /*001a*/ 	.short	(.L_409 - .L_408)
.L_408:
        /*001c*/ 	.word	0x00000000
        /*0020*/ 	.short	0x0002
        /*0022*/ 	.short	0x0010
        /*0024*/ 	.byte	0x00, 0xf5, 0x21, 0x00


	//----- nvinfo : EIATTR_KPARAM_INFO
	.align		4
.L_409:
        /*0028*/ 	.byte	0x04, 0x17
        /*002a*/ 	.short	(.L_411 - .L_410)
.L_410:
        /*002c*/ 	.word	0x00000000
        /*0030*/ 	.short	0x0001
        /*0032*/ 	.short	0x0008
        /*0034*/ 	.byte	0x00, 0xf0, 0x21, 0x00


	//----- nvinfo : EIATTR_KPARAM_INFO
	.align		4
.L_411:
        /*0038*/ 	.byte	0x04, 0x17
        /*003a*/ 	.short	(.L_413 - .L_412)
.L_412:
        /*003c*/ 	.word	0x00000000
        /*0040*/ 	.short	0x0000
        /*0042*/ 	.short	0x0000
        /*0044*/ 	.byte	0x00, 0xf0, 0x11, 0x00


	//----- nvinfo : EIATTR_SPARSE_MMA_MASK
	.align		4
.L_413:
        /*0048*/ 	.byte	0x03, 0x50
        /*004a*/ 	.short	0x0000


	//----- nvinfo : EIATTR_MAXREG_COUNT
	.align		4
        /*004c*/ 	.byte	0x03, 0x1b
        /*004e*/ 	.short	0x00ff


	//----- nvinfo : EIATTR_MERCURY_ISA_VERSION
	.align		4
        /*0050*/ 	.byte	0x03, 0x5f
        /*0052*/ 	.short	0x0101


	//----- nvinfo : EIATTR_VRC_CTA_INIT_COUNT
	.align		4
        /*0054*/ 	.byte	0x02, 0x4a
	.zero		1
	.zero		1


	//----- nvinfo : EIATTR_EXIT_INSTR_OFFSETS
	.align		4
        /*0058*/ 	.byte	0x04, 0x1c
        /*005a*/ 	.short	(.L_415 - .L_414)


	//   ....[0]....
.L_414:
        /*005c*/ 	.word	0x00000070


	//   ....[1]....
        /*0060*/ 	.word	0x00000180


	//----- nvinfo : EIATTR_CRS_STACK_SIZE
	.align		4
.L_415:
        /*0064*/ 	.byte	0x04, 0x1e
        /*0066*/ 	.short	(.L_417 - .L_416)
.L_416:
        /*0068*/ 	.word	0x00000000


	//----- nvinfo : EIATTR_CBANK_PARAM_SIZE
	.align		4
.L_417:
        /*006c*/ 	.byte	0x03, 0x19
        /*006e*/ 	.short	0x0020


	//----- nvinfo : EIATTR_PARAM_CBANK
	.align		4
        /*0070*/ 	.byte	0x04, 0x0a
        /*0072*/ 	.short	(.L_419 - .L_418)
	.align		4
.L_418:
        /*0074*/ 	.word	index@(.nv.constant0._Z15_reluback_64_01idPdS_)
        /*0078*/ 	.short	0x0380
        /*007a*/ 	.short	0x0020


	//----- nvinfo : EIATTR_SW_WAR
	.align		4
.L_419:
        /*007c*/ 	.byte	0x04, 0x36
        /*007e*/ 	.short	(.L_421 - .L_420)
.L_420:
        /*0080*/ 	.word	0x00000008
.L_421:


//--------------------- .nv.info._Z15_reluback_32_01ifPfS_ --------------------------
	.section	.nv.info._Z15_reluback_32_01ifPfS_,"",@"SHT_CUDA_INFO"
	.sectionflags	@""
	.align	4


	//----- nvinfo : EIATTR_CUDA_API_VERSION
	.align		4
        /*0000*/ 	.byte	0x04, 0x37
        /*0002*/ 	.short	(.L_423 - .L_422)
.L_422:
        /*0004*/ 	.word	0x00000082


	//----- nvinfo : EIATTR_KPARAM_INFO
	.align		4
.L_423:
        /*0008*/ 	.byte	0x04, 0x17
        /*000a*/ 	.short	(.L_425 - .L_424)
.L_424:
        /*000c*/ 	.word	0x00000000
        /*0010*/ 	.short	0x0003
        /*0012*/ 	.short	0x0010
        /*0014*/ 	.byte	0x00, 0xf5, 0x21, 0x00


	//----- nvinfo : EIATTR_KPARAM_INFO
	.align		4
.L_425:
        /*0018*/ 	.byte	0x04, 0x17
        /*001a*/ 	.short	(.L_427 - .L_426)
.L_426:
        /*001c*/ 	.word	0x00000000
        /*0020*/ 	.short	0x0002
        /*0022*/ 	.short	0x0008
        /*0024*/ 	.byte	0x00, 0xf5, 0x21, 0x00


	//----- nvinfo : EIATTR_KPARAM_INFO
	.align		4
.L_427:
        /*0028*/ 	.byte	0x04, 0x17
        /*002a*/ 	.short	(.L_429 - .L_428)
.L_428:
        /*002c*/ 	.word	0x00000000
        /*0030*/ 	.short	0x0001
        /*0032*/ 	.short	0x0004
        /*0034*/ 	.byte	0x00, 0xf0, 0x11, 0x00


	//----- nvinfo : EIATTR_KPARAM_INFO
	.align		4
.L_429:
        /*0038*/ 	.byte	0x04, 0x17
        /*003a*/ 	.short	(.L_431 - .L_430)
.L_430:
        /*003c*/ 	.word	0x00000000
        /*0040*/ 	.short	0x0000
        /*0042*/ 	.short	0x0000
        /*0044*/ 	.byte	0x00, 0xf0, 0x11, 0x00


	//----- nvinfo : EIATTR_SPARSE_MMA_MASK
	.align		4
.L_431:
        /*0048*/ 	.byte	0x03, 0x50
        /*004a*/ 	.short	0x0000


	//----- nvinfo : EIATTR_MAXREG_COUNT
	.align		4
        /*004c*/ 	.byte	0x03, 0x1b
        /*004e*/ 	.short	0x00ff


	//----- nvinfo : EIATTR_MERCURY_ISA_VERSION
	.align		4
        /*0050*/ 	.byte	0x03, 0x5f
        /*0052*/ 	.short	0x0101


	//----- nvinfo : EIATTR_VRC_CTA_INIT_COUNT
	.align		4
        /*0054*/ 	.byte	0x02, 0x4a
	.zero		1
	.zero		1


	//----- nvinfo : EIATTR_EXIT_INSTR_OFFSETS
	.align		4
        /*0058*/ 	.byte	0x04, 0x1c
        /*005a*/ 	.short	(.L_433 - .L_432)


	//   ....[0]....
.L_432:
        /*005c*/ 	.word	0x00000070


	//   ....[1]....
        /*0060*/ 	.word	0x00000170


	//----- nvinfo : EIATTR_CRS_STACK_SIZE
	.align		4
.L_433:
        /*0064*/ 	.byte	0x04, 0x1e
        /*0066*/ 	.short	(.L_435 - .L_434)
.L_434:
        /*0068*/ 	.word	0x00000000


	//----- nvinfo : EIATTR_CBANK_PARAM_SIZE
	.align		4
.L_435:
        /*006c*/ 	.byte	0x03, 0x19
        /*006e*/ 	.short	0x0018


	//----- nvinfo : EIATTR_PARAM_CBANK
	.align		4
        /*0070*/ 	.byte	0x04, 0x0a
        /*0072*/ 	.short	(.L_437 - .L_436)
	.align		4
.L_436:
        /*0074*/ 	.word	index@(.nv.constant0._Z15_reluback_32_01ifPfS_)
        /*0078*/ 	.short	0x0380
        /*007a*/ 	.short	0x0018


	//----- nvinfo : EIATTR_SW_WAR
	.align		4
.L_437:
        /*007c*/ 	.byte	0x04, 0x36
        /*007e*/ 	.short	(.L_439 - .L_438)
.L_438:
        /*0080*/ 	.word	0x00000008
.L_439:


//--------------------- .nv.info._Z15_invxback_64_01idPdS_ --------------------------
	.section	.nv.info._Z15_invxback_64_01idPdS_,"",@"SHT_CUDA_INFO"
	.sectionflags	@""
	.align	4


	//----- nvinfo : EIATTR_CUDA_API_VERSION
	.align		4
        /*0000*/ 	.byte	0x04, 0x37
        /*0002*/ 	.short	(.L_441 - .L_440)
.L_440:
        /*0004*/ 	.word	0x00000082


	//----- nvinfo : EIATTR_KPARAM_INFO
	.align		4
.L_441:
        /*0008*/ 	.byte	0x04, 0x17
        /*000a*/ 	.short	(.L_443 - .L_442)
.L_442:
        /*000c*/ 	.word	0x00000000
        /*0010*/ 	.short	0x0003
        /*0012*/ 	.short	0x0018
        /*0014*/ 	.byte	0x00, 0xf5, 0x21, 0x00


	//----- nvinfo : EIATTR_KPARAM_INFO
	.align		4
.L_443:
        /*0018*/ 	.byte	0x04, 0x17
        /*001a*/ 	.short	(.L_445 - .L_444)
.L_444:
        /*001c*/ 	.word	0x00000000
        /*0020*/ 	.short	0x0002
        /*0022*/ 	.short	0x0010
        /*0024*/ 	.byte	0x00, 0xf5, 0x21, 0x00


	//----- nvinfo : EIATTR_KPARAM_INFO
	.align		4
.L_445:
        /*0028*/ 	.byte	0x04, 0x17
        /*002a*/ 	.short	(.L_447 - .L_446)
.L_446:
        /*002c*/ 	.word	0x00000000
        /*0030*/ 	.short	0x0001
        /*0032*/ 	.short	0x0008
        /*0034*/ 	.byte	0x00, 0xf0, 0x21, 0x00


	//----- nvinfo : EIATTR_KPARAM_INFO
	.align		4
.L_447:
        /*0038*/ 	.byte	0x04, 0x17
        /*003a*/ 	.short	(.L_449 - .L_448)
.L_448:
        /*003c*/ 	.word	0x00000000
        /*0040*/ 	.short	0x0000
        /*0042*/ 	.short	0x0000
        /*0044*/ 	.byte	0x00, 0xf0, 0x11, 0x00


	//----- nvinfo : EIATTR_SPARSE_MMA_MASK
	.align		4
.L_449:
        /*0048*/ 	.byte	0x03, 0x50
        /*004a*/ 	.short	0x0000


	//----- nvinfo : EIATTR_MAXREG_COUNT
	.align		4
        /*004c*/ 	.byte	0x03, 0x1b
        /*004e*/ 	.short	0x00ff


	//----- nvinfo : EIATTR_MERCURY_ISA_VERSION
	.align		4
        /*0050*/ 	.byte	0x03, 0x5f
        /*0052*/ 	.short	0x0101


	//----- nvinfo : EIATTR_VRC_CTA_INIT_COUNT
	.align		4
        /*0054*/ 	.byte	0x02, 0x4a
	.zero		1
	.zero		1


	//----- nvinfo : EIATTR_EXIT_INSTR_OFFSETS
	.align		4
        /*0058*/ 	.byte	0x04, 0x1c
        /*005a*/ 	.short	(.L_451 - .L_450)


	//   ....[0]....
.L_450:
        /*005c*/ 	.word	0x00000070


	//   ....[1]....
        /*0060*/ 	.word	0x00000170


	//----- nvinfo : EIATTR_CRS_STACK_SIZE
	.align		4
.L_451:
        /*0064*/ 	.byte	0x04, 0x1e
        /*0066*/ 	.short	(.L_453 - .L_452)
.L_452:
        /*0068*/ 	.word	0x00000000


	//----- nvinfo : EIATTR_CBANK_PARAM_SIZE
	.align		4
.L_453:
        /*006c*/ 	.byte	0x03, 0x19
        /*006e*/ 	.short	0x0020


	//----- nvinfo : EIATTR_PARAM_CBANK
	.align		4
        /*0070*/ 	.byte	0x04, 0x0a
        /*0072*/ 	.short	(.L_455 - .L_454)
	.align		4
.L_454:
        /*0074*/ 	.word	index@(.nv.constant0._Z15_invxback_64_01idPdS_)
        /*0078*/ 	.short	0x0380
        /*007a*/ 	.short	0x0020


	//----- nvinfo : EIATTR_SW_WAR
	.align		4
.L_455:
        /*007c*/ 	.byte	0x04, 0x36
        /*007e*/ 	.short	(.L_457 - .L_456)
.L_456:
        /*0080*/ 	.word	0x00000008
.L_457:


//--------------------- .nv.info._Z15_invxback_32_01ifPfS_ --------------------------
	.section	.nv.info._Z15_invxback_32_01ifPfS_,"",@"SHT_CUDA_INFO"
	.sectionflags	@""
	.align	4


	//----- nvinfo : EIATTR_CUDA_API_VERSION
	.align		4
        /*0000*/ 	.byte	0x04, 0x37
        /*0002*/ 	.short	(.L_459 - .L_458)
.L_458:
        /*0004*/ 	.word	0x00000082


	//----- nvinfo : EIATTR_KPARAM_INFO
	.align		4
.L_459:
        /*0008*/ 	.byte	0x04, 0x17
        /*000a*/ 	.short	(.L_461 - .L_460)
.L_460:
        /*000c*/ 	.word	0x00000000
        /*0010*/ 	.short	0x0003
        /*0012*/ 	.short	0x0010
        /*0014*/ 	.byte	0x00, 0xf5, 0x21, 0x00


	//----- nvinfo : EIATTR_KPARAM_INFO
	.align		4
.L_461:
        /*0018*/ 	.byte	0x04, 0x17
        /*001a*/ 	.short	(.L_463 - .L_462)
.L_462:
        /*001c*/ 	.word	0x00000000
        /*0020*/ 	.short	0x0002
        /*0022*/ 	.short	0x0008
        /*0024*/ 	.byte	0x00, 0xf5, 0x21, 0x00


	//----- nvinfo : EIATTR_KPARAM_INFO
	.align		4
.L_463:
        /*0028*/ 	.byte	0x04, 0x17
        /*002a*/ 	.short	(.L_465 - .L_464)
.L_464:
        /*002c*/ 	.word	0x00000000
        /*0030*/ 	.short	0x0001
        /*0032*/ 	.short	0x0004
        /*0034*/ 	.byte	0x00, 0xf0, 0x11, 0x00


	//----- nvinfo : EIATTR_KPARAM_INFO
	.align		4
.L_465:
        /*0038*/ 	.byte	0x04, 0x17
        /*003a*/ 	.short	(.L_467 - .L_466)
.L_466:
        /*003c*/ 	.word	0x00000000
        /*0040*/ 	.short	0x0000
        /*0042*/ 	.short	0x0000
        /*0044*/ 	.byte	0x00, 0xf0, 0x11, 0x00


	//----- nvinfo : EIATTR_SPARSE_MMA_MASK
	.align		4
.L_467:
        /*0048*/ 	.byte	0x03, 0x50
        /*004a*/ 	.short	0x0000


	//----- nvinfo : EIATTR_MAXREG_COUNT
	.align		4
        /*004c*/ 	.byte	0x03, 0x1b
        /*004e*/ 	.short	0x00ff


	//----- nvinfo : EIATTR_MERCURY_ISA_VERSION
	.align		4
        /*0050*/ 	.byte	0x03, 0x5f
        /*0052*/ 	.short	0x0101


	//----- nvinfo : EIATTR_VRC_CTA_INIT_COUNT
	.align		4
        /*0054*/ 	.byte	0x02, 0x4a
	.zero		1
	.zero		1


	//----- nvinfo : EIATTR_EXIT_INSTR_OFFSETS
	.align		4
        /*0058*/ 	.byte	0x04, 0x1c
        /*005a*/ 	.short	(.L_469 - .L_468)


	//   ....[0]....
.L_468:
        /*005c*/ 	.word	0x00000070


	//   ....[1]....
        /*0060*/ 	.word	0x00000170


	//----- nvinfo : EIATTR_CRS_STACK_SIZE
	.align		4
.L_469:
        /*0064*/ 	.byte	0x04, 0x1e
        /*0066*/ 	.short	(.L_471 - .L_470)
.L_470:
        /*0068*/ 	.word	0x00000000


	//----- nvinfo : EIATTR_CBANK_PARAM_SIZE
	.align		4
.L_471:
        /*006c*/ 	.byte	0x03, 0x19
        /*006e*/ 	.short	0x0018


	//----- nvinfo : EIATTR_PARAM_CBANK
	.align		4
        /*0070*/ 	.byte	0x04, 0x0a
        /*0072*/ 	.short	(.L_473 - .L_472)
	.align		4
.L_472:
        /*0074*/ 	.word	index@(.nv.constant0._Z15_invxback_32_01ifPfS_)
        /*0078*/ 	.short	0x0380
        /*007a*/ 	.short	0x0018


	//----- nvinfo : EIATTR_SW_WAR
	.align		4
.L_473:
        /*007c*/ 	.byte	0x04, 0x36
        /*007e*/ 	.short	(.L_475 - .L_474)
.L_474:
        /*0080*/ 	.word	0x00000008
.L_475:


//--------------------- .nv.info._Z9_le_64_01idPdS_ --------------------------
	.section	.nv.info._Z9_le_64_01idPdS_,"",@"SHT_CUDA_INFO"
	.sectionflags	@""
	.align	4


	//----- nvinfo : EIATTR_CUDA_API_VERSION
	.align		4
        /*0000*/ 	.byte	0x04, 0x37
        /*0002*/ 	.short	(.L_477 - .L_476)
.L_476:
        /*0004*/ 	.word	0x00000082


	//----- nvinfo : EIATTR_KPARAM_INFO
	.align		4
.L_477:
        /*0008*/ 	.byte	0x04, 0x17
        /*000a*/ 	.short	(.L_479 - .L_478)
.L_478:
        /*000c*/ 	.word	0x00000000
        /*0010*/ 	.short	0x0003
        /*0012*/ 	.short	0x0018
        /*0014*/ 	.byte	0x00, 0xf5, 0x21, 0x00


	//----- nvinfo : EIATTR_KPARAM_INFO
	.align		4
.L_479:
        /*0018*/ 	.byte	0x04, 0x17
        /*001a*/ 	.short	(.L_481 - .L_480)
.L_480:
        /*001c*/ 	.word	0x00000000
        /*0020*/ 	.short	0x0002
        /*0022*/ 	.short	0x0010
        /*0024*/ 	.byte	0x00, 0xf5, 0x21, 0x00


	//----- nvinfo : EIATTR_KPARAM_INFO
	.align		4
.L_481:
        /*0028*/ 	.byte	0x04, 0x17
        /*002a*/ 	.short	(.L_483 - .L_482)
.L_482:
        /*002c*/ 	.word	0x00000000
        /*0030*/ 	.short	0x0001
        /*0032*/ 	.short	0x0008
        /*0034*/ 	.byte	0x00, 0xf0, 0x21, 0x00


	//----- nvinfo : EIATTR_KPARAM_INFO
	.align		4
.L_483:
        /*0038*/ 	.byte	0x04, 0x17
        /*003a*/ 	.short	(.L_485 - .L_484)
.L_484:
        /*003c*/ 	.word	0x00000000
        /*0040*/ 	.short	0x0000
        /*0042*/ 	.short	0x0000
        /*0044*/ 	.byte	0x00, 0xf0, 0x11, 0x00


	//----- nvinfo : EIATTR_SPARSE_MMA_MASK
	.align		4
.L_485:
        /*0048*/ 	.byte	0x03, 0x50
        /*004a*/ 	.short	0x0000


	//----- nvinfo : EIATTR_MAXREG_COUNT
	.align		4
        /*004c*/ 	.byte	0x03, 0x1b
        /*004e*/ 	.short	0x00ff


	//----- nvinfo : EIATTR_MERCURY_ISA_VERSION
	.align		4
        /*0050*/ 	.byte	0x03, 0x5f
        /*0052*/ 	.short	0x0101


	//----- nvinfo : EIATTR_VRC_CTA_INIT_COUNT
	.align		4
        /*0054*/ 	.byte	0x02, 0x4a
	.zero		1
	.zero		1


	//----- nvinfo : EIATTR_EXIT_INSTR_OFFSETS
	.align		4
        /*0058*/ 	.byte	0x04, 0x1c
        /*005a*/ 	.short	(.L_487 - .L_486)


	//   ....[0]....
.L_486:
        /*005c*/ 	.word	0x00000070


	//   ....[1]....
        /*0060*/ 	.word	0x00000180


	//----- nvinfo : EIATTR_CRS_STACK_SIZE
	.align		4
.L_487:
        /*0064*/ 	.byte	0x04, 0x1e
        /*0066*/ 	.short	(.L_489 - .L_488)
.L_488:
        /*0068*/ 	.word	0x00000000


	//----- nvinfo : EIATTR_CBANK_PARAM_SIZE
	.align		4
.L_489:
        /*006c*/ 	.byte	0x03, 0x19
        /*006e*/ 	.short	0x0020


	//----- nvinfo : EIATTR_PARAM_CBANK
	.align		4
        /*0070*/ 	.byte	0x04, 0x0a
        /*0072*/ 	.short	(.L_491 - .L_490)
	.align		4
.L_490:
        /*0074*/ 	.word	index@(.nv.constant0._Z9_le_64_01idPdS_)
        /*0078*/ 	.short	0x0380
        /*007a*/ 	.short	0x0020


	//----- nvinfo : EIATTR_SW_WAR
	.align		4
.L_491:
        /*007c*/ 	.byte	0x04, 0x36
        /*007e*/ 	.short	(.L_493 - .L_492)
.L_492:
        /*0080*/ 	.word	0x00000008
.L_493:


//--------------------- .nv.info._Z9_le_32_01ifPfS_ --------------------------
	.section	.nv.info._Z9_le_32_01ifPfS_,"",@"SHT_CUDA_INFO"
	.sectionflags	@""
	.align	4


	//----- nvinfo : EIATTR_CUDA_API_VERSION
	.align		4
        /*0000*/ 	.byte	0x04, 0x37
        /*0002*/ 	.short	(.L_495 - .L_494)
.L_494:
        /*0004*/ 	.word	0x00000082


	//----- nvinfo : EIATTR_KPARAM_INFO
	.align		4
.L_495:
        /*0008*/ 	.byte	0x04, 0x17
        /*000a*/ 	.short	(.L_497 - .L_496)
.L_496:
        /*000c*/ 	.word	0x00000000
        /*0010*/ 	.short	0x0003
        /*0012*/ 	.short	0x0010
        /*0014*/ 	.byte	0x00, 0xf5, 0x21, 0x00


	//----- nvinfo : EIATTR_KPARAM_INFO
	.align		4
.L_497:
        /*0018*/ 	.byte	0x04, 0x17
        /*001a*/ 	.short	(.L_499 - .L_498)
.L_498:
        /*001c*/ 	.word	0x00000000
        /*0020*/ 	.short	0x0002
        /*0022*/ 	.short	0x0008
        /*0024*/ 	.byte	0x00, 0xf5, 0x21, 0x00


	//----- nvinfo : EIATTR_KPARAM_INFO
	.align		4
.L_499:
        /*0028*/ 	.byte	0x04, 0x17
        /*002a*/ 	.short	(.L_501 - .L_500)
.L_500:
        /*002c*/ 	.word	0x00000000
        /*0030*/ 	.short	0x0001
        /*0032*/ 	.short	0x0004
        /*0034*/ 	.byte	0x00, 0xf0, 0x11, 0x00


	//----- nvinfo : EIATTR_KPARAM_INFO
	.align		4
.L_501:
        /*0038*/ 	.byte	0x04, 0x17
        /*003a*/ 	.short	(.L_503 - .L_502)
.L_502:
        /*003c*/ 	.word	0x00000000
        /*0040*/ 	.short	0x0000
        /*0042*/ 	.short	0x0000
        /*0044*/ 	.byte	0x00, 0xf0, 0x11, 0x00


	//----- nvinfo : EIATTR_SPARSE_MMA_MASK
	.align		4
.L_503:
        /*0048*/ 	.byte	0x03, 0x50
        /*004a*/ 	.short	0x0000


	//----- nvinfo : EIATTR_MAXREG_COUNT
	.align		4
        /*004c*/ 	.byte	0x03, 0x1b
        /*004e*/ 	.short	0x00ff


	//----- nvinfo : EIATTR_MERCURY_ISA_VERSION
	.align		4
        /*0050*/ 	.byte	0x03, 0x5f
        /*0052*/ 	.short	0x0101


	//----- nvinfo : EIATTR_VRC_CTA_INIT_COUNT
	.align		4
        /*0054*/ 	.byte	0x02, 0x4a
	.zero		1
	.zero		1


	//----- nvinfo : EIATTR_EXIT_INSTR_OFFSETS
	.align		4
        /*0058*/ 	.byte	0x04, 0x1c
        /*005a*/ 	.short	(.L_505 - .L_504)


	//   ....[0]....
.L_504:
        /*005c*/ 	.word	0x00000070


	//   ....[1]....
        /*0060*/ 	.word	0x00000160


	//----- nvinfo : EIATTR_CRS_STACK_SIZE
	.align		4
.L_505:
        /*0064*/ 	.byte	0x04, 0x1e
        /*0066*/ 	.short	(.L_507 - .L_506)
.L_506:
        /*0068*/ 	.word	0x00000000


	//----- nvinfo : EIATTR_CBANK_PARAM_SIZE
	.align		4
.L_507:
        /*006c*/ 	.byte	0x03, 0x19
        /*006e*/ 	.short	0x0018


	//----- nvinfo : EIATTR_PARAM_CBANK
	.align		4
        /*0070*/ 	.byte	0x04, 0x0a
        /*0072*/ 	.short	(.L_509 - .L_508)
	.align		4
.L_508:
        /*0074*/ 	.word	index@(.nv.constant0._Z9_le_32_01ifPfS_)
        /*0078*/ 	.short	0x0380
        /*007a*/ 	.short	0x0018


	//----- nvinfo : EIATTR_SW_WAR
	.align		4
.L_509:
        /*007c*/ 	.byte	0x04, 0x36
        /*007e*/ 	.short	(.L_511 - .L_510)
.L_510:
        /*0080*/ 	.word	0x00000008
.L_511:


//--------------------- .nv.info._Z9_lt_64_01idPdS_ --------------------------
	.section	.nv.info._Z9_lt_64_01idPdS_,"",@"SHT_CUDA_INFO"
	.sectionflags	@""
	.align	4


	//----- nvinfo : EIATTR_CUDA_API_VERSION
	.align		4
        /*0000*/ 	.byte	0x04, 0x37
        /*0002*/ 	.short	(.L_513 - .L_512)
.L_512:
        /*0004*/ 	.word	0x00000082


	//----- nvinfo : EIATTR_KPARAM_INFO
	.align		4
.L_513:
        /*0008*/ 	.byte	0x04, 0x17
        /*000a*/ 	.short	(.L_515 - .L_514)
.L_514:
        /*000c*/ 	.word	0x00000000
        /*0010*/ 	.short	0x0003
        /*0012*/ 	.short	0x0018
        /*0014*/ 	.byte	0x00, 0xf5, 0x21, 0x00


	//----- nvinfo : EIATTR_KPARAM_INFO
	.align		4
.L_515:
        /*0018*/ 	.byte	0x04, 0x17
        /*001a*/ 	.short	(.L_517 - .L_516)
.L_516:
        /*001c*/ 	.word	0x00000000
        /*0020*/ 	.short	0x0002
        /*0022*/ 	.short	0x0010
        /*0024*/ 	.byte	0x00, 0xf5, 0x21, 0x00


	//----- nvinfo : EIATTR_KPARAM_INFO
	.align		4
.L_517:
        /*0028*/ 	.byte	0x04, 0x17
        /*002a*/ 	.short	(.L_519 - .L_518)
.L_518:
        /*002c*/ 	.word	0x00000000
        /*0030*/ 	.short	0x0001
        /*0032*/ 	.short	0x0008
        /*0034*/ 	.byte	0x00, 0xf0, 0x21, 0x00


	//----- nvinfo : EIATTR_KPARAM_INFO
	.align		4
.L_519:
        /*0038*/ 	.byte	0x04, 0x17
        /*003a*/ 	.short	(.L_521 - .L_520)
.L_520:
        /*003c*/ 	.word	0x00000000
        /*0040*/ 	.short	0x0000
        /*0042*/ 	.short	0x0000
        /*0044*/ 	.byte	0x00, 0xf0, 0x11, 0x00


	//----- nvinfo : EIATTR_SPARSE_MMA_MASK
	.align		4
.L_521:
        /*0048*/ 	.byte	0x03, 0x50
        /*004a*/ 	.short	0x0000


	//----- nvinfo : EIATTR_MAXREG_COUNT
	.align		4
        /*004c*/ 	.byte	0x03, 0x1b
        /*004e*/ 	.short	0x00ff


	//----- nvinfo : EIATTR_MERCURY_ISA_VERSION
	.align		4
        /*0050*/ 	.byte	0x03, 0x5f
        /*0052*/ 	.short	0x0101


	//----- nvinfo : EIATTR_VRC_CTA_INIT_COUNT
	.align		4
        /*0054*/ 	.byte	0x02, 0x4a
	.zero		1
	.zero		1


	//----- nvinfo : EIATTR_EXIT_INSTR_OFFSETS
	.align		4
        /*0058*/ 	.byte	0x04, 0x1c
        /*005a*/ 	.short	(.L_523 - .L_522)


	//   ....[0]....
.L_522:
        /*005c*/ 	.word	0x00000070


	//   ....[1]....
        /*0060*/ 	.word	0x00000180


	//----- nvinfo : EIATTR_CRS_STACK_SIZE
	.align		4
.L_523:
        /*0064*/ 	.byte	0x04, 0x1e
        /*0066*/ 	.short	(.L_525 - .L_524)
.L_524:
        /*0068*/ 	.word	0x00000000


	//----- nvinfo : EIATTR_CBANK_PARAM_SIZE
	.align		4
.L_525:
        /*006c*/ 	.byte	0x03, 0x19
        /*006e*/ 	.short	0x0020


	//----- nvinfo : EIATTR_PARAM_CBANK
	.align		4
        /*0070*/ 	.byte	0x04, 0x0a
        /*0072*/ 	.short	(.L_527 - .L_526)
	.align		4
.L_526:
        /*0074*/ 	.word	index@(.nv.constant0._Z9_lt_64_01idPdS_)
        /*0078*/ 	.short	0x0380
        /*007a*/ 	.short	0x0020


	//----- nvinfo : EIATTR_SW_WAR
	.align		4
.L_527:
        /*007c*/ 	.byte	0x04, 0x36
        /*007e*/ 	.short	(.L_529 - .L_528)
.L_528:
        /*0080*/ 	.word	0x00000008
.L_529:


//--------------------- .nv.info._Z9_lt_32_01ifPfS_ --------------------------
	.section	.nv.info._Z9_lt_32_01ifPfS_,"",@"SHT_CUDA_INFO"
	.sectionflags	@""
	.align	4


	//----- nvinfo : EIATTR_CUDA_API_VERSION
	.align		4
        /*0000*/ 	.byte	0x04, 0x37
        /*0002*/ 	.short	(.L_531 - .L_530)
.L_530:
        /*0004*/ 	.word	0x00000082


	//----- nvinfo : EIATTR_KPARAM_INFO
	.align		4
.L_531:
        /*0008*/ 	.byte	0x04, 0x17
        /*000a*/ 	.short	(.L_533 - .L_532)
.L_532:
        /*000c*/ 	.word	0x00000000
        /*0010*/ 	.short	0x0003
        /*0012*/ 	.short	0x0010
        /*0014*/ 	.byte	0x00, 0xf5, 0x21, 0x00


	//----- nvinfo : EIATTR_KPARAM_INFO
	.align		4
.L_533:
        /*0018*/ 	.byte	0x04, 0x17
        /*001a*/ 	.short	(.L_535 - .L_534)
.L_534:
        /*001c*/ 	.word	0x00000000
        /*0020*/ 	.short	0x0002
        /*0022*/ 	.short	0x0008
        /*0024*/ 	.byte	0x00, 0xf5, 0x21, 0x00


	//----- nvinfo : EIATTR_KPARAM_INFO
	.align		4
.L_535:
        /*0028*/ 	.byte	0x04, 0x17
        /*002a*/ 	.short	(.L_537 - .L_536)
.L_536:
        /*002c*/ 	.word	0x00000000
        /*0030*/ 	.short	0x0001
        /*0032*/ 	.short	0x0004
        /*0034*/ 	.byte	0x00, 0xf0, 0x11, 0x00


	//----- nvinfo : EIATTR_KPARAM_INFO
	.align		4
.L_537:
        /*0038*/ 	.byte	0x04, 0x17
        /*003a*/ 	.short	(.L_539 - .L_538)
.L_538:
        /*003c*/ 	.word	0x00000000
        /*0040*/ 	.short	0x0000
        /*0042*/ 	.short	0x0000
        /*0044*/ 	.byte	0x00, 0xf0, 0x11, 0x00


	//----- nvinfo : EIATTR_SPARSE_MMA_MASK
	.align		4
.L_539:
        /*0048*/ 	.byte	0x03, 0x50
        /*004a*/ 	.short	0x0000


	//----- nvinfo : EIATTR_MAXREG_COUNT
	.align		4
        /*004c*/ 	.byte	0x03, 0x1b
        /*004e*/ 	.short	0x00ff


	//----- nvinfo : EIATTR_MERCURY_ISA_VERSION
	.align		4
        /*0050*/ 	.byte	0x03, 0x5f
        /*0052*/ 	.short	0x0101


	//----- nvinfo : EIATTR_VRC_CTA_INIT_COUNT
	.align		4
        /*0054*/ 	.byte	0x02, 0x4a
	.zero		1
	.zero		1


	//----- nvinfo : EIATTR_EXIT_INSTR_OFFSETS
	.align		4
        /*0058*/ 	.byte	0x04, 0x1c
        /*005a*/ 	.short	(.L_541 - .L_540)


	//   ....[0]....
.L_540:
        /*005c*/ 	.word	0x00000070


	//   ....[1]....
        /*0060*/ 	.word	0x00000160


	//----- nvinfo : EIATTR_CRS_STACK_SIZE
	.align		4
.L_541:
        /*0064*/ 	.byte	0x04, 0x1e
        /*0066*/ 	.short	(.L_543 - .L_542)
.L_542:
        /*0068*/ 	.word	0x00000000


	//----- nvinfo : EIATTR_CBANK_PARAM_SIZE
	.align		4
.L_543:
        /*006c*/ 	.byte	0x03, 0x19
        /*006e*/ 	.short	0x0018


	//----- nvinfo : EIATTR_PARAM_CBANK
	.align		4
        /*0070*/ 	.byte	0x04, 0x0a
        /*0072*/ 	.short	(.L_545 - .L_544)
	.align		4
.L_544:
        /*0074*/ 	.word	index@(.nv.constant0._Z9_lt_32_01ifPfS_)
        /*0078*/ 	.short	0x0380
        /*007a*/ 	.short	0x0018


	//----- nvinfo : EIATTR_SW_WAR
	.align		4
.L_545:
        /*007c*/ 	.byte	0x04, 0x36
        /*007e*/ 	.short	(.L_547 - .L_546)
.L_546:
        /*0080*/ 	.word	0x00000008
.L_547:


//--------------------- .nv.info._Z9_ge_64_01idPdS_ --------------------------
	.section	.nv.info._Z9_ge_64_01idPdS_,"",@"SHT_CUDA_INFO"
	.sectionflags	@""
	.align	4


	//----- nvinfo : EIATTR_CUDA_API_VERSION
	.align		4
        /*0000*/ 	.byte	0x04, 0x37
        /*0002*/ 	.short	(.L_549 - .L_548)
.L_548:
        /*0004*/ 	.word	0x00000082


	//----- nvinfo : EIATTR_KPARAM_INFO
	.align		4
.L_549:
        /*0008*/ 	.byte	0x04, 0x17
        /*000a*/ 	.short	(.L_551 - .L_550)
.L_550:
        /*000c*/ 	.word	0x00000000
        /*0010*/ 	.short	0x0003
        /*0012*/ 	.short	0x0018
        /*0014*/ 	.byte	0x00, 0xf5, 0x21, 0x00


	//----- nvinfo : EIATTR_KPARAM_INFO
	.align		4
.L_551:
        /*0018*/ 	.byte	0x04, 0x17
        /*001a*/ 	.short	(.L_553 - .L_552)
.L_552:
        /*001c*/ 	.word	0x00000000
        /*0020*/ 	.short	0x0002
        /*0022*/ 	.short	0x0010
        /*0024*/ 	.byte	0x00, 0xf5, 0x21, 0x00


	//----- nvinfo : EIATTR_KPARAM_INFO
	.align		4
.L_553:
        /*0028*/ 	.byte	0x04, 0x17
        /*002a*/ 	.short	(.L_555 - .L_554)
.L_554:
        /*002c*/ 	.word	0x00000000
        /*0030*/ 	.short	0x0001
        /*0032*/ 	.short	0x0008
        /*0034*/ 	.byte	0x00, 0xf0, 0x21, 0x00


	//----- nvinfo : EIATTR_KPARAM_INFO
	.align		4
.L_555:
        /*0038*/ 	.byte	0x04, 0x17
        /*003a*/ 	.short	(.L_557 - .L_556)
.L_556:
        /*003c*/ 	.word	0x00000000
        /*0040*/ 	.short	0x0000
        /*0042*/ 	.short	0x0000
        /*0044*/ 	.byte	0x00, 0xf0, 0x11, 0x00


	//----- nvinfo : EIATTR_SPARSE_MMA_MASK
	.align		4
.L_557:
        /*0048*/ 	.byte	0x03, 0x50
        /*004a*/ 	.short	0x0000


	//----- nvinfo : EIATTR_MAXREG_COUNT
	.align		4
        /*004c*/ 	.byte	0x03, 0x1b
        /*004e*/ 	.short	0x00ff


	//----- nvinfo : EIATTR_MERCURY_ISA_VERSION
	.align		4
        /*0050*/ 	.byte	0x03, 0x5f
        /*0052*/ 	.short	0x0101


	//----- nvinfo : EIATTR_VRC_CTA_INIT_COUNT
	.align		4
        /*0054*/ 	.byte	0x02, 0x4a
	.zero		1
	.zero		1


	//----- nvinfo : EIATTR_EXIT_INSTR_OFFSETS
	.align		4
        /*0058*/ 	.byte	0x04, 0x1c
        /*005a*/ 	.short	(.L_559 - .L_558)


	//   ....[0]....
.L_558:
        /*005c*/ 	.word	0x00000070


	//   ....[1]....
        /*0060*/ 	.word	0x00000180


	//----- nvinfo : EIATTR_CRS_STACK_SIZE
	.align		4
.L_559:
        /*0064*/ 	.byte	0x04, 0x1e
        /*0066*/ 	.short	(.L_561 - .L_560)
.L_560:
        /*0068*/ 	.word	0x00000000


	//----- nvinfo : EIATTR_CBANK_PARAM_SIZE
	.align		4
.L_561:
        /*006c*/ 	.byte	0x03, 0x19
        /*006e*/ 	.short	0x0020


	//----- nvinfo : EIATTR_PARAM_CBANK
	.align		4
        /*0070*/ 	.byte	0x04, 0x0a
        /*0072*/ 	.short	(.L_563 - .L_562)
	.align		4
.L_562:
        /*0074*/ 	.word	index@(.nv.constant0._Z9_ge_64_01idPdS_)
        /*0078*/ 	.short	0x0380
        /*007a*/ 	.short	0x0020


	//----- nvinfo : EIATTR_SW_WAR
	.align		4
.L_563:
        /*007c*/ 	.byte	0x04, 0x36
        /*007e*/ 	.short	(.L_565 - .L_564)
.L_564:
        /*0080*/ 	.word	0x00000008
.L_565:


//--------------------- .nv.info._Z9_ge_32_01ifPfS_ --------------------------
	.section	.nv.info._Z9_ge_32_01ifPfS_,"",@"SHT_CUDA_INFO"
	.sectionflags	@""
	.align	4


	//----- nvinfo : EIATTR_CUDA_API_VERSION
	.align		4
        /*0000*/ 	.byte	0x04, 0x37
        /*0002*/ 	.short	(.L_567 - .L_566)
.L_566:
        /*0004*/ 	.word	0x00000082


	//----- nvinfo : EIATTR_KPARAM_INFO
	.align		4
.L_567:
        /*0008*/ 	.byte	0x04, 0x17
        /*000a*/ 	.short	(.L_569 - .L_568)
.L_568:
        /*000c*/ 	.word	0x00000000
        /*0010*/ 	.short	0x0003
        /*0012*/ 	.short	0x0010
        /*0014*/ 	.byte	0x00, 0xf5, 0x21, 0x00


	//----- nvinfo : EIATTR_KPARAM_INFO
	.align		4
.L_569:
        /*0018*/ 	.byte	0x04, 0x17
        /*001a*/ 	.short	(.L_571 - .L_570)
.L_570:
        /*001c*/ 	.word	0x00000000
        /*0020*/ 	.short	0x0002
        /*0022*/ 	.short	0x0008
        /*0024*/ 	.byte	0x00, 0xf5, 0x21, 0x00


	//----- nvinfo : EIATTR_KPARAM_INFO
	.align		4
.L_571:
        /*0028*/ 	.byte	0x04, 0x17
        /*002a*/ 	.short	(.L_573 - .L_572)
.L_572:
        /*002c*/ 	.word	0x00000000
        /*0030*/ 	.short	0x0001
        /*0032*/ 	.short	0x0004
        /*0034*/ 	.byte	0x00, 0xf0, 0x11, 0x00


	//----- nvinfo : EIATTR_KPARAM_INFO
	.align		4
.L_573:
        /*0038*/ 	.byte	0x04, 0x17
        /*003a*/ 	.short	(.L_575 - .L_574)
.L_574:
        /*003c*/ 	.word	0x00000000
        /*0040*/ 	.short	0x0000
        /*0042*/ 	.short	0x0000
        /*0044*/ 	.byte	0x00, 0xf0, 0x11, 0x00


	//----- nvinfo : EIATTR_SPARSE_MMA_MASK
	.align		4
.L_575:
        /*0048*/ 	.byte	0x03, 0x50
        /*004a*/ 	.short	0x0000


	//----- nvinfo : EIATTR_MAXREG_COUNT
	.align		4
        /*004c*/ 	.byte	0x03, 0x1b
        /*004e*/ 	.short	0x00ff


	//----- nvinfo : EIATTR_MERCURY_ISA_VERSION
	.align		4
        /*0050*/ 	.byte	0x03, 0x5f
        /*0052*/ 	.short	0x0101


	//----- nvinfo : EIATTR_VRC_CTA_INIT_COUNT
	.align		4
        /*0054*/ 	.byte	0x02, 0x4a
	.zero		1
	.zero		1


	//----- nvinfo : EIATTR_EXIT_INSTR_OFFSETS
	.align		4
        /*0058*/ 	.byte	0x04, 0x1c
        /*005a*/ 	.short	(.L_577 - .L_576)


	//   ....[0]....
.L_576:
        /*005c*/ 	.word	0x00000070


	//   ....[1]....
        /*0060*/ 	.word	0x00000160


	//----- nvinfo : EIATTR_CRS_STACK_SIZE
	.align		4
.L_577:
        /*0064*/ 	.byte	0x04, 0x1e
        /*0066*/ 	.short	(.L_579 - .L_578)
.L_578:
        /*0068*/ 	.word	0x00000000


	//----- nvinfo : EIATTR_CBANK_PARAM_SIZE
	.align		4
.L_579:
        /*006c*/ 	.byte	0x03, 0x19
        /*006e*/ 	.short	0x0018


	//----- nvinfo : EIATTR_PARAM_CBANK
	.align		4
        /*0070*/ 	.byte	0x04, 0x0a
        /*0072*/ 	.short	(.L_581 - .L_580)
	.align		4
.L_580:
        /*0074*/ 	.word	index@(.nv.constant0._Z9_ge_32_01ifPfS_)
        /*0078*/ 	.short	0x0380
        /*007a*/ 	.short	0x0018


	//----- nvinfo : EIATTR_SW_WAR
	.align		4
.L_581:
        /*007c*/ 	.byte	0x04, 0x36
        /*007e*/ 	.short	(.L_583 - .L_582)
.L_582:
        /*0080*/ 	.word	0x00000008
.L_583:


//--------------------- .nv.info._Z9_gt_64_01idPdS_ --------------------------
	.section	.nv.info._Z9_gt_64_01idPdS_,"",@"SHT_CUDA_INFO"
	.sectionflags	@""
	.align	4


	//----- nvinfo : EIATTR_CUDA_API_VERSION
	.align		4
        /*0000*/ 	.byte	0x04, 0x37
        /*0002*/ 	.short	(.L_585 - .L_584)
.L_584:
        /*0004*/ 	.word	0x00000082


	//----- nvinfo : EIATTR_KPARAM_INFO
	.align		4
.L_585:
        /*0008*/ 	.byte	0x04, 0x17
        /*000a*/ 	.short	(.L_587 - .L_586)
.L_586:
        /*000c*/ 	.word	0x00000000
        /*0010*/ 	.short	0x0003
        /*0012*/ 	.short	0x0018
        /*0014*/ 	.byte	0x00, 0xf5, 0x21, 0x00


	//----- nvinfo : EIATTR_KPARAM_INFO
	.align		4
.L_587:
        /*0018*/ 	.byte	0x04, 0x17
        /*001a*/ 	.short	(.L_589 - .L_588)
.L_588:
        /*001c*/ 	.word	0x00000000
        /*0020*/ 	.short	0x0002
        /*0022*/ 	.short	0x0010
        /*0024*/ 	.byte	0x00, 0xf5, 0x21, 0x00


	//----- nvinfo : EIATTR_KPARAM_INFO
	.align		4
.L_589:
        /*0028*/ 	.byte	0x04, 0x17
        /*002a*/ 	.short	(.L_591 - .L_590)
.L_590:
        /*002c*/ 	.word	0x00000000
        /*0030*/ 	.short	0x0001
        /*0032*/ 	.short	0x0008
        /*0034*/ 	.byte	0x00, 0xf0, 0x21, 0x00


	//----- nvinfo : EIATTR_KPARAM_INFO
	.align		4
.L_591:
        /*0038*/ 	.byte	0x04, 0x17
        /*003a*/ 	.short	(.L_593 - .L_592)
.L_592:
        /*003c*/ 	.word	0x00000000
        /*0040*/ 	.short	0x0000
        /*0042*/ 	.short	0x0000
        /*0044*/ 	.byte	0x00, 0xf0, 0x11, 0x00


	//----- nvinfo : EIATTR_SPARSE_MMA_MASK
	.align		4
.L_593:
        /*0048*/ 	.byte	0x03, 0x50
        /*004a*/ 	.short	0x0000


	//----- nvinfo : EIATTR_MAXREG_COUNT
	.align		4
        /*004c*/ 	.byte	0x03, 0x1b
        /*004e*/ 	.short	0x00ff


	//----- nvinfo : EIATTR_MERCURY_ISA_VERSION
	.align		4
        /*0050*/ 	.byte	0x03, 0x5f
        /*0052*/ 	.short	0x0101


	//----- nvinfo : EIATTR_VRC_CTA_INIT_COUNT
	.align		4
        /*0054*/ 	.byte	0x02, 0x4a
	.zero		1
	.zero		1


	//----- nvinfo : EIATTR_EXIT_INSTR_OFFSETS
	.align		4
        /*0058*/ 	.byte	0x04, 0x1c
        /*005a*/ 	.short	(.L_595 - .L_594)


	//   ....[0]....
.L_594:
        /*005c*/ 	.word	0x00000070


	//   ....[1]....
        /*0060*/ 	.word	0x00000180


	//----- nvinfo : EIATTR_CRS_STACK_SIZE
	.align		4
.L_595:
        /*0064*/ 	.byte	0x04, 0x1e
        /*0066*/ 	.short	(.L_597 - .L_596)
.L_596:
        /*0068*/ 	.word	0x00000000


	//----- nvinfo : EIATTR_CBANK_PARAM_SIZE
	.align		4
.L_597:
        /*006c*/ 	.byte	0x03, 0x19
        /*006e*/ 	.short	0x0020


	//----- nvinfo : EIATTR_PARAM_CBANK
	.align		4
        /*0070*/ 	.byte	0x04, 0x0a
        /*0072*/ 	.short	(.L_599 - .L_598)
	.align		4
.L_598:
        /*0074*/ 	.word	index@(.nv.constant0._Z9_gt_64_01idPdS_)
        /*0078*/ 	.short	0x0380
        /*007a*/ 	.short	0x0020


	//----- nvinfo : EIATTR_SW_WAR
	.align		4
.L_599:
        /*007c*/ 	.byte	0x04, 0x36
        /*007e*/ 	.short	(.L_601 - .L_600)
.L_600:
        /*0080*/ 	.word	0x00000008
.L_601:


//--------------------- .nv.info._Z9_gt_32_01ifPfS_ --------------------------
	.section	.nv.info._Z9_gt_32_01ifPfS_,"",@"SHT_CUDA_INFO"
	.sectionflags	@""
	.align	4


	//----- nvinfo : EIATTR_CUDA_API_VERSION
	.align		4
        /*0000*/ 	.byte	0x04, 0x37
        /*0002*/ 	.short	(.L_603 - .L_602)
.L_602:
        /*0004*/ 	.word	0x00000082


	//----- nvinfo : EIATTR_KPARAM_INFO
	.align		4
.L_603:
        /*0008*/ 	.byte	0x04, 0x17
        /*000a*/ 	.short	(.L_605 - .L_604)
.L_604:
        /*000c*/ 	.word	0x00000000
        /*0010*/ 	.short	0x0003
        /*0012*/ 	.short	0x0010
        /*0014*/ 	.byte	0x00, 0xf5, 0x21, 0x00


	//----- nvinfo : EIATTR_KPARAM_INFO
	.align		4
.L_605:
        /*0018*/ 	.byte	0x04, 0x17
        /*001a*/ 	.short	(.L_607 - .L_606)
.L_606:
        /*001c*/ 	.word	0x00000000
        /*0020*/ 	.short	0x0002
        /*0022*/ 	.short	0x0008
        /*0024*/ 	.byte	0x00, 0xf5, 0x21, 0x00


	//----- nvinfo : EIATTR_KPARAM_INFO
	.align		4
.L_607:
        /*0028*/ 	.byte	0x04, 0x17
        /*002a*/ 	.short	(.L_609 - .L_608)
.L_608:
        /*002c*/ 	.word	0x00000000
        /*0030*/ 	.short	0x0001
        /*0032*/ 	.short	0x0004
        /*0034*/ 	.byte	0x00, 0xf0, 0x11, 0x00


	//----- nvinfo : EIATTR_KPARAM_INFO
	.align		4
.L_609:
        /*0038*/ 	.byte	0x04, 0x17
        /*003a*/ 	.short	(.L_611 - .L_610)
.L_610:
        /*003c*/ 	.word	0x00000000
        /*0040*/ 	.short	0x0000
        /*0042*/ 	.short	0x0000
        /*0044*/ 	.byte	0x00, 0xf0, 0x11, 0x00


	//----- nvinfo : EIATTR_SPARSE_MMA_MASK
	.align		4
.L_611:
        /*0048*/ 	.byte	0x03, 0x50
        /*004a*/ 	.short	0x0000


	//----- nvinfo : EIATTR_MAXREG_COUNT
	.align		4
        /*004c*/ 	.byte	0x03, 0x1b
        /*004e*/ 	.short	0x00ff


	//----- nvinfo : EIATTR_MERCURY_ISA_VERSION
	.align		4
        /*0050*/ 	.byte	0x03, 0x5f
        /*0052*/ 	.short	0x0101


	//----- nvinfo : EIATTR_VRC_CTA_INIT_COUNT
	.align		4
        /*0054*/ 	.byte	0x02, 0x4a
	.zero		1
	.zero		1


	//----- nvinfo : EIATTR_EXIT_INSTR_OFFSETS
	.align		4
        /*0058*/ 	.byte	0x04, 0x1c
        /*005a*/ 	.short	(.L_613 - .L_612)


	//   ....[0]....
.L_612:
        /*005c*/ 	.word	0x00000070


	//   ....[1]....
        /*0060*/ 	.word	0x00000160


	//----- nvinfo : EIATTR_CRS_STACK_SIZE
	.align		4
.L_613:
        /*0064*/ 	.byte	0x04, 0x1e
        /*0066*/ 	.short	(.L_615 - .L_614)
.L_614:
        /*0068*/ 	.word	0x00000000


	//----- nvinfo : EIATTR_CBANK_PARAM_SIZE
	.align		4
.L_615:
        /*006c*/ 	.byte	0x03, 0x19
        /*006e*/ 	.short	0x0018


	//----- nvinfo : EIATTR_PARAM_CBANK
	.align		4
        /*0070*/ 	.byte	0x04, 0x0a
        /*0072*/ 	.short	(.L_617 - .L_616)
	.align		4
.L_616:
        /*0074*/ 	.word	index@(.nv.constant0._Z9_gt_32_01ifPfS_)
        /*0078*/ 	.short	0x0380
        /*007a*/ 	.short	0x0018


	//----- nvinfo : EIATTR_SW_WAR
	.align		4
.L_617:
        /*007c*/ 	.byte	0x04, 0x36
        /*007e*/ 	.short	(.L_619 - .L_618)
.L_618:
        /*0080*/ 	.word	0x00000008
.L_619:


//--------------------- .nv.info._Z9_ne_64_01idPdS_ --------------------------
	.section	.nv.info._Z9_ne_64_01idPdS_,"",@"SHT_CUDA_INFO"
	.sectionflags	@""
	.align	4


	//----- nvinfo : EIATTR_CUDA_API_VERSION
	.align		4
        /*0000*/ 	.byte	0x04, 0x37
        /*0002*/ 	.short	(.L_621 - .L_620)
.L_620:
        /*0004*/ 	.word	0x00000082


	//----- nvinfo : EIATTR_KPARAM_INFO
	.align		4
.L_621:
        /*0008*/ 	.byte	0x04, 0x17
        /*000a*/ 	.short	(.L_623 - .L_622)
.L_622:
        /*000c*/ 	.word	0x00000000
        /*0010*/ 	.short	0x0003
        /*0012*/ 	.short	0x0018
        /*0014*/ 	.byte	0x00, 0xf5, 0x21, 0x00


	//----- nvinfo : EIATTR_KPARAM_INFO
	.align		4
.L_623:
        /*0018*/ 	.byte	0x04, 0x17
        /*001a*/ 	.short	(.L_625 - .L_624)
.L_624:
        /*001c*/ 	.word	0x00000000
        /*0020*/ 	.short	0x0002
        /*0022*/ 	.short	0x0010
        /*0024*/ 	.byte	0x00, 0xf5, 0x21, 0x00


	//----- nvinfo : EIATTR_KPARAM_INFO
	.align		4
.L_625:
        /*0028*/ 	.byte	0x04, 0x17
        /*002a*/ 	.short	(.L_627 - .L_626)
.L_626:
        /*002c*/ 	.word	0x00000000
        /*0030*/ 	.short	0x0001
        /*0032*/ 	.short	0x0008
        /*0034*/ 	.byte	0x00, 0xf0, 0x21, 0x00


	//----- nvinfo : EIATTR_KPARAM_INFO
	.align		4
.L_627:
        /*0038*/ 	.byte	0x04, 0x17
        /*003a*/ 	.short	(.L_629 - .L_628)
.L_628:
        /*003c*/ 	.word	0x00000000
        /*0040*/ 	.short	0x0000
        /*0042*/ 	.short	0x0000
        /*0044*/ 	.byte	0x00, 0xf0, 0x11, 0x00


	//----- nvinfo : EIATTR_SPARSE_MMA_MASK
	.align		4
.L_629:
        /*0048*/ 	.byte	0x03, 0x50
        /*004a*/ 	.short	0x0000


	//----- nvinfo : EIATTR_MAXREG_COUNT
	.align		4
        /*004c*/ 	.byte	0x03, 0x1b
        /*004e*/ 	.short	0x00ff


	//----- nvinfo : EIATTR_MERCURY_ISA_VERSION
	.align		4
        /*0050*/ 	.byte	0x03, 0x5f
        /*0052*/ 	.short	0x0101


	//----- nvinfo : EIATTR_VRC_CTA_INIT_COUNT
	.align		4
        /*0054*/ 	.byte	0x02, 0x4a
	.zero		1
	.zero		1


	//----- nvinfo : EIATTR_EXIT_INSTR_OFFSETS
	.align		4
        /*0058*/ 	.byte	0x04, 0x1c
        /*005a*/ 	.short	(.L_631 - .L_630)


	//   ....[0]....
.L_630:
        /*005c*/ 	.word	0x00000070


	//   ....[1]....
        /*0060*/ 	.word	0x00000180


	//----- nvinfo : EIATTR_CRS_STACK_SIZE
	.align		4
.L_631:
        /*0064*/ 	.byte	0x04, 0x1e
        /*0066*/ 	.short	(.L_633 - .L_632)
.L_632:
        /*0068*/ 	.word	0x00000000


	//----- nvinfo : EIATTR_CBANK_PARAM_SIZE
	.align		4
.L_633:
        /*006c*/ 	.byte	0x03, 0x19
        /*006e*/ 	.short	0x0020


	//----- nvinfo : EIATTR_PARAM_CBANK
	.align		4
        /*0070*/ 	.byte	0x04, 0x0a
        /*0072*/ 	.short	(.L_635 - .L_634)
	.align		4
.L_634:
        /*0074*/ 	.word	index@(.nv.constant0._Z9_ne_64_01idPdS_)
        /*0078*/ 	.short	0x0380
        /*007a*/ 	.short	0x0020


	//----- nvinfo : EIATTR_SW_WAR
	.align		4
.L_635:
        /*007c*/ 	.byte	0x04, 0x36
        /*007e*/ 	.short	(.L_637 - .L_636)
.L_636:
        /*0080*/ 	.word	0x00000008
.L_637:


//--------------------- .nv.info._Z9_ne_32_01ifPfS_ --------------------------
	.section	.nv.info._Z9_ne_32_01ifPfS_,"",@"SHT_CUDA_INFO"
	.sectionflags	@""
	.align	4


	//----- nvinfo : EIATTR_CUDA_API_VERSION
	.align		4
        /*0000*/ 	.byte	0x04, 0x37
        /*0002*/ 	.short	(.L_639 - .L_638)
.L_638:
        /*0004*/ 	.word	0x00000082


	//----- nvinfo : EIATTR_KPARAM_INFO
	.align		4
.L_639:
        /*0008*/ 	.byte	0x04, 0x17
        /*000a*/ 	.short	(.L_641 - .L_640)
.L_640:
        /*000c*/ 	.word	0x00000000
        /*0010*/ 	.short	0x0003
        /*0012*/ 	.short	0x0010
        /*0014*/ 	.byte	0x00, 0xf5, 0x21, 0x00


	//----- nvinfo : EIATTR_KPARAM_INFO
	.align		4
.L_641:
        /*0018*/ 	.byte	0x04, 0x17
        /*001a*/ 	.short	(.L_643 - .L_642)
.L_642:
        /*001c*/ 	.word	0x00000000
        /*0020*/ 	.short	0x0002
        /*0022*/ 	.short	0x0008
        /*0024*/ 	.byte	0x00, 0xf5, 0x21, 0x00


	//----- nvinfo : EIATTR_KPARAM_INFO
	.align		4
.L_643:
        /*0028*/ 	.byte	0x04, 0x17
        /*002a*/ 	.short	(.L_645 - .L_644)
.L_644:
        /*002c*/ 	.word	0x00000000
        /*0030*/ 	.short	0x0001
        /*0032*/ 	.short	0x0004
        /*0034*/ 	.byte	0x00, 0xf0, 0x11, 0x00


	//----- nvinfo : EIATTR_KPARAM_INFO
	.align		4
.L_645:
        /*0038*/ 	.byte	0x04, 0x17
        /*003a*/ 	.short	(.L_647 - .L_646)
.L_646:
        /*003c*/ 	.word	0x00000000
        /*0040*/ 	.short	0x0000
        /*0042*/ 	.short	0x0000
        /*0044*/ 	.byte	0x00, 0xf0, 0x11, 0x00


	//----- nvinfo : EIATTR_SPARSE_MMA_MASK
	.align		4
.L_647:
        /*0048*/ 	.byte	0x03, 0x50
        /*004a*/ 	.short	0x0000


	//----- nvinfo : EIATTR_MAXREG_COUNT
	.align		4
        /*004c*/ 	.byte	0x03, 0x1b
        /*004e*/ 	.short	0x00ff


	//----- nvinfo : EIATTR_MERCURY_ISA_VERSION
	.align		4
        /*0050*/ 	.byte	0x03, 0x5f
        /*0052*/ 	.short	0x0101


	//----- nvinfo : EIATTR_VRC_CTA_INIT_COUNT
	.align		4
        /*0054*/ 	.byte	0x02, 0x4a
	.zero		1
	.zero		1


	//----- nvinfo : EIATTR_EXIT_INSTR_OFFSETS
	.align		4
        /*0058*/ 	.byte	0x04, 0x1c
        /*005a*/ 	.short	(.L_649 - .L_648)


	//   ....[0]....
.L_648:
        /*005c*/ 	.word	0x00000070


	//   ....[1]....
        /*0060*/ 	.word	0x00000160


	//----- nvinfo : EIATTR_CRS_STACK_SIZE
	.align		4
.L_649:
        /*0064*/ 	.byte	0x04, 0x1e
        /*0066*/ 	.short	(.L_651 - .L_650)
.L_650:
        /*0068*/ 	.word	0x00000000


	//----- nvinfo : EIATTR_CBANK_PARAM_SIZE
	.align		4
.L_651:
        /*006c*/ 	.byte	0x03, 0x19
        /*006e*/ 	.short	0x0018


	//----- nvinfo : EIATTR_PARAM_CBANK
	.align		4
        /*0070*/ 	.byte	0x04, 0x0a
        /*0072*/ 	.short	(.L_653 - .L_652)
	.align		4
.L_652:
        /*0074*/ 	.word	index@(.nv.constant0._Z9_ne_32_01ifPfS_)
        /*0078*/ 	.short	0x0380
        /*007a*/ 	.short	0x0018


	//----- nvinfo : EIATTR_SW_WAR
	.align		4
.L_653:
        /*007c*/ 	.byte	0x04, 0x36
        /*007e*/ 	.short	(.L_655 - .L_654)
.L_654:
        /*0080*/ 	.word	0x00000008
.L_655:


//--------------------- .nv.info._Z9_eq_64_01idPdS_ --------------------------
	.section	.nv.info._Z9_eq_64_01idPdS_,"",@"SHT_CUDA_INFO"
	.sectionflags	@""
	.align	4


	//----- nvinfo : EIATTR_CUDA_API_VERSION
	.align		4
        /*0000*/ 	.byte	0x04, 0x37
        /*0002*/ 	.short	(.L_657 - .L_656)
.L_656:
        /*0004*/ 	.word	0x00000082


	//----- nvinfo : EIATTR_KPARAM_INFO
	.align		4
.L_657:
        /*0008*/ 	.byte	0x04, 0x17
        /*000a*/ 	.short	(.L_659 - .L_658)
.L_658:
        /*000c*/ 	.word	0x00000000
        /*0010*/ 	.short	0x0003
        /*0012*/ 	.short	0x0018
        /*0014*/ 	.byte	0x00, 0xf5, 0x21, 0x00


	//----- nvinfo : EIATTR_KPARAM_INFO
	.align		4
.L_659:
        /*0018*/ 	.byte	0x04, 0x17
        /*001a*/ 	.short	(.L_661 - .L_660)
.L_660:
        /*001c*/ 	.word	0x00000000
        /*0020*/ 	.short	0x0002
        /*0022*/ 	.short	0x0010
        /*0024*/ 	.byte	0x00, 0xf5, 0x21, 0x00


	//----- nvinfo : EIATTR_KPARAM_INFO
	.align		4
.L_661:
        /*0028*/ 	.byte	0x04, 0x17
        /*002a*/ 	.short	(.L_663 - .L_662)
.L_662:
        /*002c*/ 	.word	0x00000000
        /*0030*/ 	.short	0x0001
        /*0032*/ 	.short	0x0008
        /*0034*/ 	.byte	0x00, 0xf0, 0x21, 0x00


	//----- nvinfo : EIATTR_KPARAM_INFO
	.align		4
.L_663:
        /*0038*/ 	.byte	0x04, 0x17
        /*003a*/ 	.short	(.L_665 - .L_664)
.L_664:
        /*003c*/ 	.word	0x00000000
        /*0040*/ 	.short	0x0000
        /*0042*/ 	.short	0x0000
        /*0044*/ 	.byte	0x00, 0xf0, 0x11, 0x00


	//----- nvinfo : EIATTR_SPARSE_MMA_MASK
	.align		4
.L_665:
        /*0048*/ 	.byte	0x03, 0x50
        /*004a*/ 	.short	0x0000


	//----- nvinfo : EIATTR_MAXREG_COUNT
	.align		4
        /*004c*/ 	.byte	0x03, 0x1b
        /*004e*/ 	.short	0x00ff


	//----- nvinfo : EIATTR_MERCURY_ISA_VERSION
	.align		4
        /*0050*/ 	.byte	0x03, 0x5f
        /*0052*/ 	.short	0x0101


	//----- nvinfo : EIATTR_VRC_CTA_INIT_COUNT
	.align		4
        /*0054*/ 	.byte	0x02, 0x4a
	.zero		1
	.zero		1


	//----- nvinfo : EIATTR_EXIT_INSTR_OFFSETS
	.align		4
        /*0058*/ 	.byte	0x04, 0x1c
        /*005a*/ 	.short	(.L_667 - .L_666)


	//   ....[0]....
.L_666:
        /*005c*/ 	.word	0x00000070


	//   ....[1]....
        /*0060*/ 	.word	0x00000180


	//----- nvinfo : EIATTR_CRS_STACK_SIZE
	.align		4
.L_667:
        /*0064*/ 	.byte	0x04, 0x1e
        /*0066*/ 	.short	(.L_669 - .L_668)
.L_668:
        /*0068*/ 	.word	0x00000000


	//----- nvinfo : EIATTR_CBANK_PARAM_SIZE
	.align		4
.L_669:
        /*006c*/ 	.byte	0x03, 0x19
        /*006e*/ 	.short	0x0020


	//----- nvinfo : EIATTR_PARAM_CBANK
	.align		4
        /*0070*/ 	.byte	0x04, 0x0a
        /*0072*/ 	.short	(.L_671 - .L_670)
	.align		4
.L_670:
        /*0074*/ 	.word	index@(.nv.constant0._Z9_eq_64_01idPdS_)
        /*0078*/ 	.short	0x0380
        /*007a*/ 	.short	0x0020


	//----- nvinfo : EIATTR_SW_WAR
	.align		4
.L_671:
        /*007c*/ 	.byte	0x04, 0x36
        /*007e*/ 	.short	(.L_673 - .L_672)
.L_672:
        /*0080*/ 	.word	0x00000008
.L_673:


//--------------------- .nv.info._Z9_eq_32_01ifPfS_ --------------------------
	.section	.nv.info._Z9_eq_32_01ifPfS_,"",@"SHT_CUDA_INFO"
	.sectionflags	@""
	.align	4


	//----- nvinfo : EIATTR_CUDA_API_VERSION
	.align		4
        /*0000*/ 	.byte	0x04, 0x37
        /*0002*/ 	.short	(.L_675 - .L_674)
.L_674:
        /*0004*/ 	.word	0x00000082


	//----- nvinfo : EIATTR_KPARAM_INFO
	.align		4
.L_675:
        /*0008*/ 	.byte	0x04, 0x17
        /*000a*/ 	.short	(.L_677 - .L_676)
.L_676:
        /*000c*/ 	.word	0x00000000
        /*0010*/ 	.short	0x0003
        /*0012*/ 	.short	0x0010
        /*0014*/ 	.byte	0x00, 0xf5, 0x21, 0x00


	//----- nvinfo : EIATTR_KPARAM_INFO
	.align		4
.L_677:
        /*0018*/ 	.byte	0x04, 0x17
        /*001a*/ 	.short	(.L_679 - .L_678)
.L_678:
        /*001c*/ 	.word	0x00000000
        /*0020*/ 	.short	0x0002
        /*0022*/ 	.short	0x0008
        /*0024*/ 	.byte	0x00, 0xf5, 0x21, 0x00


	//----- nvinfo : EIATTR_KPARAM_INFO
	.align		4
.L_679:
        /*0028*/ 	.byte	0x04, 0x17
        /*002a*/ 	.short	(.L_681 - .L_680)
.L_680:
        /*002c*/ 	.word	0x00000000
        /*0030*/ 	.short	0x0001
        /*0032*/ 	.short	0x0004
        /*0034*/ 	.byte	0x00, 0xf0, 0x11, 0x00


	//----- nvinfo : EIATTR_KPARAM_INFO
	.align		4
.L_681:
        /*0038*/ 	.byte	0x04, 0x17
        /*003a*/ 	.short	(.L_683 - .L_682)
.L_682:
        /*003c*/ 	.word	0x00000000
        /*0040*/ 	.short	0x0000
        /*0042*/ 	.short	0x0000
        /*0044*/ 	.byte	0x00, 0xf0, 0x11, 0x00


	//----- nvinfo : EIATTR_SPARSE_MMA_MASK
	.align		4
.L_683:
        /*0048*/ 	.byte	0x03, 0x50
        /*004a*/ 	.short	0x0000


	//----- nvinfo : EIATTR_MAXREG_COUNT
	.align		4
        /*004c*/ 	.byte	0x03, 0x1b
        /*004e*/ 	.short	0x00ff


	//----- nvinfo : EIATTR_MERCURY_ISA_VERSION
	.align		4
        /*0050*/ 	.byte	0x03, 0x5f
        /*0052*/ 	.short	0x0101


	//----- nvinfo : EIATTR_VRC_CTA_INIT_COUNT
	.align		4
        /*0054*/ 	.byte	0x02, 0x4a
	.zero		1
	.zero		1


	//----- nvinfo : EIATTR_EXIT_INSTR_OFFSETS
	.align		4
        /*0058*/ 	.byte	0x04, 0x1c
        /*005a*/ 	.short	(.L_685 - .L_684)


	//   ....[0]....
.L_684:
        /*005c*/ 	.word	0x00000070


	//   ....[1]....
        /*0060*/ 	.word	0x00000160


	//----- nvinfo : EIATTR_CRS_STACK_SIZE
	.align		4
.L_685:
        /*0064*/ 	.byte	0x04, 0x1e
        /*0066*/ 	.short	(.L_687 - .L_686)
.L_686:
        /*0068*/ 	.word	0x00000000


	//----- nvinfo : EIATTR_CBANK_PARAM_SIZE
	.align		4
.L_687:
        /*006c*/ 	.byte	0x03, 0x19
        /*006e*/ 	.short	0x0018


	//----- nvinfo : EIATTR_PARAM_CBANK
	.align		4
        /*0070*/ 	.byte	0x04, 0x0a
        /*0072*/ 	.short	(.L_689 - .L_688)
	.align		4
.L_688:
        /*0074*/ 	.word	index@(.nv.constant0._Z9_eq_32_01ifPfS_)
        /*0078*/ 	.short	0x0380
        /*007a*/ 	.short	0x0018


	//----- nvinfo : EIATTR_SW_WAR
	.align		4
.L_689:
        /*007c*/ 	.byte	0x04, 0x36
        /*007e*/ 	.short	(.L_691 - .L_690)
.L_690:
        /*0080*/ 	.word	0x00000008
.L_691:


//--------------------- .nv.info._Z10_min_64_01idPdS_ --------------------------
	.section	.nv.info._Z10_min_64_01idPdS_,"",@"SHT_CUDA_INFO"
	.sectionflags	@""
	.align	4


	//----- nvinfo : EIATTR_CUDA_API_VERSION
	.align		4
        /*0000*/ 	.byte	0x04, 0x37
        /*0002*/ 	.short	(.L_693 - .L_692)
.L_692:
        /*0004*/ 	.word	0x00000082


	//----- nvinfo : EIATTR_KPARAM_INFO
	.align		4
.L_693:
        /*0008*/ 	.byte	0x04, 0x17
        /*000a*/ 	.short	(.L_695 - .L_694)
.L_694:
        /*000c*/ 	.word	0x00000000
        /*0010*/ 	.short	0x0003
        /*0012*/ 	.short	0x0018
        /*0014*/ 	.byte	0x00, 0xf5, 0x21, 0x00


	//----- nvinfo : EIATTR_KPARAM_INFO
	.align		4
.L_695:
        /*0018*/ 	.byte	0x04, 0x17
        /*001a*/ 	.short	(.L_697 - .L_696)
.L_696:
        /*001c*/ 	.word	0x00000000
        /*0020*/ 	.short	0x0002
        /*0022*/ 	.short	0x0010
        /*0024*/ 	.byte	0x00, 0xf5, 0x21, 0x00


	//----- nvinfo : EIATTR_KPARAM_INFO
	.align		4
.L_697:
        /*0028*/ 	.byte	0x04, 0x17
        /*002a*/ 	.short	(.L_699 - .L_698)
.L_698:
        /*002c*/ 	.word	0x00000000
        /*0030*/ 	.short	0x0001
        /*0032*/ 	.short	0x0008
        /*0034*/ 	.byte	0x00, 0xf0, 0x21, 0x00


	//----- nvinfo : EIATTR_KPARAM_INFO
	.align		4
.L_699:
        /*0038*/ 	.byte	0x04, 0x17
        /*003a*/ 	.short	(.L_701 - .L_700)
.L_700:
        /*003c*/ 	.word	0x00000000
        /*0040*/ 	.short	0x0000
        /*0042*/ 	.short	0x0000
        /*0044*/ 	.byte	0x00, 0xf0, 0x11, 0x00


	//----- nvinfo : EIATTR_SPARSE_MMA_MASK
	.align		4
.L_701:
        /*0048*/ 	.byte	0x03, 0x50
        /*004a*/ 	.short	0x0000


	//----- nvinfo : EIATTR_MAXREG_COUNT
	.align		4
        /*004c*/ 	.byte	0x03, 0x1b
        /*004e*/ 	.short	0x00ff


	//----- nvinfo : EIATTR_MERCURY_ISA_VERSION
	.align		4
        /*0050*/ 	.byte	0x03, 0x5f
        /*0052*/ 	.short	0x0101


	//----- nvinfo : EIATTR_VRC_CTA_INIT_COUNT
	.align		4
        /*0054*/ 	.byte	0x02, 0x4a
	.zero		1
	.zero		1


	//----- nvinfo : EIATTR_EXIT_INSTR_OFFSETS
	.align		4
        /*0058*/ 	.byte	0x04, 0x1c
        /*005a*/ 	.short	(.L_703 - .L_702)


	//   ....[0]....
.L_702:
        /*005c*/ 	.word	0x00000070


	//   ....[1]....
        /*0060*/ 	.word	0x00000190


	//----- nvinfo : EIATTR_CRS_STACK_SIZE
	.align		4
.L_703:
        /*0064*/ 	.byte	0x04, 0x1e
        /*0066*/ 	.short	(.L_705 - .L_704)
.L_704:
        /*0068*/ 	.word	0x00000000


	//----- nvinfo : EIATTR_CBANK_PARAM_SIZE
	.align		4
.L_705:
        /*006c*/ 	.byte	0x03, 0x19
        /*006e*/ 	.short	0x0020


	//----- nvinfo : EIATTR_PARAM_CBANK
	.align		4
        /*0070*/ 	.byte	0x04, 0x0a
        /*0072*/ 	.short	(.L_707 - .L_706)
	.align		4
.L_706:
        /*0074*/ 	.word	index@(.nv.constant0._Z10_min_64_01idPdS_)
        /*0078*/ 	.short	0x0380
        /*007a*/ 	.short	0x0020


	//----- nvinfo : EIATTR_SW_WAR
	.align		4
.L_707:
        /*007c*/ 	.byte	0x04, 0x36
        /*007e*/ 	.short	(.L_709 - .L_708)
.L_708:
        /*0080*/ 	.word	0x00000008
.L_709:


//--------------------- .nv.info._Z10_min_32_01ifPfS_ --------------------------
	.section	.nv.info._Z10_min_32_01ifPfS_,"",@"SHT_CUDA_INFO"
	.sectionflags	@""
	.align	4


	//----- nvinfo : EIATTR_CUDA_API_VERSION
	.align		4
        /*0000*/ 	.byte	0x04, 0x37
        /*0002*/ 	.short	(.L_711 - .L_710)
.L_710:
        /*0004*/ 	.word	0x00000082


	//----- nvinfo : EIATTR_KPARAM_INFO
	.align		4
.L_711:
        /*0008*/ 	.byte	0x04, 0x17
        /*000a*/ 	.short	(.L_713 - .L_712)
.L_712:
        /*000c*/ 	.word	0x00000000
        /*0010*/ 	.short	0x0003
        /*0012*/ 	.short	0x0010
        /*0014*/ 	.byte	0x00, 0xf5, 0x21, 0x00


	//----- nvinfo : EIATTR_KPARAM_INFO
	.align		4
.L_713:
        /*0018*/ 	.byte	0x04, 0x17
        /*001a*/ 	.short	(.L_715 - .L_714)
.L_714:
        /*001c*/ 	.word	0x00000000
        /*0020*/ 	.short	0x0002
        /*0022*/ 	.short	0x0008
        /*0024*/ 	.byte	0x00, 0xf5, 0x21, 0x00


	//----- nvinfo : EIATTR_KPARAM_INFO
	.align		4
.L_715:
        /*0028*/ 	.byte	0x04, 0x17
        /*002a*/ 	.short	(.L_717 - .L_716)
.L_716:
        /*002c*/ 	.word	0x00000000
        /*0030*/ 	.short	0x0001
        /*0032*/ 	.short	0x0004
        /*0034*/ 	.byte	0x00, 0xf0, 0x11, 0x00


	//----- nvinfo : EIATTR_KPARAM_INFO
	.align		4
.L_717:
        /*0038*/ 	.byte	0x04, 0x17
        /*003a*/ 	.short	(.L_719 - .L_718)
.L_718:
        /*003c*/ 	.word	0x00000000
        /*0040*/ 	.short	0x0000
        /*0042*/ 	.short	0x0000
        /*0044*/ 	.byte	0x00, 0xf0, 0x11, 0x00


	//----- nvinfo : EIATTR_SPARSE_MMA_MASK
	.align		4
.L_719:
        /*0048*/ 	.byte	0x03, 0x50
        /*004a*/ 	.short	0x0000


	//----- nvinfo : EIATTR_MAXREG_COUNT
	.align		4
        /*004c*/ 	.byte	0x03, 0x1b
        /*004e*/ 	.short	0x00ff


	//----- nvinfo : EIATTR_MERCURY_ISA_VERSION
	.align		4
        /*0050*/ 	.byte	0x03, 0x5f
        /*0052*/ 	.short	0x0101


	//----- nvinfo : EIATTR_VRC_CTA_INIT_COUNT
	.align		4
        /*0054*/ 	.byte	0x02, 0x4a
	.zero		1
	.zero		1


	//----- nvinfo : EIATTR_EXIT_INSTR_OFFSETS
	.align		4
        /*0058*/ 	.byte	0x04, 0x1c
        /*005a*/ 	.short	(.L_721 - .L_720)


	//   ....[0]....
.L_720:
        /*005c*/ 	.word	0x00000070


	//   ....[1]....
        /*0060*/ 	.word	0x00000170


	//----- nvinfo : EIATTR_CRS_STACK_SIZE
	.align		4
.L_721:
        /*0064*/ 	.byte	0x04, 0x1e
        /*0066*/ 	.short	(.L_723 - .L_722)
.L_722:
        /*0068*/ 	.word	0x00000000


	//----- nvinfo : EIATTR_CBANK_PARAM_SIZE
	.align		4
.L_723:
        /*006c*/ 	.byte	0x03, 0x19
        /*006e*/ 	.short	0x0018


	//----- nvinfo : EIATTR_PARAM_CBANK
	.align		4
        /*0070*/ 	.byte	0x04, 0x0a
        /*0072*/ 	.short	(.L_725 - .L_724)
	.align		4
.L_724:
        /*0074*/ 	.word	index@(.nv.constant0._Z10_min_32_01ifPfS_)
        /*0078*/ 	.short	0x0380
        /*007a*/ 	.short	0x0018


	//----- nvinfo : EIATTR_SW_WAR
	.align		4
.L_725:
        /*007c*/ 	.byte	0x04, 0x36
        /*007e*/ 	.short	(.L_727 - .L_726)
.L_726:
        /*0080*/ 	.word	0x00000008
.L_727:


//--------------------- .nv.info._Z10_max_64_01idPdS_ --------------------------
	.section	.nv.info._Z10_max_64_01idPdS_,"",@"SHT_CUDA_INFO"
	.sectionflags	@""
	.align	4


	//----- nvinfo : EIATTR_CUDA_API_VERSION
	.align		4
        /*0000*/ 	.byte	0x04, 0x37
        /*0002*/ 	.short	(.L_729 - .L_728)
.L_728:
        /*0004*/ 	.word	0x00000082


	//----- nvinfo : EIATTR_KPARAM_INFO
	.align		4
.L_729:
        /*0008*/ 	.byte	0x04, 0x17
        /*000a*/ 	.short	(.L_731 - .L_730)
.L_730:
        /*000c*/ 	.word	0x00000000
        /*0010*/ 	.short	0x0003
        /*0012*/ 	.short	0x0018
        /*0014*/ 	.byte	0x00, 0xf5, 0x21, 0x00


	//----- nvinfo : EIATTR_KPARAM_INFO
	.align		4
.L_731:
        /*0018*/ 	.byte	0x04, 0x17
        /*001a*/ 	.short	(.L_733 - .L_732)
.L_732:
        /*001c*/ 	.word	0x00000000
        /*0020*/ 	.short	0x0002
        /*0022*/ 	.short	0x0010
        /*0024*/ 	.byte	0x00, 0xf5, 0x21, 0x00


	//----- nvinfo : EIATTR_KPARAM_INFO
	.align		4
.L_733:
        /*0028*/ 	.byte	0x04, 0x17
        /*002a*/ 	.short	(.L_735 - .L_734)
.L_734:
        /*002c*/ 	.word	0x00000000
        /*0030*/ 	.short	0x0001
        /*0032*/ 	.short	0x0008
        /*0034*/ 	.byte	0x00, 0xf0, 0x21, 0x00


	//----- nvinfo : EIATTR_KPARAM_INFO
	.align		4
.L_735:
        /*0038*/ 	.byte	0x04, 0x17
        /*003a*/ 	.short	(.L_737 - .L_736)
.L_736:
        /*003c*/ 	.word	0x00000000
        /*0040*/ 	.short	0x0000
        /*0042*/ 	.short	0x0000
        /*0044*/ 	.byte	0x00, 0xf0, 0x11, 0x00


	//----- nvinfo : EIATTR_SPARSE_MMA_MASK
	.align		4
.L_737:
        /*0048*/ 	.byte	0x03, 0x50
        /*004a*/ 	.short	0x0000


	//----- nvinfo : EIATTR_MAXREG_COUNT
	.align		4
        /*004c*/ 	.byte	0x03, 0x1b
        /*004e*/ 	.short	0x00ff


	//----- nvinfo : EIATTR_MERCURY_ISA_VERSION
	.align		4
        /*0050*/ 	.byte	0x03, 0x5f
        /*0052*/ 	.short	0x0101


	//----- nvinfo : EIATTR_VRC_CTA_INIT_COUNT
	.align		4
        /*0054*/ 	.byte	0x02, 0x4a
	.zero		1
	.zero		1


	//----- nvinfo : EIATTR_EXIT_INSTR_OFFSETS
	.align		4
        /*0058*/ 	.byte	0x04, 0x1c
        /*005a*/ 	.short	(.L_739 - .L_738)


	//   ....[0]....
.L_738:
        /*005c*/ 	.word	0x00000070


	//   ....[1]....
        /*0060*/ 	.word	0x00000190


	//----- nvinfo : EIATTR_CRS_STACK_SIZE
	.align		4
.L_739:
        /*0064*/ 	.byte	0x04, 0x1e
        /*0066*/ 	.short	(.L_741 - .L_740)
.L_740:
        /*0068*/ 	.word	0x00000000


	//----- nvinfo : EIATTR_CBANK_PARAM_SIZE
	.align		4
.L_741:
        /*006c*/ 	.byte	0x03, 0x19
        /*006e*/ 	.short	0x0020


	//----- nvinfo : EIATTR_PARAM_CBANK
	.align		4
        /*0070*/ 	.byte	0x04, 0x0a
        /*0072*/ 	.short	(.L_743 - .L_742)
	.align		4
.L_742:
        /*0074*/ 	.word	index@(.nv.constant0._Z10_max_64_01idPdS_)
        /*0078*/ 	.short	0x0380
        /*007a*/ 	.short	0x0020


	//----- nvinfo : EIATTR_SW_WAR
	.align		4
.L_743:
        /*007c*/ 	.byte	0x04, 0x36
        /*007e*/ 	.short	(.L_745 - .L_744)
.L_744:
        /*0080*/ 	.word	0x00000008
.L_745:


//--------------------- .nv.info._Z10_max_32_01ifPfS_ --------------------------
	.section	.nv.info._Z10_max_32_01ifPfS_,"",@"SHT_CUDA_INFO"
	.sectionflags	@""
	.align	4


	//----- nvinfo : EIATTR_CUDA_API_VERSION
	.align		4
        /*0000*/ 	.byte	0x04, 0x37
        /*0002*/ 	.short	(.L_747 - .L_746)
.L_746:
        /*0004*/ 	.word	0x00000082


	//----- nvinfo : EIATTR_KPARAM_INFO
	.align		4
.L_747:
        /*0008*/ 	.byte	0x04, 0x17
        /*000a*/ 	.short	(.L_749 - .L_748)
.L_748:
        /*000c*/ 	.word	0x00000000
        /*0010*/ 	.short	0x0003
        /*0012*/ 	.short	0x0010
        /*0014*/ 	.byte	0x00, 0xf5, 0x21, 0x00


	//----- nvinfo : EIATTR_KPARAM_INFO
	.align		4
.L_749:
        /*0018*/ 	.byte	0x04, 0x17
        /*001a*/ 	.short	(.L_751 - .L_750)
.L_750:
        /*001c*/ 	.word	0x00000000
        /*0020*/ 	.short	0x0002
        /*0022*/ 	.short	0x0008
        /*0024*/ 	.byte	0x00, 0xf5, 0x21, 0x00


	//----- nvinfo : EIATTR_KPARAM_INFO
	.align		4
.L_751:
        /*0028*/ 	.byte	0x04, 0x17
        /*002a*/ 	.short	(.L_753 - .L_752)
.L_752:
        /*002c*/ 	.word	0x00000000
        /*0030*/ 	.short	0x0001
        /*0032*/ 	.short	0x0004
        /*0034*/ 	.byte	0x00, 0xf0, 0x11, 0x00


	//----- nvinfo : EIATTR_KPARAM_INFO
	.align		4
.L_753:
        /*0038*/ 	.byte	0x04, 0x17
        /*003a*/ 	.short	(.L_755 - .L_754)
.L_754:
        /*003c*/ 	.word	0x00000000
        /*0040*/ 	.short	0x0000
        /*0042*/ 	.short	0x0000
        /*0044*/ 	.byte	0x00, 0xf0, 0x11, 0x00


	//----- nvinfo : EIATTR_SPARSE_MMA_MASK
	.align		4
.L_755:
        /*0048*/ 	.byte	0x03, 0x50
        /*004a*/ 	.short	0x0000


	//----- nvinfo : EIATTR_MAXREG_COUNT
	.align		4
        /*004c*/ 	.byte	0x03, 0x1b
        /*004e*/ 	.short	0x00ff


	//----- nvinfo : EIATTR_MERCURY_ISA_VERSION
	.align		4
        /*0050*/ 	.byte	0x03, 0x5f
        /*0052*/ 	.short	0x0101


	//----- nvinfo : EIATTR_VRC_CTA_INIT_COUNT
	.align		4
        /*0054*/ 	.byte	0x02, 0x4a
	.zero		1
	.zero		1


	//----- nvinfo : EIATTR_EXIT_INSTR_OFFSETS
	.align		4
        /*0058*/ 	.byte	0x04, 0x1c
        /*005a*/ 	.short	(.L_757 - .L_756)


	//   ....[0]....
.L_756:
        /*005c*/ 	.word	0x00000070


	//   ....[1]....
        /*0060*/ 	.word	0x00000170


	//----- nvinfo : EIATTR_CRS_STACK_SIZE
	.align		4
.L_757:
        /*0064*/ 	.byte	0x04, 0x1e
        /*0066*/ 	.short	(.L_759 - .L_758)
.L_758:
        /*0068*/ 	.word	0x00000000


	//----- nvinfo : EIATTR_CBANK_PARAM_SIZE
	.align		4
.L_759:
        /*006c*/ 	.byte	0x03, 0x19
        /*006e*/ 	.short	0x0018


	//----- nvinfo : EIATTR_PARAM_CBANK
	.align		4
        /*0070*/ 	.byte	0x04, 0x0a
        /*0072*/ 	.short	(.L_761 - .L_760)
	.align		4
.L_760:
        /*0074*/ 	.word	index@(.nv.constant0._Z10_max_32_01ifPfS_)
        /*0078*/ 	.short	0x0380
        /*007a*/ 	.short	0x0018


	//----- nvinfo : EIATTR_SW_WAR
	.align		4
.L_761:
        /*007c*/ 	.byte	0x04, 0x36
        /*007e*/ 	.short	(.L_763 - .L_762)
.L_762:
        /*0080*/ 	.word	0x00000008
.L_763:


//--------------------- .nv.info._Z10_pow_64_01idPdS_ --------------------------
	.section	.nv.info._Z10_pow_64_01idPdS_,"",@"SHT_CUDA_INFO"
	.sectionflags	@""
	.align	4


	//----- nvinfo : EIATTR_CUDA_API_VERSION
	.align		4
        /*0000*/ 	.byte	0x04, 0x37
        /*0002*/ 	.short	(.L_765 - .L_764)
.L_764:
        /*0004*/ 	.word	0x00000082


	//----- nvinfo : EIATTR_KPARAM_INFO
	.align		4
.L_765:
        /*0008*/ 	.byte	0x04, 0x17
        /*000a*/ 	.short	(.L_767 - .L_766)
.L_766:
        /*000c*/ 	.word	0x00000000
        /*0010*/ 	.short	0x0003
        /*0012*/ 	.short	0x0018
        /*0014*/ 	.byte	0x00, 0xf5, 0x21, 0x00


	//----- nvinfo : EIATTR_KPARAM_INFO
	.align		4
.L_767:
        /*0018*/ 	.byte	0x04, 0x17
        /*001a*/ 	.short	(.L_769 - .L_768)
.L_768:
        /*001c*/ 	.word	0x00000000
        /*0020*/ 	.short	0x0002
        /*0022*/ 	.short	0x0010
        /*0024*/ 	.byte	0x00, 0xf5, 0x21, 0x00


	//----- nvinfo : EIATTR_KPARAM_INFO
	.align		4
.L_769:
        /*0028*/ 	.byte	0x04, 0x17
        /*002a*/ 	.short	(.L_771 - .L_770)
.L_770:
        /*002c*/ 	.word	0x00000000
        /*0030*/ 	.short	0x0001
        /*0032*/ 	.short	0x0008
        /*0034*/ 	.byte	0x00, 0xf0, 0x21, 0x00


	//----- nvinfo : EIATTR_KPARAM_INFO
	.align		4
.L_771:
        /*0038*/ 	.byte	0x04, 0x17
        /*003a*/ 	.short	(.L_773 - .L_772)
.L_772:
        /*003c*/ 	.word	0x00000000
        /*0040*/ 	.short	0x0000
        /*0042*/ 	.short	0x0000
        /*0044*/ 	.byte	0x00, 0xf0, 0x11, 0x00


	//----- nvinfo : EIATTR_SPARSE_MMA_MASK
	.align		4
.L_773:
        /*0048*/ 	.byte	0x03, 0x50
        /*004a*/ 	.short	0x0000


	//----- nvinfo : EIATTR_MAXREG_COUNT
	.align		4
        /*004c*/ 	.byte	0x03, 0x1b
        /*004e*/ 	.short	0x00ff


	//----- nvinfo : EIATTR_MERCURY_ISA_VERSION
	.align		4
        /*0050*/ 	.byte	0x03, 0x5f
        /*0052*/ 	.short	0x0101


	//----- nvinfo : EIATTR_VRC_CTA_INIT_COUNT
	.align		4
        /*0054*/ 	.byte	0x02, 0x4a
	.zero		1
	.zero		1


	//----- nvinfo : EIATTR_EXIT_INSTR_OFFSETS
	.align		4
        /*0058*/ 	.byte	0x04, 0x1c
        /*005a*/ 	.short	(.L_775 - .L_774)


	//   ....[0]....
.L_774:
        /*005c*/ 	.word	0x00000070


	//   ....[1]....
        /*0060*/ 	.word	0x00000530


	//   ....[2]....
        /*0064*/ 	.word	0x000008f0


	//----- nvinfo : EIATTR_CRS_STACK_SIZE
	.align		4
.L_775:
        /*0068*/ 	.byte	0x04, 0x1e
        /*006a*/ 	.short	(.L_777 - .L_776)
.L_776:
        /*006c*/ 	.word	0x00000000


	//----- nvinfo : EIATTR_CBANK_PARAM_SIZE
	.align		4
.L_777:
        /*0070*/ 	.byte	0x03, 0x19
        /*0072*/ 	.short	0x0020


	//----- nvinfo : EIATTR_PARAM_CBANK
	.align		4
        /*0074*/ 	.byte	0x04, 0x0a
        /*0076*/ 	.short	(.L_779 - .L_778)
	.align		4
.L_778:
        /*0078*/ 	.word	index@(.nv.constant0._Z10_pow_64_01idPdS_)
        /*007c*/ 	.short	0x0380
        /*007e*/ 	.short	0x0020


	//----- nvinfo : EIATTR_SW_WAR
	.align		4
.L_779:
        /*0080*/ 	.byte	0x04, 0x36
        /*0082*/ 	.short	(.L_781 - .L_780)
.L_780:
        /*0084*/ 	.word	0x00000008
.L_781:


//--------------------- .nv.info._Z10_pow_32_01ifPfS_ --------------------------
	.section	.nv.info._Z10_pow_32_01ifPfS_,"",@"SHT_CUDA_INFO"
	.sectionflags	@""
	.align	4


	//----- nvinfo : EIATTR_CUDA_API_VERSION
	.align		4
        /*0000*/ 	.byte	0x04, 0x37
        /*0002*/ 	.short	(.L_783 - .L_782)
.L_782:
        /*0004*/ 	.word	0x00000082


	//----- nvinfo : EIATTR_KPARAM_INFO
	.align		4
.L_783:
        /*0008*/ 	.byte	0x04, 0x17
        /*000a*/ 	.short	(.L_785 - .L_784)
.L_784:
        /*000c*/ 	.word	0x00000000
        /*0010*/ 	.short	0x0003
        /*0012*/ 	.short	0x0010
        /*0014*/ 	.byte	0x00, 0xf5, 0x21, 0x00


	//----- nvinfo : EIATTR_KPARAM_INFO
	.align		4
.L_785:
        /*0018*/ 	.byte	0x04, 0x17
        /*001a*/ 	.short	(.L_787 - .L_786)
.L_786:
        /*001c*/ 	.word	0x00000000
        /*0020*/ 	.short	0x0002
        /*0022*/ 	.short	0x0008
        /*0024*/ 	.byte	0x00, 0xf5, 0x21, 0x00


	//----- nvinfo : EIATTR_KPARAM_INFO
	.align		4
.L_787:
        /*0028*/ 	.byte	0x04, 0x17
        /*002a*/ 	.short	(.L_789 - .L_788)
.L_788:
        /*002c*/ 	.word	0x00000000
        /*0030*/ 	.short	0x0001
        /*0032*/ 	.short	0x0004
        /*0034*/ 	.byte	0x00, 0xf0, 0x11, 0x00


	//----- nvinfo : EIATTR_KPARAM_INFO
	.align		4
.L_789:
        /*0038*/ 	.byte	0x04, 0x17
        /*003a*/ 	.short	(.L_791 - .L_790)
.L_790:
        /*003c*/ 	.word	0x00000000
        /*0040*/ 	.short	0x0000
        /*0042*/ 	.short	0x0000
        /*0044*/ 	.byte	0x00, 0xf0, 0x11, 0x00


	//----- nvinfo : EIATTR_SPARSE_MMA_MASK
	.align		4
.L_791:
        /*0048*/ 	.byte	0x03, 0x50
        /*004a*/ 	.short	0x0000


	//----- nvinfo : EIATTR_MAXREG_COUNT
	.align		4
        /*004c*/ 	.byte	0x03, 0x1b
        /*004e*/ 	.short	0x00ff


	//----- nvinfo : EIATTR_MERCURY_ISA_VERSION
	.align		4
        /*0050*/ 	.byte	0x03, 0x5f
        /*0052*/ 	.short	0x0101


	//----- nvinfo : EIATTR_VRC_CTA_INIT_COUNT
	.align		4
        /*0054*/ 	.byte	0x02, 0x4a
	.zero		1
	.zero		1


	//----- nvinfo : EIATTR_EXIT_INSTR_OFFSETS
	.align		4
        /*0058*/ 	.byte	0x04, 0x1c
        /*005a*/ 	.short	(.L_793 - .L_792)


	//   ....[0]....
.L_792:
        /*005c*/ 	.word	0x00000070


	//   ....[1]....
        /*0060*/ 	.word	0x00000720


	//   ....[2]....
        /*0064*/ 	.word	0x00000af0


	//----- nvinfo : EIATTR_CRS_STACK_SIZE
	.align		4
.L_793:
        /*0068*/ 	.byte	0x04, 0x1e
        /*006a*/ 	.short	(.L_795 - .L_794)
.L_794:
        /*006c*/ 	.word	0x00000000


	//----- nvinfo : EIATTR_CBANK_PARAM_SIZE
	.align		4
.L_795:
        /*0070*/ 	.byte	0x03, 0x19
        /*0072*/ 	.short	0x0018


	//----- nvinfo : EIATTR_PARAM_CBANK
	.align		4
        /*0074*/ 	.byte	0x04, 0x0a
        /*0076*/ 	.short	(.L_797 - .L_796)
	.align		4
.L_796:
        /*0078*/ 	.word	index@(.nv.constant0._Z10_pow_32_01ifPfS_)
        /*007c*/ 	.short	0x0380
        /*007e*/ 	.short	0x0018


	//----- nvinfo : EIATTR_SW_WAR
	.align		4
.L_797:
        /*0080*/ 	.byte	0x04, 0x36
        /*0082*/ 	.short	(.L_799 - .L_798)
.L_798:
        /*0084*/ 	.word	0x00000008
.L_799:


//--------------------- .nv.info._Z10_div_64_01idPdS_ --------------------------
	.section	.nv.info._Z10_div_64_01idPdS_,"",@"SHT_CUDA_INFO"
	.sectionflags	@""
	.align	4


	//----- nvinfo : EIATTR_CUDA_API_VERSION
	.align		4
        /*0000*/ 	.byte	0x04, 0x37
        /*0002*/ 	.short	(.L_801 - .L_800)
.L_800:
        /*0004*/ 	.word	0x00000082


	//----- nvinfo : EIATTR_KPARAM_INFO
	.align		4
.L_801:
        /*0008*/ 	.byte	0x04, 0x17
        /*000a*/ 	.short	(.L_803 - .L_802)
.L_802:
        /*000c*/ 	.word	0x00000000
        /*0010*/ 	.short	0x0003
        /*0012*/ 	.short	0x0018
        /*0014*/ 	.byte	0x00, 0xf5, 0x21, 0x00


	//----- nvinfo : EIATTR_KPARAM_INFO
	.align		4
.L_803:
        /*0018*/ 	.byte	0x04, 0x17
        /*001a*/ 	.short	(.L_805 - .L_804)
.L_804:
        /*001c*/ 	.word	0x00000000
        /*0020*/ 	.short	0x0002
        /*0022*/ 	.short	0x0010
        /*0024*/ 	.byte	0x00, 0xf5, 0x21, 0x00


	//----- nvinfo : EIATTR_KPARAM_INFO
	.align		4
.L_805:
        /*0028*/ 	.byte	0x04, 0x17
        /*002a*/ 	.short	(.L_807 - .L_806)
.L_806:
        /*002c*/ 	.word	0x00000000
        /*0030*/ 	.short	0x0001
        /*0032*/ 	.short	0x0008
        /*0034*/ 	.byte	0x00, 0xf0, 0x21, 0x00


	//----- nvinfo : EIATTR_KPARAM_INFO
	.align		4
.L_807:
        /*0038*/ 	.byte	0x04, 0x17
        /*003a*/ 	.short	(.L_809 - .L_808)
.L_808:
        /*003c*/ 	.word	0x00000000
        /*0040*/ 	.short	0x0000
        /*0042*/ 	.short	0x0000
        /*0044*/ 	.byte	0x00, 0xf0, 0x11, 0x00


	//----- nvinfo : EIATTR_SPARSE_MMA_MASK
	.align		4
.L_809:
        /*0048*/ 	.byte	0x03, 0x50
        /*004a*/ 	.short	0x0000


	//----- nvinfo : EIATTR_MAXREG_COUNT
	.align		4
        /*004c*/ 	.byte	0x03, 0x1b
        /*004e*/ 	.short	0x00ff


	//----- nvinfo : EIATTR_MERCURY_ISA_VERSION
	.align		4
        /*0050*/ 	.byte	0x03, 0x5f
        /*0052*/ 	.short	0x0101


	//----- nvinfo : EIATTR_VRC_CTA_INIT_COUNT
	.align		4
        /*0054*/ 	.byte	0x02, 0x4a
	.zero		1
	.zero		1


	//----- nvinfo : EIATTR_EXIT_INSTR_OFFSETS
	.align		4
        /*0058*/ 	.byte	0x04, 0x1c
        /*005a*/ 	.short	(.L_811 - .L_810)


	//   ....[0]....
.L_810:
        /*005c*/ 	.word	0x00000070


	//   ....[1]....
        /*0060*/ 	.word	0x000002c0


	//----- nvinfo : EIATTR_CRS_STACK_SIZE
	.align		4
.L_811:
        /*0064*/ 	.byte	0x04, 0x1e
        /*0066*/ 	.short	(.L_813 - .L_812)
.L_812:
        /*0068*/ 	.word	0x00000000


	//----- nvinfo : EIATTR_CBANK_PARAM_SIZE
	.align		4
.L_813:
        /*006c*/ 	.byte	0x03, 0x19
        /*006e*/ 	.short	0x0020


	//----- nvinfo : EIATTR_PARAM_CBANK
	.align		4
        /*0070*/ 	.byte	0x04, 0x0a
        /*0072*/ 	.short	(.L_815 - .L_814)
	.align		4
.L_814:
        /*0074*/ 	.word	index@(.nv.constant0._Z10_div_64_01idPdS_)
        /*0078*/ 	.short	0x0380
        /*007a*/ 	.short	0x0020


	//----- nvinfo : EIATTR_SW_WAR
	.align		4
.L_815:
        /*007c*/ 	.byte	0x04, 0x36
        /*007e*/ 	.short	(.L_817 - .L_816)
.L_816:
        /*0080*/ 	.word	0x00000008
.L_817:


//--------------------- .nv.info._Z10_div_32_01ifPfS_ --------------------------
	.section	.nv.info._Z10_div_32_01ifPfS_,"",@"SHT_CUDA_INFO"
	.sectionflags	@""
	.align	4


	//----- nvinfo : EIATTR_CUDA_API_VERSION
	.align		4
        /*0000*/ 	.byte	0x04, 0x37
        /*0002*/ 	.short	(.L_819 - .L_818)
.L_818:
        /*0004*/ 	.word	0x00000082


	//----- nvinfo : EIATTR_KPARAM_INFO
	.align		4
.L_819:
        /*0008*/ 	.byte	0x04, 0x17
        /*000a*/ 	.short	(.L_821 - .L_820)
.L_820:
        /*000c*/ 	.word	0x00000000
        /*0010*/ 	.short	0x0003
        /*0012*/ 	.short	0x0010
        /*0014*/ 	.byte	0x00, 0xf5, 0x21, 0x00


	//----- nvinfo : EIATTR_KPARAM_INFO
	.align		4
.L_821:
        /*0018*/ 	.byte	0x04, 0x17
        /*001a*/ 	.short	(.L_823 - .L_822)
.L_822:
        /*001c*/ 	.word	0x00000000
        /*0020*/ 	.short	0x0002
        /*0022*/ 	.short	0x0008
        /*0024*/ 	.byte	0x00, 0xf5, 0x21, 0x00


	//----- nvinfo : EIATTR_KPARAM_INFO
	.align		4
.L_823:
        /*0028*/ 	.byte	0x04, 0x17
        /*002a*/ 	.short	(.L_825 - .L_824)
.L_824:
        /*002c*/ 	.word	0x00000000
        /*0030*/ 	.short	0x0001
        /*0032*/ 	.short	0x0004
        /*0034*/ 	.byte	0x00, 0xf0, 0x11, 0x00


	//----- nvinfo : EIATTR_KPARAM_INFO
	.align		4
.L_825:
        /*0038*/ 	.byte	0x04, 0x17
        /*003a*/ 	.short	(.L_827 - .L_826)
.L_826:
        /*003c*/ 	.word	0x00000000
        /*0040*/ 	.short	0x0000
        /*0042*/ 	.short	0x0000
        /*0044*/ 	.byte	0x00, 0xf0, 0x11, 0x00


	//----- nvinfo : EIATTR_SPARSE_MMA_MASK
	.align		4
.L_827:
        /*0048*/ 	.byte	0x03, 0x50
        /*004a*/ 	.short	0x0000


	//----- nvinfo : EIATTR_MAXREG_COUNT
	.align		4
        /*004c*/ 	.byte	0x03, 0x1b
        /*004e*/ 	.short	0x00ff


	//----- nvinfo : EIATTR_MERCURY_ISA_VERSION
	.align		4
        /*0050*/ 	.byte	0x03, 0x5f
        /*0052*/ 	.short	0x0101


	//----- nvinfo : EIATTR_VRC_CTA_INIT_COUNT
	.align		4
        /*0054*/ 	.byte	0x02, 0x4a
	.zero		1
	.zero		1


	//----- nvinfo : EIATTR_EXIT_INSTR_OFFSETS
	.align		4
        /*0058*/ 	.byte	0x04, 0x1c
        /*005a*/ 	.short	(.L_829 - .L_828)


	//   ....[0]....
.L_828:
        /*005c*/ 	.word	0x00000070


	//   ....[1]....
        /*0060*/ 	.word	0x00000240


	//----- nvinfo : EIATTR_CRS_STACK_SIZE
	.align		4
.L_829:
        /*0064*/ 	.byte	0x04, 0x1e
        /*0066*/ 	.short	(.L_831 - .L_830)
.L_830:
        /*0068*/ 	.word	0x00000000


	//----- nvinfo : EIATTR_CBANK_PARAM_SIZE
	.align		4
.L_831:
        /*006c*/ 	.byte	0x03, 0x19
        /*006e*/ 	.short	0x0018


	//----- nvinfo : EIATTR_PARAM_CBANK
	.align		4
        /*0070*/ 	.byte	0x04, 0x0a
        /*0072*/ 	.short	(.L_833 - .L_832)
	.align		4
.L_832:
        /*0074*/ 	.word	index@(.nv.constant0._Z10_div_32_01ifPfS_)
        /*0078*/ 	.short	0x0380
        /*007a*/ 	.short	0x0018


	//----- nvinfo : EIATTR_SW_WAR
	.align		4
.L_833:
        /*007c*/ 	.byte	0x04, 0x36
        /*007e*/ 	.short	(.L_835 - .L_834)
.L_834:
        /*0080*/ 	.word	0x00000008
.L_835:


//--------------------- .nv.info._Z10_mul_64_01idPdS_ --------------------------
	.section	.nv.info._Z10_mul_64_01idPdS_,"",@"SHT_CUDA_INFO"
	.sectionflags	@""
	.align	4


	//----- nvinfo : EIATTR_CUDA_API_VERSION
	.align		4
        /*0000*/ 	.byte	0x04, 0x37
        /*0002*/ 	.short	(.L_837 - .L_836)
.L_836:
        /*0004*/ 	.word	0x00000082


	//----- nvinfo : EIATTR_KPARAM_INFO
	.align		4
.L_837:
        /*0008*/ 	.byte	0x04, 0x17
        /*000a*/ 	.short	(.L_839 - .L_838)
.L_838:
        /*000c*/ 	.word	0x00000000
        /*0010*/ 	.short	0x0003
        /*0012*/ 	.short	0x0018
        /*0014*/ 	.byte	0x00, 0xf5, 0x21, 0x00


	//----- nvinfo : EIATTR_KPARAM_INFO
	.align		4
.L_839:
        /*0018*/ 	.byte	0x04, 0x17
        /*001a*/ 	.short	(.L_841 - .L_840)
.L_840:
        /*001c*/ 	.word	0x00000000
        /*0020*/ 	.short	0x0002
        /*0022*/ 	.short	0x0010
        /*0024*/ 	.byte	0x00, 0xf5, 0x21, 0x00


	//----- nvinfo : EIATTR_KPARAM_INFO
	.align		4
.L_841:
        /*0028*/ 	.byte	0x04, 0x17
        /*002a*/ 	.short	(.L_843 - .L_842)
.L_842:
        /*002c*/ 	.word	0x00000000
        /*0030*/ 	.short	0x0001
        /*0032*/ 	.short	0x0008
        /*0034*/ 	.byte	0x00, 0xf0, 0x21, 0x00


	//----- nvinfo : EIATTR_KPARAM_INFO
	.align		4
.L_843:
        /*0038*/ 	.byte	0x04, 0x17
        /*003a*/ 	.short	(.L_845 - .L_844)
.L_844:
        /*003c*/ 	.word	0x00000000
        /*0040*/ 	.short	0x0000
        /*0042*/ 	.short	0x0000
        /*0044*/ 	.byte	0x00, 0xf0, 0x11, 0x00


	//----- nvinfo : EIATTR_SPARSE_MMA_MASK
	.align		4
.L_845:
        /*0048*/ 	.byte	0x03, 0x50
        /*004a*/ 	.short	0x0000


	//----- nvinfo : EIATTR_MAXREG_COUNT
	.align		4
        /*004c*/ 	.byte	0x03, 0x1b
        /*004e*/ 	.short	0x00ff


	//----- nvinfo : EIATTR_MERCURY_ISA_VERSION
	.align		4
        /*0050*/ 	.byte	0x03, 0x5f
        /*0052*/ 	.short	0x0101


	//----- nvinfo : EIATTR_VRC_CTA_INIT_COUNT
	.align		4
        /*0054*/ 	.byte	0x02, 0x4a
	.zero		1
	.zero		1


	//----- nvinfo : EIATTR_EXIT_INSTR_OFFSETS
	.align		4
        /*0058*/ 	.byte	0x04, 0x1c
        /*005a*/ 	.short	(.L_847 - .L_846)


	//   ....[0]....
.L_846:
        /*005c*/ 	.word	0x00000070


	//   ....[1]....
        /*0060*/ 	.word	0x00000160


	//----- nvinfo : EIATTR_CRS_STACK_SIZE
	.align		4
.L_847:
        /*0064*/ 	.byte	0x04, 0x1e
        /*0066*/ 	.short	(.L_849 - .L_848)
.L_848:
        /*0068*/ 	.word	0x00000000


	//----- nvinfo : EIATTR_CBANK_PARAM_SIZE
	.align		4
.L_849:
        /*006c*/ 	.byte	0x03, 0x19
        /*006e*/ 	.short	0x0020


	//----- nvinfo : EIATTR_PARAM_CBANK
	.align		4
        /*0070*/ 	.byte	0x04, 0x0a
        /*0072*/ 	.short	(.L_851 - .L_850)
	.align		4
.L_850:
        /*0074*/ 	.word	index@(.nv.constant0._Z10_mul_64_01idPdS_)
        /*0078*/ 	.short	0x0380
        /*007a*/ 	.short	0x0020


	//----- nvinfo : EIATTR_SW_WAR
	.align		4
.L_851:
        /*007c*/ 	.byte	0x04, 0x36
        /*007e*/ 	.short	(.L_853 - .L_852)
.L_852:
        /*0080*/ 	.word	0x00000008
.L_853:


//--------------------- .nv.info._Z10_mul_32_01ifPfS_ --------------------------
	.section	.nv.info._Z10_mul_32_01ifPfS_,"",@"SHT_CUDA_INFO"
	.sectionflags	@""
	.align	4


	//----- nvinfo : EIATTR_CUDA_API_VERSION
	.align		4
        /*0000*/ 	.byte	0x04, 0x37
        /*0002*/ 	.short	(.L_855 - .L_854)
.L_854:
        /*0004*/ 	.word	0x00000082


	//----- nvinfo : EIATTR_KPARAM_INFO
	.align		4
.L_855:
        /*0008*/ 	.byte	0x04, 0x17
        /*000a*/ 	.short	(.L_857 - .L_856)
.L_856:
        /*000c*/ 	.word	0x00000000
        /*0010*/ 	.short	0x0003
        /*0012*/ 	.short	0x0010
        /*0014*/ 	.byte	0x00, 0xf5, 0x21, 0x00


	//----- nvinfo : EIATTR_KPARAM_INFO
	.align		4
.L_857:
        /*0018*/ 	.byte	0x04, 0x17
        /*001a*/ 	.short	(.L_859 - .L_858)
.L_858:
        /*001c*/ 	.word	0x00000000
        /*0020*/ 	.short	0x0002
        /*0022*/ 	.short	0x0008
        /*0024*/ 	.byte	0x00, 0xf5, 0x21, 0x00


	//----- nvinfo : EIATTR_KPARAM_INFO
	.align		4
.L_859:
        /*0028*/ 	.byte	0x04, 0x17
        /*002a*/ 	.short	(.L_861 - .L_860)
.L_860:
        /*002c*/ 	.word	0x00000000
        /*0030*/ 	.short	0x0001
        /*0032*/ 	.short	0x0004
        /*0034*/ 	.byte	0x00, 0xf0, 0x11, 0x00


	//----- nvinfo : EIATTR_KPARAM_INFO
	.align		4
.L_861:
        /*0038*/ 	.byte	0x04, 0x17
        /*003a*/ 	.short	(.L_863 - .L_862)
.L_862:
        /*003c*/ 	.word	0x00000000
        /*0040*/ 	.short	0x0000
        /*0042*/ 	.short	0x0000
        /*0044*/ 	.byte	0x00, 0xf0, 0x11, 0x00


	//----- nvinfo : EIATTR_SPARSE_MMA_MASK
	.align		4
.L_863:
        /*0048*/ 	.byte	0x03, 0x50
        /*004a*/ 	.short	0x0000


	//----- nvinfo : EIATTR_MAXREG_COUNT
	.align		4
        /*004c*/ 	.byte	0x03, 0x1b
        /*004e*/ 	.short	0x00ff


	//----- nvinfo : EIATTR_MERCURY_ISA_VERSION
	.align		4
        /*0050*/ 	.byte	0x03, 0x5f
        /*0052*/ 	.short	0x0101


	//----- nvinfo : EIATTR_VRC_CTA_INIT_COUNT
	.align		4
        /*0054*/ 	.byte	0x02, 0x4a
	.zero		1
	.zero		1


	//----- nvinfo : EIATTR_EXIT_INSTR_OFFSETS
	.align		4
        /*0058*/ 	.byte	0x04, 0x1c
        /*005a*/ 	.short	(.L_865 - .L_864)


	//   ....[0]....
.L_864:
        /*005c*/ 	.word	0x00000070


	//   ....[1]....
        /*0060*/ 	.word	0x00000160


	//----- nvinfo : EIATTR_CRS_STACK_SIZE
	.align		4
.L_865:
        /*0064*/ 	.byte	0x04, 0x1e
        /*0066*/ 	.short	(.L_867 - .L_866)
.L_866:
        /*0068*/ 	.word	0x00000000


	//----- nvinfo : EIATTR_CBANK_PARAM_SIZE
	.align		4
.L_867:
        /*006c*/ 	.byte	0x03, 0x19
        /*006e*/ 	.short	0x0018


	//----- nvinfo : EIATTR_PARAM_CBANK
	.align		4
        /*0070*/ 	.byte	0x04, 0x0a
        /*0072*/ 	.short	(.L_869 - .L_868)
	.align		4
.L_868:
        /*0074*/ 	.word	index@(.nv.constant0._Z10_mul_32_01ifPfS_)
        /*0078*/ 	.short	0x0380
        /*007a*/ 	.short	0x0018


	//----- nvinfo : EIATTR_SW_WAR
	.align		4
.L_869:
        /*007c*/ 	.byte	0x04, 0x36
        /*007e*/ 	.short	(.L_871 - .L_870)
.L_870:
        /*0080*/ 	.word	0x00000008
.L_871:


//--------------------- .nv.info._Z10_sub_64_01idPdS_ --------------------------
	.section	.nv.info._Z10_sub_64_01idPdS_,"",@"SHT_CUDA_INFO"
	.sectionflags	@""
	.align	4


	//----- nvinfo : EIATTR_CUDA_API_VERSION
	.align		4
        /*0000*/ 	.byte	0x04, 0x37
        /*0002*/ 	.short	(.L_873 - .L_872)
.L_872:
        /*0004*/ 	.word	0x00000082


	//----- nvinfo : EIATTR_KPARAM_INFO
	.align		4
.L_873:
        /*0008*/ 	.byte	0x04, 0x17
        /*000a*/ 	.short	(.L_875 - .L_874)
.L_874:
        /*000c*/ 	.word	0x00000000
        /*0010*/ 	.short	0x0003
        /*0012*/ 	.short	0x0018
        /*0014*/ 	.byte	0x00, 0xf5, 0x21, 0x00


	//----- nvinfo : EIATTR_KPARAM_INFO
	.align		4
.L_875:
        /*0018*/ 	.byte	0x04, 0x17
        /*001a*/ 	.short	(.L_877 - .L_876)
.L_876:
        /*001c*/ 	.word	0x00000000
        /*0020*/ 	.short	0x0002
        /*0022*/ 	.short	0x0010
        /*0024*/ 	.byte	0x00, 0xf5, 0x21, 0x00


	//----- nvinfo : EIATTR_KPARAM_INFO
	.align		4
.L_877:
        /*0028*/ 	.byte	0x04, 0x17
        /*002a*/ 	.short	(.L_879 - .L_878)
.L_878:
        /*002c*/ 	.word	0x00000000
        /*0030*/ 	.short	0x0001
        /*0032*/ 	.short	0x0008
        /*0034*/ 	.byte	0x00, 0xf0, 0x21, 0x00


	//----- nvinfo : EIATTR_KPARAM_INFO
	.align		4
.L_879:
        /*0038*/ 	.byte	0x04, 0x17
        /*003a*/ 	.short	(.L_881 - .L_880)
.L_880:
        /*003c*/ 	.word	0x00000000
        /*0040*/ 	.short	0x0000
        /*0042*/ 	.short	0x0000
        /*0044*/ 	.byte	0x00, 0xf0, 0x11, 0x00


	//----- nvinfo : EIATTR_SPARSE_MMA_MASK
	.align		4
.L_881:
        /*0048*/ 	.byte	0x03, 0x50
        /*004a*/ 	.short	0x0000


	//----- nvinfo : EIATTR_MAXREG_COUNT
	.align		4
        /*004c*/ 	.byte	0x03, 0x1b
        /*004e*/ 	.short	0x00ff


	//----- nvinfo : EIATTR_MERCURY_ISA_VERSION
	.align		4
        /*0050*/ 	.byte	0x03, 0x5f
        /*0052*/ 	.short	0x0101


	//----- nvinfo : EIATTR_VRC_CTA_INIT_COUNT
	.align		4
        /*0054*/ 	.byte	0x02, 0x4a
	.zero		1
	.zero		1


	//----- nvinfo : EIATTR_EXIT_INSTR_OFFSETS
	.align		4
        /*0058*/ 	.byte	0x04, 0x1c
        /*005a*/ 	.short	(.L_883 - .L_882)


	//   ....[0]....
.L_882:
        /*005c*/ 	.word	0x00000070


	//   ....[1]....
        /*0060*/ 	.word	0x00000160


	//----- nvinfo : EIATTR_CRS_STACK_SIZE
	.align		4
.L_883:
        /*0064*/ 	.byte	0x04, 0x1e
        /*0066*/ 	.short	(.L_885 - .L_884)
.L_884:
        /*0068*/ 	.word	0x00000000


	//----- nvinfo : EIATTR_CBANK_PARAM_SIZE
	.align		4
.L_885:
        /*006c*/ 	.byte	0x03, 0x19
        /*006e*/ 	.short	0x0020


	//----- nvinfo : EIATTR_PARAM_CBANK
	.align		4
        /*0070*/ 	.byte	0x04, 0x0a
        /*0072*/ 	.short	(.L_887 - .L_886)
	.align		4
.L_886:
        /*0074*/ 	.word	index@(.nv.constant0._Z10_sub_64_01idPdS_)
        /*0078*/ 	.short	0x0380
        /*007a*/ 	.short	0x0020


	//----- nvinfo : EIATTR_SW_WAR
	.align		4
.L_887:
        /*007c*/ 	.byte	0x04, 0x36
        /*007e*/ 	.short	(.L_889 - .L_888)
.L_888:
        /*0080*/ 	.word	0x00000008
.L_889:


//--------------------- .nv.info._Z10_sub_32_01ifPfS_ --------------------------
	.section	.nv.info._Z10_sub_32_01ifPfS_,"",@"SHT_CUDA_INFO"
	.sectionflags	@""
	.align	4


	//----- nvinfo : EIATTR_CUDA_API_VERSION
	.align		4
        /*0000*/ 	.byte	0x04, 0x37
        /*0002*/ 	.short	(.L_891 - .L_890)
.L_890:
        /*0004*/ 	.word	0x00000082


	//----- nvinfo : EIATTR_KPARAM_INFO
	.align		4
.L_891:
        /*0008*/ 	.byte	0x04, 0x17
        /*000a*/ 	.short	(.L_893 - .L_892)
.L_892:
        /*000c*/ 	.word	0x00000000
        /*0010*/ 	.short	0x0003
        /*0012*/ 	.short	0x0010
        /*0014*/ 	.byte	0x00, 0xf5, 0x21, 0x00


	//----- nvinfo : EIATTR_KPARAM_INFO
	.align		4
.L_893:
        /*0018*/ 	.byte	0x04, 0x17
        /*001a*/ 	.short	(.L_895 - .L_894)
.L_894:
        /*001c*/ 	.word	0x00000000
        /*0020*/ 	.short	0x0002
        /*0022*/ 	.short	0x0008
        /*0024*/ 	.byte	0x00, 0xf5, 0x21, 0x00


	//----- nvinfo : EIATTR_KPARAM_INFO
	.align		4
.L_895:
        /*0028*/ 	.byte	0x04, 0x17
        /*002a*/ 	.short	(.L_897 - .L_896)
.L_896:
        /*002c*/ 	.word	0x00000000
        /*0030*/ 	.short	0x0001
        /*0032*/ 	.short	0x0004
        /*0034*/ 	.byte	0x00, 0xf0, 0x11, 0x00


	//----- nvinfo : EIATTR_KPARAM_INFO
	.align		4
.L_897:
        /*0038*/ 	.byte	0x04, 0x17
        /*003a*/ 	.short	(.L_899 - .L_898)
.L_898:
        /*003c*/ 	.word	0x00000000
        /*0040*/ 	.short	0x0000
        /*0042*/ 	.short	0x0000
        /*0044*/ 	.byte	0x00, 0xf0, 0x11, 0x00


	//----- nvinfo : EIATTR_SPARSE_MMA_MASK
	.align		4
.L_899:
        /*0048*/ 	.byte	0x03, 0x50
        /*004a*/ 	.short	0x0000


	//----- nvinfo : EIATTR_MAXREG_COUNT
	.align		4
        /*004c*/ 	.byte	0x03, 0x1b
        /*004e*/ 	.short	0x00ff


	//----- nvinfo : EIATTR_MERCURY_ISA_VERSION
	.align		4
        /*0050*/ 	.byte	0x03, 0x5f
        /*0052*/ 	.short	0x0101


	//----- nvinfo : EIATTR_VRC_CTA_INIT_COUNT
	.align		4
        /*0054*/ 	.byte	0x02, 0x4a
	.zero		1
	.zero		1


	//----- nvinfo : EIATTR_EXIT_INSTR_OFFSETS
	.align		4
        /*0058*/ 	.byte	0x04, 0x1c
        /*005a*/ 	.short	(.L_901 - .L_900)


	//   ....[0]....
.L_900:
        /*005c*/ 	.word	0x00000070


	//   ....[1]....
        /*0060*/ 	.word	0x00000160


	//----- nvinfo : EIATTR_CRS_STACK_SIZE
	.align		4
.L_901:
        /*0064*/ 	.byte	0x04, 0x1e
        /*0066*/ 	.short	(.L_903 - .L_902)
.L_902:
        /*0068*/ 	.word	0x00000000


	//----- nvinfo : EIATTR_CBANK_PARAM_SIZE
	.align		4
.L_903:
        /*006c*/ 	.byte	0x03, 0x19
        /*006e*/ 	.short	0x0018


	//----- nvinfo : EIATTR_PARAM_CBANK
	.align		4
        /*0070*/ 	.byte	0x04, 0x0a
        /*0072*/ 	.short	(.L_905 - .L_904)
	.align		4
.L_904:
        /*0074*/ 	.word	index@(.nv.constant0._Z10_sub_32_01ifPfS_)
        /*0078*/ 	.short	0x0380
        /*007a*/ 	.short	0x0018


	//----- nvinfo : EIATTR_SW_WAR
	.align		4
.L_905:
        /*007c*/ 	.byte	0x04, 0x36
        /*007e*/ 	.short	(.L_907 - .L_906)
.L_906:
        /*0080*/ 	.word	0x00000008
.L_907:


//--------------------- .nv.info._Z10_add_64_01idPdS_ --------------------------
	.section	.nv.info._Z10_add_64_01idPdS_,"",@"SHT_CUDA_INFO"
	.sectionflags	@""
	.align	4


	//----- nvinfo : EIATTR_CUDA_API_VERSION
	.align		4
        /*0000*/ 	.byte	0x04, 0x37
        /*0002*/ 	.short	(.L_909 - .L_908)
.L_908:
        /*0004*/ 	.word	0x00000082


	//----- nvinfo : EIATTR_KPARAM_INFO
	.align		4
.L_909:
        /*0008*/ 	.byte	0x04, 0x17
        /*000a*/ 	.short	(.L_911 - .L_910)
.L_910:
        /*000c*/ 	.word	0x00000000
        /*0010*/ 	.short	0x0003
        /*0012*/ 	.short	0x0018
        /*0014*/ 	.byte	0x00, 0xf5, 0x21, 0x00


	//----- nvinfo : EIATTR_KPARAM_INFO
	.align		4
.L_911:
        /*0018*/ 	.byte	0x04, 0x17
        /*001a*/ 	.short	(.L_913 - .L_912)
.L_912:
        /*001c*/ 	.word	0x00000000
        /*0020*/ 	.short	0x0002
        /*0022*/ 	.short	0x0010
        /*0024*/ 	.byte	0x00, 0xf5, 0x21, 0x00


	//----- nvinfo : EIATTR_KPARAM_INFO
	.align		4
.L_913:
        /*0028*/ 	.byte	0x04, 0x17
        /*002a*/ 	.short	(.L_915 - .L_914)
.L_914:
        /*002c*/ 	.word	0x00000000
        /*0030*/ 	.short	0x0001
        /*0032*/ 	.short	0x0008
        /*0034*/ 	.byte	0x00, 0xf0, 0x21, 0x00


	//----- nvinfo : EIATTR_KPARAM_INFO
	.align		4
.L_915:
        /*0038*/ 	.byte	0x04, 0x17
        /*003a*/ 	.short	(.L_917 - .L_916)
.L_916:
        /*003c*/ 	.word	0x00000000
        /*0040*/ 	.short	0x0000
        /*0042*/ 	.short	0x0000
        /*0044*/ 	.byte	0x00, 0xf0, 0x11, 0x00


	//----- nvinfo : EIATTR_SPARSE_MMA_MASK
	.align		4
.L_917:
        /*0048*/ 	.byte	0x03, 0x50
        /*004a*/ 	.short	0x0000


	//----- nvinfo : EIATTR_MAXREG_COUNT
	.align		4
        /*004c*/ 	.byte	0x03, 0x1b
        /*004e*/ 	.short	0x00ff


	//----- nvinfo : EIATTR_MERCURY_ISA_VERSION
	.align		4
        /*0050*/ 	.byte	0x03, 0x5f
        /*0052*/ 	.short	0x0101


	//----- nvinfo : EIATTR_VRC_CTA_INIT_COUNT
	.align		4
        /*0054*/ 	.byte	0x02, 0x4a
	.zero		1
	.zero		1


	//----- nvinfo : EIATTR_EXIT_INSTR_OFFSETS
	.align		4
        /*0058*/ 	.byte	0x04, 0x1c
        /*005a*/ 	.short	(.L_919 - .L_918)


	//   ....[0]....
.L_918:
        /*005c*/ 	.word	0x00000070


	//   ....[1]....
        /*0060*/ 	.word	0x00000160


	//----- nvinfo : EIATTR_CRS_STACK_SIZE
	.align		4
.L_919:
        /*0064*/ 	.byte	0x04, 0x1e
        /*0066*/ 	.short	(.L_921 - .L_920)
.L_920:
        /*0068*/ 	.word	0x00000000


	//----- nvinfo : EIATTR_CBANK_PARAM_SIZE
	.align		4
.L_921:
        /*006c*/ 	.byte	0x03, 0x19
        /*006e*/ 	.short	0x0020


	//----- nvinfo : EIATTR_PARAM_CBANK
	.align		4
        /*0070*/ 	.byte	0x04, 0x0a
        /*0072*/ 	.short	(.L_923 - .L_922)
	.align		4
.L_922:
        /*0074*/ 	.word	index@(.nv.constant0._Z10_add_64_01idPdS_)
        /*0078*/ 	.short	0x0380
        /*007a*/ 	.short	0x0020


	//----- nvinfo : EIATTR_SW_WAR
	.align		4
.L_923:
        /*007c*/ 	.byte	0x04, 0x36
        /*007e*/ 	.short	(.L_925 - .L_924)
.L_924:
        /*0080*/ 	.word	0x00000008
.L_925:


//--------------------- .nv.info._Z10_add_32_01ifPfS_ --------------------------
	.section	.nv.info._Z10_add_32_01ifPfS_,"",@"SHT_CUDA_INFO"
	.sectionflags	@""
	.align	4


	//----- nvinfo : EIATTR_CUDA_API_VERSION
	.align		4
        /*0000*/ 	.byte	0x04, 0x37
        /*0002*/ 	.short	(.L_927 - .L_926)
.L_926:
        /*0004*/ 	.word	0x00000082


	//----- nvinfo : EIATTR_KPARAM_INFO
	.align		4
.L_927:
        /*0008*/ 	.byte	0x04, 0x17
        /*000a*/ 	.short	(.L_929 - .L_928)
.L_928:
        /*000c*/ 	.word	0x00000000
        /*0010*/ 	.short	0x0003
        /*0012*/ 	.short	0x0010
        /*0014*/ 	.byte	0x00, 0xf5, 0x21, 0x00


	//----- nvinfo : EIATTR_KPARAM_INFO
	.align		4
.L_929:
        /*0018*/ 	.byte	0x04, 0x17
        /*001a*/ 	.short	(.L_931 - .L_930)
.L_930:
        /*001c*/ 	.word	0x00000000
        /*0020*/ 	.short	0x0002
        /*0022*/ 	.short	0x0008
        /*0024*/ 	.byte	0x00, 0xf5, 0x21, 0x00


	//----- nvinfo : EIATTR_KPARAM_INFO
	.align		4
.L_931:
        /*0028*/ 	.byte	0x04, 0x17
        /*002a*/ 	.short	(.L_933 - .L_932)
.L_932:
        /*002c*/ 	.word	0x00000000
        /*0030*/ 	.short	0x0001
        /*0032*/ 	.short	0x0004
        /*0034*/ 	.byte	0x00, 0xf0, 0x11, 0x00


	//----- nvinfo : EIATTR_KPARAM_INFO
	.align		4
.L_933:
        /*0038*/ 	.byte	0x04, 0x17
        /*003a*/ 	.short	(.L_935 - .L_934)
.L_934:
        /*003c*/ 	.word	0x00000000
        /*0040*/ 	.short	0x0000
        /*0042*/ 	.short	0x0000
        /*0044*/ 	.byte	0x00, 0xf0, 0x11, 0x00


	//----- nvinfo : EIATTR_SPARSE_MMA_MASK
	.align		4
.L_935:
        /*0048*/ 	.byte	0x03, 0x50
        /*004a*/ 	.short	0x0000


	//----- nvinfo : EIATTR_MAXREG_COUNT
	.align		4
        /*004c*/ 	.byte	0x03, 0x1b
        /*004e*/ 	.short	0x00ff


	//----- nvinfo : EIATTR_MERCURY_ISA_VERSION
	.align		4
        /*0050*/ 	.byte	0x03, 0x5f
        /*0052*/ 	.short	0x0101


	//----- nvinfo : EIATTR_VRC_CTA_INIT_COUNT
	.align		4
        /*0054*/ 	.byte	0x02, 0x4a
	.zero		1
	.zero		1


	//----- nvinfo : EIATTR_EXIT_INSTR_OFFSETS
	.align		4
        /*0058*/ 	.byte	0x04, 0x1c
        /*005a*/ 	.short	(.L_937 - .L_936)


	//   ....[0]....
.L_936:
        /*005c*/ 	.word	0x00000070


	//   ....[1]....
        /*0060*/ 	.word	0x00000160


	//----- nvinfo : EIATTR_CRS_STACK_SIZE
	.align		4
.L_937:
        /*0064*/ 	.byte	0x04, 0x1e
        /*0066*/ 	.short	(.L_939 - .L_938)
.L_938:
        /*0068*/ 	.word	0x00000000


	//----- nvinfo : EIATTR_CBANK_PARAM_SIZE
	.align		4
.L_939:
        /*006c*/ 	.byte	0x03, 0x19
        /*006e*/ 	.short	0x0018


	//----- nvinfo : EIATTR_PARAM_CBANK
	.align		4
        /*0070*/ 	.byte	0x04, 0x0a
        /*0072*/ 	.short	(.L_941 - .L_940)
	.align		4
.L_940:
        /*0074*/ 	.word	index@(.nv.constant0._Z10_add_32_01ifPfS_)
        /*0078*/ 	.short	0x0380
        /*007a*/ 	.short	0x0018


	//----- nvinfo : EIATTR_SW_WAR
	.align		4
.L_941:
        /*007c*/ 	.byte	0x04, 0x36
        /*007e*/ 	.short	(.L_943 - .L_942)
.L_942:
        /*0080*/ 	.word	0x00000008
.L_943:


//--------------------- .nv.callgraph             --------------------------
	.section	.nv.callgraph,"",@"SHT_CUDA_CALLGRAPH"
	.align	4
	.sectionentsize	8
	.align		4
        /*0000*/ 	.word	0x00000000
	.align		4
        /*0004*/ 	.word	0xffffffff
	.align		4
        /*0008*/ 	.word	0x00000000
	.align		4
        /*000c*/ 	.word	0xfffffffe
	.align		4
        /*0010*/ 	.word	0x00000000
	.align		4
        /*0014*/ 	.word	0xfffffffd
	.align		4
        /*0018*/ 	.word	0x00000000
	.align		4
        /*001c*/ 	.word	0xfffffffc


//--------------------- .text._Z10_BGH_64_01iPdiiS_iiS_ --------------------------
	.section	.text._Z10_BGH_64_01iPdiiS_iiS_,"ax",@progbits
	.align	128
        .global         _Z10_BGH_64_01iPdiiS_iiS_
        .type           _Z10_BGH_64_01iPdiiS_iiS_,@function
        .size           _Z10_BGH_64_01iPdiiS_iiS_,(.L_x_230 - _Z10_BGH_64_01iPdiiS_iiS_)
        .other          _Z10_BGH_64_01iPdiiS_iiS_,@"STO_CUDA_ENTRY STV_DEFAULT"
_Z10_BGH_64_01iPdiiS_iiS_:
.text._Z10_BGH_64_01iPdiiS_iiS_:
[----:B------:R-:W-:Y:S01]  /*0000*/  LDC R1, c[0x0][0x37c] ;  /* 0x0000df00ff017b82 */ /* 0x000fe20000000800 */
[----:B------:R-:W0:Y:S07]  /*0010*/  S2R R2, SR_TID.X ;  /* 0x0000000000027919 */ /* 0x000e2e0000002100 */
[----:B------:R-:W0:Y:S01]  /*0020*/  S2UR UR4, SR_CTAID.X ;  /* 0x00000000000479c3 */ /* 0x000e220000002500 */
[----:B------:R-:W1:Y:S07]  /*0030*/  LDCU UR5, c[0x0][0x380] ;  /* 0x00007000ff0577ac */ /* 0x000e6e0008000800 */
[----:B------:R-:W0:Y:S02]  /*0040*/  LDC R3, c[0x0][0x360] ;  /* 0x0000d800ff037b82 */ /* 0x000e240000000800 */
[----:B0-----:R-:W-:-:S05]  /*0050*/  IMAD R2, R3, UR4, R2 ;  /* 0x0000000403027c24 */ /* 0x001fca000f8e0202 */
[----:B-1----:R-:W-:-:S13]  /*0060*/  ISETP.GE.AND P0, PT, R2, UR5, PT ;  /* 0x0000000502007c0c */ /* 0x002fda000bf06270 */
[----:B------:R-:W-:Y:S05]  /*0070*/  @P0 EXIT ;  /* 0x000000000000094d */ /* 0x000fea0003800000 */
[----:B------:R-:W0:Y:S01]  /*0080*/  LDCU.64 UR4, c[0x0][0x358] ;  /* 0x00006b00ff0477ac */ /* 0x000e220008000a00 */
[----:B------:R-:W1:Y:S02]  /*0090*/  LDCU UR6, c[0x0][0x380] ;  /* 0x00007000ff0677ac */ /* 0x000e640008000800 */
.L_x_39:
[----:B-1----:R-:W1:Y:S08]  /*00a0*/  LDC R8, c[0x0][0x394] ;  /* 0x0000e500ff087b82 */ /* 0x002e700000000800 */
[----:B0-2---:R-:W2:Y:S01]  /*00b0*/  LDC.64 R4, c[0x0][0x388] ;  /* 0x0000e200ff047b82 */ /* 0x005ea20000000a00 */
[----:B-1----:R-:W-:-:S13]  /*00c0*/  ISETP.NE.AND P0, PT, R8, UR6, PT ;  /* 0x0000000608007c0c */ /* 0x002fda000bf05270 */
[----:B--2---:R-:W-:Y:S05]  /*00d0*/  @P0 BRA `(.L_x_0) ;  /* 0x00000000000c0947 */ /* 0x004fea0003800000 */
[----:B------:R-:W-:-:S06]  /*00e0*/  IMAD.WIDE R4, R2, 0x8, R4 ;  /* 0x0000000802047825 */ /* 0x000fcc00078e0204 */
[----:B0-----:R-:W5:Y:S01]  /*00f0*/  LDG.E.64 R4, desc[UR4][R4.64] ;  /* 0x0000000404047981 */ /* 0x001f62000c1e1b00 */
[----:B------:R-:W-:Y:S05]  /*0100*/  BRA `(.L_x_1) ;  /* 0x0000000400447947 */ /* 0x000fea0003800000 */
.L_x_0:
[----:B------:R-:W1:Y:S02]  /*0110*/  LDC R3, c[0x0][0x390] ;  /* 0x0000e400ff037b82 */ /* 0x000e640000000800 */
[----:B-1----:R-:W-:-:S13]  /*0120*/  ISETP.NE.AND P0, PT, R3, 0x1, PT ;  /* 0x000000010300780c */ /* 0x002fda0003f05270 */
[----:B------:R-:W-:Y:S05]  /*0130*/  @P0 BRA `(.L_x_2) ;  /* 0x0000000000600947 */ /* 0x000fea0003800000 */
[----:B------:R-:W-:Y:S02]  /*0140*/  IABS R3, R8 ;  /* 0x0000000800037213 */ /* 0x000fe40000000000 */
[----:B------:R-:W-:Y:S02]  /*0150*/  ISETP.GE.AND P2, PT, R2, RZ, PT ;  /* 0x000000ff0200720c */ /* 0x000fe40003f46270 */
[----:B------:R-:W1:Y:S08]  /*0160*/  I2F.RP R0, R3 ;  /* 0x0000000300007306 */ /* 0x000e700000209400 */
[----:B-1----:R-:W1:Y:S02]  /*0170*/  MUFU.RCP R0, R0 ;  /* 0x0000000000007308 */ /* 0x002e640000001000 */
[----:B-1----:R-:W-:-:S06]  /*0180*/  VIADD R6, R0, 0xffffffe ;  /* 0x0ffffffe00067836 */ /* 0x002fcc0000000000 */
[----:B------:R1:W2:Y:S02]  /*0190*/  F2I.FTZ.U32.TRUNC.NTZ R7, R6 ;  /* 0x0000000600077305 */ /* 0x0002a4000021f000 */
[----:B-1----:R-:W-:Y:S02]  /*01a0*/  IMAD.MOV.U32 R6, RZ, RZ, RZ ;  /* 0x000000ffff067224 */ /* 0x002fe400078e00ff */
[----:B--2---:R-:W-:-:S04]  /*01b0*/  IMAD.MOV R10, RZ, RZ, -R7 ;  /* 0x000000ffff0a7224 */ /* 0x004fc800078e0a07 */
[----:B------:R-:W-:Y:S01]  /*01c0*/  IMAD R9, R10, R3, RZ ;  /* 0x000000030a097224 */ /* 0x000fe200078e02ff */
[----:B------:R-:W-:-:S03]  /*01d0*/  IABS R10, R2 ;  /* 0x00000002000a7213 */ /* 0x000fc60000000000 */
[----:B------:R-:W-:-:S06]  /*01e0*/  IMAD.HI.U32 R7, R7, R9, R6 ;  /* 0x0000000907077227 */ /* 0x000fcc00078e0006 */
[----:B------:R-:W-:-:S04]  /*01f0*/  IMAD.HI.U32 R7, R7, R10, RZ ;  /* 0x0000000a07077227 */ /* 0x000fc800078e00ff */
[----:B------:R-:W-:-:S04]  /*0200*/  IMAD.MOV R7, RZ, RZ, -R7 ;  /* 0x000000ffff077224 */ /* 0x000fc800078e0a07 */
[----:B------:R-:W-:-:S05]  /*0210*/  IMAD R0, R3, R7, R10 ;  /* 0x0000000703007224 */ /* 0x000fca00078e020a */
[----:B------:R-:W-:-:S13]  /*0220*/  ISETP.GT.U32.AND P0, PT, R3, R0, PT ;  /* 0x000000000300720c */ /* 0x000fda0003f04070 */
[----:B------:R-:W-:Y:S01]  /*0230*/  @!P0 IMAD.IADD R0, R0, 0x1, -R3 ;  /* 0x0000000100008824 */ /* 0x000fe200078e0a03 */
[----:B------:R-:W-:-:S04]  /*0240*/  ISETP.NE.AND P0, PT, R8, RZ, PT ;  /* 0x000000ff0800720c */ /* 0x000fc80003f05270 */
[----:B------:R-:W-:-:S13]  /*0250*/  ISETP.GT.U32.AND P1, PT, R3, R0, PT ;  /* 0x000000000300720c */ /* 0x000fda0003f24070 */
[----:B------:R-:W-:-:S04]  /*0260*/  @!P1 IMAD.IADD R0, R0, 0x1, -R3 ;  /* 0x0000000100009824 */ /* 0x000fc800078e0a03 */
[----:B------:R-:W-:Y:S01]  /*0270*/  @!P2 IMAD.MOV R0, RZ, RZ, -R0 ;  /* 0x000000ffff00a224 */ /* 0x000fe200078e0a00 */
[----:B------:R-:W-:-:S05]  /*0280*/  @!P0 LOP3.LUT R0, RZ, R8, RZ, 0x33, !PT ;  /* 0x00000008ff008212 */ /* 0x000fca00078e33ff */
[----:B------:R-:W-:-:S06]  /*0290*/  IMAD.WIDE R4, R0, 0x8, R4 ;  /* 0x0000000800047825 */ /* 0x000fcc00078e0204 */
[----:B0-----:R-:W5:Y:S01]  /*02a0*/  LDG.E.64 R4, desc[UR4][R4.64] ;  /* 0x0000000404047981 */ /* 0x001f62000c1e1b00 */
[----:B------:R-:W-:Y:S05]  /*02b0*/  BRA `(.L_x_1) ;  /* 0x0000000000d87947 */ /* 0x000fea0003800000 */
.L_x_2:
[----:B------:R-:W-:-:S13]  /*02c0*/  ISETP.NE.AND P0, PT, R8, 0x1, PT ;  /* 0x000000010800780c */ /* 0x000fda0003f05270 */
[----:B------:R-:W-:Y:S05]  /*02d0*/  @P0 BRA `(.L_x_3) ;  /* 0x00000000000c0947 */ /* 0x000fea0003800000 */
[----:B------:R-:W0:Y:S02]  /*02e0*/  LDC.64 R4, c[0x0][0x388] ;  /* 0x0000e200ff047b82 */ /* 0x000e240000000a00 */
[----:B0-----:R-:W5:Y:S01]  /*02f0*/  LDG.E.64 R4, desc[UR4][R4.64] ;  /* 0x0000000404047981 */ /* 0x001f62000c1e1b00 */
[----:B------:R-:W-:Y:S05]  /*0300*/  BRA `(.L_x_1) ;  /* 0x0000000000c47947 */ /* 0x000fea0003800000 */
.L_x_3:
[----:B------:R-:W-:Y:S02]  /*0310*/  IABS R9, R3 ;  /* 0x0000000300097213 */ /* 0x000fe40000000000 */
[----:B------:R-:W-:Y:S02]  /*0320*/  IABS R12, R2 ;  /* 0x00000002000c7213 */ /* 0x000fe40000000000 */
[----:B------:R-:W1:Y:S01]  /*0330*/  I2F.RP R0, R9 ;  /* 0x0000000900007306 */ /* 0x000e620000209400 */
[----:B------:R-:W-:-:S07]  /*0340*/  IABS R13, R8 ;  /* 0x00000008000d7213 */ /* 0x000fce0000000000 */
[----:B-1----:R-:W1:Y:S02]  /*0350*/  MUFU.RCP R0, R0 ;  /* 0x0000000000007308 */ /* 0x002e640000001000 */
[----:B-1----:R-:W-:-:S06]  /*0360*/  IADD3 R6, PT, PT, R0, 0xffffffe, RZ ;  /* 0x0ffffffe00067810 */ /* 0x002fcc0007ffe0ff */
[----:B------:R1:W2:Y:S02]  /*0370*/  F2I.FTZ.U32.TRUNC.NTZ R7, R6 ;  /* 0x0000000600077305 */ /* 0x0002a4000021f000 */
[----:B-1----:R-:W-:Y:S02]  /*0380*/  IMAD.MOV.U32 R6, RZ, RZ, RZ ;  /* 0x000000ffff067224 */ /* 0x002fe400078e00ff */
[----:B--2---:R-:W-:-:S04]  /*0390*/  IMAD.MOV R10, RZ, RZ, -R7 ;  /* 0x000000ffff0a7224 */ /* 0x004fc800078e0a07 */
[----:B------:R-:W-:Y:S02]  /*03a0*/  IMAD R11, R10, R9, RZ ;  /* 0x000000090a0b7224 */ /* 0x000fe400078e02ff */
[----:B------:R-:W-:Y:S02]  /*03b0*/  IMAD.MOV.U32 R10, RZ, RZ, R12 ;  /* 0x000000ffff0a7224 */ /* 0x000fe400078e000c */
[----:B------:R-:W-:Y:S02]  /*03c0*/  IMAD.MOV.U32 R12, RZ, RZ, R13 ;  /* 0x000000ffff0c7224 */ /* 0x000fe400078e000d */
[----:B------:R-:W-:Y:S02]  /*03d0*/  IMAD.HI.U32 R7, R7, R11, R6 ;  /* 0x0000000b07077227 */ /* 0x000fe400078e0006 */
[----:B------:R-:W1:Y:S04]  /*03e0*/  I2F.RP R11, R12 ;  /* 0x0000000c000b7306 */ /* 0x000e680000209400 */
[----:B------:R-:W-:-:S04]  /*03f0*/  IMAD.HI.U32 R0, R7, R10, RZ ;  /* 0x0000000a07007227 */ /* 0x000fc800078e00ff */
[----:B------:R-:W-:-:S04]  /*0400*/  IMAD.MOV R6, RZ, RZ, -R0 ;  /* 0x000000ffff067224 */ /* 0x000fc800078e0a00 */
[C---:B------:R-:W-:Y:S01]  /*0410*/  IMAD R6, R9.reuse, R6, R10 ;  /* 0x0000000609067224 */ /* 0x040fe200078e020a */
[----:B-1----:R-:W1:Y:S04]  /*0420*/  MUFU.RCP R11, R11 ;  /* 0x0000000b000b7308 */ /* 0x002e680000001000 */
[----:B------:R-:W-:-:S13]  /*0430*/  ISETP.GT.U32.AND P1, PT, R9, R6, PT ;  /* 0x000000060900720c */ /* 0x000fda0003f24070 */
[----:B------:R-:W-:Y:S01]  /*0440*/  @!P1 IMAD.IADD R6, R6, 0x1, -R9 ;  /* 0x0000000106069824 */ /* 0x000fe200078e0a09 */
[----:B------:R-:W-:Y:S01]  /*0450*/  @!P1 IADD3 R0, PT, PT, R0, 0x1, RZ ;  /* 0x0000000100009810 */ /* 0x000fe20007ffe0ff */
[----:B-1----:R-:W-:Y:S01]  /*0460*/  VIADD R7, R11, 0xffffffe ;  /* 0x0ffffffe0b077836 */ /* 0x002fe20000000000 */
[----:B------:R-:W-:Y:S02]  /*0470*/  ISETP.NE.AND P1, PT, R3, RZ, PT ;  /* 0x000000ff0300720c */ /* 0x000fe40003f25270 */
[----:B------:R-:W-:Y:S02]  /*0480*/  ISETP.GE.U32.AND P0, PT, R6, R9, PT ;  /* 0x000000090600720c */ /* 0x000fe40003f06070 */
[----:B------:R-:W-:Y:S01]  /*0490*/  LOP3.LUT R6, R2, R3, RZ, 0x3c, !PT ;  /* 0x0000000302067212 */ /* 0x000fe200078e3cff */
[----:B------:R-:W1:Y:S03]  /*04a0*/  F2I.FTZ.U32.TRUNC.NTZ R7, R7 ;  /* 0x0000000700077305 */ /* 0x000e66000021f000 */
[----:B------:R-:W-:Y:S01]  /*04b0*/  ISETP.GE.AND P2, PT, R6, RZ, PT ;  /* 0x000000ff0600720c */ /* 0x000fe20003f46270 */
[----:B------:R-:W-:-:S06]  /*04c0*/  IMAD.MOV.U32 R6, RZ, RZ, RZ ;  /* 0x000000ffff067224 */ /* 0x000fcc00078e00ff */
[----:B------:R-:W-:Y:S02]  /*04d0*/  @P0 VIADD R0, R0, 0x1 ;  /* 0x0000000100000836 */ /* 0x000fe40000000000 */
[----:B-1----:R-:W-:-:S04]  /*04e0*/  IMAD.MOV R9, RZ, RZ, -R7 ;  /* 0x000000ffff097224 */ /* 0x002fc800078e0a07 */
[----:B------:R-:W-:Y:S01]  /*04f0*/  @!P2 IMAD.MOV R0, RZ, RZ, -R0 ;  /* 0x000000ffff00a224 */ /* 0x000fe200078e0a00 */
[----:B------:R-:W-:Y:S01]  /*0500*/  @!P1 LOP3.LUT R0, RZ, R3, RZ, 0x33, !PT ;  /* 0x00000003ff009212 */ /* 0x000fe200078e33ff */
[----:B------:R-:W-:Y:S01]  /*0510*/  IMAD R3, R9, R12, RZ ;  /* 0x0000000c09037224 */ /* 0x000fe200078e02ff */
[----:B------:R-:W-:Y:S02]  /*0520*/  ISETP.NE.AND P2, PT, R8, RZ, PT ;  /* 0x000000ff0800720c */ /* 0x000fe40003f45270 */
[----:B------:R-:W-:Y:S01]  /*0530*/  IABS R9, R0 ;  /* 0x0000000000097213 */ /* 0x000fe20000000000 */
[----:B------:R-:W-:Y:S01]  /*0540*/  IMAD.HI.U32 R3, R7, R3, R6 ;  /* 0x0000000307037227 */ /* 0x000fe200078e0006 */
[----:B------:R-:W-:-:S03]  /*0550*/  ISETP.GE.AND P1, PT, R0, RZ, PT ;  /* 0x000000ff0000720c */ /* 0x000fc60003f26270 */
[----:B------:R-:W-:-:S04]  /*0560*/  IMAD.MOV.U32 R6, RZ, RZ, R9 ;  /* 0x000000ffff067224 */ /* 0x000fc800078e0009 */
[----:B------:R-:W-:-:S04]  /*0570*/  IMAD.HI.U32 R3, R3, R6, RZ ;  /* 0x0000000603037227 */ /* 0x000fc800078e00ff */
[----:B------:R-:W-:-:S04]  /*0580*/  IMAD.MOV R3, RZ, RZ, -R3 ;  /* 0x000000ffff037224 */ /* 0x000fc800078e0a03 */
[----:B------:R-:W-:-:S05]  /*0590*/  IMAD R3, R12, R3, R6 ;  /* 0x000000030c037224 */ /* 0x000fca00078e0206 */
[----:B------:R-:W-:-:S13]  /*05a0*/  ISETP.GT.U32.AND P0, PT, R12, R3, PT ;  /* 0x000000030c00720c */ /* 0x000fda0003f04070 */
[----:B------:R-:W-:-:S04]  /*05b0*/  @!P0 IADD3 R3, PT, PT, R3, -R12, RZ ;  /* 0x8000000c03038210 */ /* 0x000fc80007ffe0ff */
[----:B------:R-:W-:-:S13]  /*05c0*/  ISETP.GT.U32.AND P0, PT, R12, R3, PT ;  /* 0x000000030c00720c */ /* 0x000fda0003f04070 */
[----:B------:R-:W-:-:S04]  /*05d0*/  @!P0 IMAD.IADD R3, R3, 0x1, -R12 ;  /* 0x0000000103038824 */ /* 0x000fc800078e0a0c */
[----:B------:R-:W-:Y:S01]  /*05e0*/  @!P1 IMAD.MOV R3, RZ, RZ, -R3 ;  /* 0x000000ffff039224 */ /* 0x000fe200078e0a03 */
[----:B------:R-:W-:-:S05]  /*05f0*/  @!P2 LOP3.LUT R3, RZ, R8, RZ, 0x33, !PT ;  /* 0x00000008ff03a212 */ /* 0x000fca00078e33ff */
[----:B------:R-:W-:-:S06]  /*0600*/  IMAD.WIDE R4, R3, 0x8, R4 ;  /* 0x0000000803047825 */ /* 0x000fcc00078e0204 */
[----:B0-----:R-:W5:Y:S02]  /*0610*/  LDG.E.64 R4, desc[UR4][R4.64] ;  /* 0x0000000404047981 */ /* 0x001f64000c1e1b00 */
.L_x_1:
[----:B------:R-:W0:Y:S08]  /*0620*/  LDC R11, c[0x0][0x3a4] ;  /* 0x0000e900ff0b7b82 */ /* 0x000e300000000800 */
[----:B------:R-:W1:Y:S01]  /*0630*/  LDC.64 R6, c[0x0][0x398] ;  /* 0x0000e600ff067b82 */ /* 0x000e620000000a00 */
[----:B0-----:R-:W-:-:S13]  /*0640*/  ISETP.NE.AND P0, PT, R11, UR6, PT ;  /* 0x000000060b007c0c */ /* 0x001fda000bf05270 */
[----:B-1----:R-:W-:Y:S05]  /*0650*/  @P0 BRA `(.L_x_4) ;  /* 0x00000000000c0947 */ /* 0x002fea0003800000 */
[----:B------:R-:W-:-:S05]  /*0660*/  IMAD.WIDE R6, R2, 0x8, R6 ;  /* 0x0000000802067825 */ /* 0x000fca00078e0206 */
[----:B------:R0:W5:Y:S01]  /*0670*/  LDG.E.64 R8, desc[UR4][R6.64] ;  /* 0x0000000406087981 */ /* 0x000162000c1e1b00 */
[----:B------:R-:W-:Y:S05]  /*0680*/  BRA `(.L_x_5) ;  /* 0x0000000400407947 */ /* 0x000fea0003800000 */
.L_x_4:
[----:B------:R-:W0:Y:S02]  /*0690*/  LDC R3, c[0x0][0x3a0] ;  /* 0x0000e800ff037b82 */ /* 0x000e240000000800 */
[----:B0-----:R-:W-:-:S13]  /*06a0*/  ISETP.NE.AND P0, PT, R3, 0x1, PT ;  /* 0x000000010300780c */ /* 0x001fda0003f05270 */
[----:B------:R-:W-:Y:S05]  /*06b0*/  @P0 BRA `(.L_x_6) ;  /* 0x0000000000600947 */ /* 0x000fea0003800000 */
[----:B------:R-:W-:Y:S02]  /*06c0*/  IABS R3, R11 ;  /* 0x0000000b00037213 */ /* 0x000fe40000000000 */
[----:B------:R-:W-:Y:S02]  /*06d0*/  ISETP.GE.AND P2, PT, R2, RZ, PT ;  /* 0x000000ff0200720c */ /* 0x000fe40003f46270 */
[----:B------:R-:W0:Y:S08]  /*06e0*/  I2F.RP R0, R3 ;  /* 0x0000000300007306 */ /* 0x000e300000209400 */
[----:B0-----:R-:W0:Y:S02]  /*06f0*/  MUFU.RCP R0, R0 ;  /* 0x0000000000007308 */ /* 0x001e240000001000 */
[----:B0-----:R-:W-:-:S06]  /*0700*/  VIADD R8, R0, 0xffffffe ;  /* 0x0ffffffe00087836 */ /* 0x001fcc0000000000 */
[----:B------:R0:W1:Y:S02]  /*0710*/  F2I.FTZ.U32.TRUNC.NTZ R9, R8 ;  /* 0x0000000800097305 */ /* 0x000064000021f000 */
[----:B0-----:R-:W-:Y:S02]  /*0720*/  IMAD.MOV.U32 R8, RZ, RZ, RZ ;  /* 0x000000ffff087224 */ /* 0x001fe400078e00ff */
[----:B-1----:R-:W-:-:S04]  /*0730*/  IMAD.MOV R10, RZ, RZ, -R9 ;  /* 0x000000ffff0a7224 */ /* 0x002fc800078e0a09 */
[----:B------:R-:W-:Y:S01]  /*0740*/  IMAD R13, R10, R3, RZ ;  /* 0x000000030a0d7224 */ /* 0x000fe200078e02ff */
[----:B------:R-:W-:-:S03]  /*0750*/  IABS R10, R2 ;  /* 0x00000002000a7213 */ /* 0x000fc60000000000 */
[----:B------:R-:W-:-:S06]  /*0760*/  IMAD.HI.U32 R9, R9, R13, R8 ;  /* 0x0000000d09097227 */ /* 0x000fcc00078e0008 */
[----:B------:R-:W-:-:S04]  /*0770*/  IMAD.HI.U32 R9, R9, R10, RZ ;  /* 0x0000000a09097227 */ /* 0x000fc800078e00ff */
[----:B------:R-:W-:-:S04]  /*0780*/  IMAD.MOV R0, RZ, RZ, -R9 ;  /* 0x000000ffff007224 */ /* 0x000fc800078e0a09 */
[----:B------:R-:W-:-:S05]  /*0790*/  IMAD R0, R3, R0, R10 ;  /* 0x0000000003007224 */ /* 0x000fca00078e020a */
[----:B------:R-:W-:-:S13]  /*07a0*/  ISETP.GT.U32.AND P0, PT, R3, R0, PT ;  /* 0x000000000300720c */ /* 0x000fda0003f04070 */
[----:B------:R-:W-:Y:S02]  /*07b0*/  @!P0 IADD3 R0, PT, PT, R0, -R3, RZ ;  /* 0x8000000300008210 */ /* 0x000fe40007ffe0ff */
[----:B------:R-:W-:Y:S02]  /*07c0*/  ISETP.NE.AND P0, PT, R11, RZ, PT ;  /* 0x000000ff0b00720c */ /* 0x000fe40003f05270 */
[----:B------:R-:W-:-:S13]  /*07d0*/  ISETP.GT.U32.AND P1, PT, R3, R0, PT ;  /* 0x000000000300720c */ /* 0x000fda0003f24070 */
[----:B------:R-:W-:-:S04]  /*07e0*/  @!P1 IMAD.IADD R0, R0, 0x1, -R3 ;  /* 0x0000000100009824 */ /* 0x000fc800078e0a03 */
[----:B------:R-:W-:Y:S01]  /*07f0*/  @!P2 IMAD.MOV R0, RZ, RZ, -R0 ;  /* 0x000000ffff00a224 */ /* 0x000fe200078e0a00 */
[----:B------:R-:W-:-:S05]  /*0800*/  @!P0 LOP3.LUT R0, RZ, R11, RZ, 0x33, !PT ;  /* 0x0000000bff008212 */ /* 0x000fca00078e33ff */
[----:B------:R-:W-:-:S05]  /*0810*/  IMAD.WIDE R6, R0, 0x8, R6 ;  /* 0x0000000800067825 */ /* 0x000fca00078e0206 */
[----:B------:R1:W5:Y:S01]  /*0820*/  LDG.E.64 R8, desc[UR4][R6.64] ;  /* 0x0000000406087981 */ /* 0x000362000c1e1b00 */
[----:B------:R-:W-:Y:S05]  /*0830*/  BRA `(.L_x_5) ;  /* 0x0000000000d47947 */ /* 0x000fea0003800000 */
.L_x_6:
[----:B------:R-:W-:-:S13]  /*0840*/  ISETP.NE.AND P0, PT, R11, 0x1, PT ;  /* 0x000000010b00780c */ /* 0x000fda0003f05270 */
[----:B------:R-:W-:Y:S05]  /*0850*/  @P0 BRA `(.L_x_7) ;  /* 0x00000000000c0947 */ /* 0x000fea0003800000 */
[----:B------:R-:W0:Y:S02]  /*0860*/  LDC.64 R8, c[0x0][0x398] ;  /* 0x0000e600ff087b82 */ /* 0x000e240000000a00 */
[----:B0-----:R-:W5:Y:S01]  /*0870*/  LDG.E.64 R8, desc[UR4][R8.64] ;  /* 0x0000000408087981 */ /* 0x001f62000c1e1b00 */
[----:B------:R-:W-:Y:S05]  /*0880*/  BRA `(.L_x_5) ;  /* 0x0000000000c07947 */ /* 0x000fea0003800000 */
.L_x_7:
[----:B------:R-:W-:Y:S02]  /*0890*/  IABS R10, R3 ;  /* 0x00000003000a7213 */ /* 0x000fe40000000000 */
[----:B------:R-:W-:Y:S02]  /*08a0*/  IABS R12, R2 ;  /* 0x00000002000c7213 */ /* 0x000fe40000000000 */
[----:B------:R-:W0:Y:S08]  /*08b0*/  I2F.RP R0, R10 ;  /* 0x0000000a00007306 */ /* 0x000e300000209400 */
[----:B0-----:R-:W0:Y:S02]  /*08c0*/  MUFU.RCP R0, R0 ;  /* 0x0000000000007308 */ /* 0x001e240000001000 */
[----:B0-----:R-:W-:Y:S01]  /*08d0*/  VIADD R8, R0, 0xffffffe ;  /* 0x0ffffffe00087836 */ /* 0x001fe20000000000 */
[----:B------:R-:W-:-:S05]  /*08e0*/  IABS R0, R11 ;  /* 0x0000000b00007213 */ /* 0x000fca0000000000 */
[----:B------:R0:W1:Y:S02]  /*08f0*/  F2I.FTZ.U32.TRUNC.NTZ R9, R8 ;  /* 0x0000000800097305 */ /* 0x000064000021f000 */
[----:B0-----:R-:W-:Y:S02]  /*0900*/  IMAD.MOV.U32 R8, RZ, RZ, RZ ;  /* 0x000000ffff087224 */ /* 0x001fe400078e00ff */
[----:B-1----:R-:W-:-:S04]  /*0910*/  IMAD.MOV R13, RZ, RZ, -R9 ;  /* 0x000000ffff0d7224 */ /* 0x002fc800078e0a09 */
[----:B------:R-:W-:-:S04]  /*0920*/  IMAD R13, R13, R10, RZ ;  /* 0x0000000a0d0d7224 */ /* 0x000fc800078e02ff */
[----:B------:R-:W-:Y:S02]  /*0930*/  IMAD.HI.U32 R9, R9, R13, R8 ;  /* 0x0000000d09097227 */ /* 0x000fe400078e0008 */
[----:B------:R-:W0:Y:S04]  /*0940*/  I2F.RP R13, R0 ;  /* 0x00000000000d7306 */ /* 0x000e280000209400 */
[----:B------:R-:W-:-:S04]  /*0950*/  IMAD.HI.U32 R8, R9, R12, RZ ;  /* 0x0000000c09087227 */ /* 0x000fc800078e00ff */
[----:B------:R-:W-:-:S04]  /*0960*/  IMAD.MOV R9, RZ, RZ, -R8 ;  /* 0x000000ffff097224 */ /* 0x000fc800078e0a08 */
[C---:B------:R-:W-:Y:S01]  /*0970*/  IMAD R9, R10.reuse, R9, R12 ;  /* 0x000000090a097224 */ /* 0x040fe200078e020c */
[----:B0-----:R-:W0:Y:S04]  /*0980*/  MUFU.RCP R13, R13 ;  /* 0x0000000d000d7308 */ /* 0x001e280000001000 */
[----:B------:R-:W-:-:S13]  /*0990*/  ISETP.GT.U32.AND P1, PT, R10, R9, PT ;  /* 0x000000090a00720c */ /* 0x000fda0003f24070 */
[-C--:B------:R-:W-:Y:S01]  /*09a0*/  @!P1 IADD3 R9, PT, PT, R9, -R10.reuse, RZ ;  /* 0x8000000a09099210 */ /* 0x080fe20007ffe0ff */
[----:B------:R-:W-:Y:S01]  /*09b0*/  @!P1 VIADD R8, R8, 0x1 ;  /* 0x0000000108089836 */ /* 0x000fe20000000000 */
[----:B------:R-:W-:Y:S01]  /*09c0*/  ISETP.NE.AND P1, PT, R3, RZ, PT ;  /* 0x000000ff0300720c */ /* 0x000fe20003f25270 */
[----:B0-----:R-:W-:Y:S01]  /*09d0*/  VIADD R12, R13, 0xffffffe ;  /* 0x0ffffffe0d0c7836 */ /* 0x001fe20000000000 */
[----:B------:R-:W-:Y:S02]  /*09e0*/  ISETP.GE.U32.AND P0, PT, R9, R10, PT ;  /* 0x0000000a0900720c */ /* 0x000fe40003f06070 */
[----:B------:R-:W-:Y:S01]  /*09f0*/  LOP3.LUT R10, R2, R3, RZ, 0x3c, !PT ;  /* 0x00000003020a7212 */ /* 0x000fe200078e3cff */
[----:B------:R-:W0:Y:S03]  /*0a00*/  F2I.FTZ.U32.TRUNC.NTZ R9, R12 ;  /* 0x0000000c00097305 */ /* 0x000e26000021f000 */
[----:B------:R-:W-:-:S07]  /*0a10*/  ISETP.GE.AND P2, PT, R10, RZ, PT ;  /* 0x000000ff0a00720c */ /* 0x000fce0003f46270 */
[----:B------:R-:W-:-:S04]  /*0a20*/  @P0 VIADD R8, R8, 0x1 ;  /* 0x0000000108080836 */ /* 0x000fc80000000000 */
[----:B------:R-:W-:Y:S02]  /*0a30*/  IMAD.MOV.U32 R10, RZ, RZ, R8 ;  /* 0x000000ffff0a7224 */ /* 0x000fe400078e0008 */
[----:B------:R-:W-:Y:S02]  /*0a40*/  HFMA2 R8, -RZ, RZ, 0, 0 ;  /* 0x00000000ff087431 */ /* 0x000fe400000001ff */
[--C-:B0-----:R-:W-:Y:S02]  /*0a50*/  IMAD.MOV R13, RZ, RZ, -R9.reuse ;  /* 0x000000ffff0d7224 */ /* 0x101fe400078e0a09 */
        /* <DEDUP_REMOVED lines=12> */
[----:B------:R-:W-:-:S05]  /*0b20*/  @!P0 IMAD.IADD R3, R3, 0x1, -R0 ;  /* 0x0000000103038824 */ /* 0x000fca00078e0a00 */
[----:B------:R-:W-:-:S13]  /*0b30*/  ISETP.GT.U32.AND P0, PT, R0, R3, PT ;  /* 0x000000030000720c */ /* 0x000fda0003f04070 */
[----:B------:R-:W-:-:S04]  /*0b40*/  @!P0 IMAD.IADD R3, R3, 0x1, -R0 ;  /* 0x0000000103038824 */ /* 0x000fc800078e0a00 */
[----:B------:R-:W-:Y:S01]  /*0b50*/  @!P1 IMAD.MOV R3, RZ, RZ, -R3 ;  /* 0x000000ffff039224 */ /* 0x000fe200078e0a03 */
[----:B------:R-:W-:-:S05]  /*0b60*/  @!P2 LOP3.LUT R3, RZ, R11, RZ, 0x33, !PT ;  /* 0x0000000bff03a212 */ /* 0x000fca00078e33ff */
[----:B------:R-:W-:-:S05]  /*0b70*/  IMAD.WIDE R6, R3, 0x8, R6 ;  /* 0x0000000803067825 */ /* 0x000fca00078e0206 */
[----:B------:R2:W5:Y:S02]  /*0b80*/  LDG.E.64 R8, desc[UR4][R6.64] ;  /* 0x0000000406087981 */ /* 0x000564000c1e1b00 */
.L_x_5:
[----:B012--5:R-:W-:Y:S01]  /*0b90*/  DADD R6, -RZ, -R4 ;  /* 0x00000000ff067229 */ /* 0x027fe20000000904 */
[----:B------:R-:W-:Y:S01]  /*0ba0*/  IMAD.MOV.U32 R14, RZ, RZ, 0x652b82fe ;  /* 0x652b82feff0e7424 */ /* 0x000fe200078e00ff */
[----:B------:R-:W-:Y:S01]  /*0bb0*/  DSETP.GEU.AND P2, PT, R4, RZ, PT ;  /* 0x000000ff0400722a */ /* 0x000fe20003f4e000 */
[----:B------:R-:W-:Y:S01]  /*0bc0*/  MOV R15, 0x3ff71547 ;  /* 0x3ff71547000f7802 */ /* 0x000fe20000000f00 */
[----:B------:R-:W-:Y:S01]  /*0bd0*/  UMOV UR8, 0xfefa39ef ;  /* 0xfefa39ef00087882 */ /* 0x000fe20000000000 */
[----:B------:R-:W-:Y:S01]  /*0be0*/  UMOV UR9, 0x3fe62e42 ;  /* 0x3fe62e4200097882 */ /* 0x000fe20000000000 */
[----:B------:R-:W0:Y:S01]  /*0bf0*/  MUFU.RCP64H R17, 1.4141998291015625 ;  /* 0x3ff6a09000117908 */ /* 0x000e220000001800 */
[----:B------:R-:W-:Y:S01]  /*0c00*/  IMAD.MOV.U32 R16, RZ, RZ, 0x1 ;  /* 0x00000001ff107424 */ /* 0x000fe200078e00ff */
[----:B------:R-:W-:Y:S01]  /*0c10*/  BSSY.RECONVERGENT B0, `(.L_x_8) ;  /* 0x000004c000007945 */ /* 0x000fe20003800200 */
[----:B------:R-:W-:Y:S01]  /*0c20*/  IMAD.MOV.U32 R23, RZ, RZ, 0x3ff00000 ;  /* 0x3ff00000ff177424 */ /* 0x000fe200078e00ff */
[----:B------:R-:W-:-:S02]  /*0c30*/  FSEL R10, R6, R4, !P2 ;  /* 0x00000004060a7208 */ /* 0x000fc40005000000 */
[----:B------:R-:W-:Y:S02]  /*0c40*/  FSEL R11, R7, R5, !P2 ;  /* 0x00000005070b7208 */ /* 0x000fe40005000000 */
[----:B------:R-:W-:Y:S02]  /*0c50*/  FSEL R23, -R23, 1.875, !P2 ;  /* 0x3ff0000017177808 */ /* 0x000fe40005000100 */
[----:B------:R-:W-:Y:S02]  /*0c60*/  FSETP.GEU.AND P1, PT, |R11|, 6.5827683646048100446e-37, PT ;  /* 0x036000000b00780b */ /* 0x000fe40003f2e200 */
[----:B------:R-:W-:-:S08]  /*0c70*/  DMUL R12, R10, R10 ;  /* 0x0000000a0a0c7228 */ /* 0x000fd00000000000 */
[----:B------:R-:W-:-:S08]  /*0c80*/  DMUL R12, R12, -0.5 ;  /* 0xbfe000000c0c7828 */ /* 0x000fd00000000000 */
[----:B------:R-:W-:Y:S02]  /*0c90*/  DFMA R14, R12, R14, 6.75539944105574400000e+15 ;  /* 0x433800000c0e742b */ /* 0x000fe4000000000e */
[----:B------:R-:W-:-:S06]  /*0ca0*/  FSETP.GEU.AND P3, PT, |R13|, 4.1917929649353027344, PT ;  /* 0x4086232b0d00780b */ /* 0x000fcc0003f6e200 */
[----:B------:R-:W-:-:S08]  /*0cb0*/  DADD R6, R14, -6.75539944105574400000e+15 ;  /* 0xc33800000e067429 */ /* 0x000fd00000000000 */
[----:B------:R-:W-:Y:S01]  /*0cc0*/  DFMA R4, R6, -UR8, R12 ;  /* 0x8000000806047c2b */ /* 0x000fe2000800000c */
[----:B------:R-:W-:Y:S01]  /*0cd0*/  UMOV UR8, 0x3b39803f ;  /* 0x3b39803f00087882 */ /* 0x000fe20000000000 */
[----:B------:R-:W-:-:S06]  /*0ce0*/  UMOV UR9, 0x3c7abc9e ;  /* 0x3c7abc9e00097882 */ /* 0x000fcc0000000000 */
[----:B------:R-:W-:Y:S01]  /*0cf0*/  DFMA R6, R6, -UR8, R4 ;  /* 0x8000000806067c2b */ /* 0x000fe20008000004 */
[----:B------:R-:W-:Y:S01]  /*0d00*/  UMOV UR8, 0x69ce2bdf ;  /* 0x69ce2bdf00087882 */ /* 0x000fe20000000000 */
[----:B------:R-:W-:Y:S01]  /*0d10*/  IMAD.MOV.U32 R4, RZ, RZ, -0x35dec16 ;  /* 0xfca213eaff047424 */ /* 0x000fe200078e00ff */
[----:B------:R-:W-:Y:S01]  /*0d20*/  UMOV UR9, 0x3e5ade15 ;  /* 0x3e5ade1500097882 */ /* 0x000fe20000000000 */
[----:B------:R-:W-:-:S06]  /*0d30*/  IMAD.MOV.U32 R5, RZ, RZ, 0x3e928af3 ;  /* 0x3e928af3ff057424 */ /* 0x000fcc00078e00ff */
[----:B------:R-:W-:Y:S01]  /*0d40*/  DFMA R4, R6, UR8, R4 ;  /* 0x0000000806047c2b */ /* 0x000fe20008000004 */
[----:B------:R-:W-:Y:S01]  /*0d50*/  UMOV UR8, 0x62401315 ;  /* 0x6240131500087882 */ /* 0x000fe20000000000 */
[----:B------:R-:W-:-:S06]  /*0d60*/  UMOV UR9, 0x3ec71dee ;  /* 0x3ec71dee00097882 */ /* 0x000fcc0000000000 */
[----:B------:R-:W-:Y:S01]  /*0d70*/  DFMA R18, R6, R4, UR8 ;  /* 0x0000000806127e2b */ /* 0x000fe20008000004 */
[----:B------:R-:W-:Y:S01]  /*0d80*/  UMOV UR8, 0x7c89eb71 ;  /* 0x7c89eb7100087882 */ /* 0x000fe20000000000 */
[----:B------:R-:W-:Y:S01]  /*0d90*/  IMAD.MOV.U32 R4, RZ, RZ, 0x2de00d1b ;  /* 0x2de00d1bff047424 */ /* 0x000fe200078e00ff */
[----:B------:R-:W-:Y:S01]  /*0da0*/  UMOV UR9, 0x3efa0199 ;  /* 0x3efa019900097882 */ /* 0x000fe20000000000 */
[----:B------:R-:W-:-:S04]  /*0db0*/  IMAD.MOV.U32 R5, RZ, RZ, 0x3ff6a090 ;  /* 0x3ff6a090ff057424 */ /* 0x000fc800078e00ff */
[----:B------:R-:W-:Y:S01]  /*0dc0*/  DFMA R18, R6, R18, UR8 ;  /* 0x0000000806127e2b */ /* 0x000fe20008000012 */
[----:B------:R-:W-:Y:S01]  /*0dd0*/  UMOV UR8, 0x14761f65 ;  /* 0x14761f6500087882 */ /* 0x000fe20000000000 */
[----:B0-----:R-:W-:Y:S01]  /*0de0*/  DFMA R20, R16, -R4, 1 ;  /* 0x3ff000001014742b */ /* 0x001fe20000000804 */
[----:B------:R-:W-:-:S05]  /*0df0*/  UMOV UR9, 0x3f2a01a0 ;  /* 0x3f2a01a000097882 */ /* 0x000fca0000000000 */
[----:B------:R-:W-:Y:S01]  /*0e00*/  DFMA R18, R6, R18, UR8 ;  /* 0x0000000806127e2b */ /* 0x000fe20008000012 */
[----:B------:R-:W-:Y:S01]  /*0e10*/  UMOV UR8, 0x1852b7af ;  /* 0x1852b7af00087882 */ /* 0x000fe20000000000 */
[----:B------:R-:W-:Y:S01]  /*0e20*/  DFMA R20, R20, R20, R20 ;  /* 0x000000141414722b */ /* 0x000fe20000000014 */
[----:B------:R-:W-:-:S05]  /*0e30*/  UMOV UR9, 0x3f56c16c ;  /* 0x3f56c16c00097882 */ /* 0x000fca0000000000 */
[----:B------:R-:W-:Y:S01]  /*0e40*/  DFMA R18, R6, R18, UR8 ;  /* 0x0000000806127e2b */ /* 0x000fe20008000012 */
[----:B------:R-:W-:Y:S01]  /*0e50*/  UMOV UR8, 0x11122322 ;  /* 0x1112232200087882 */ /* 0x000fe20000000000 */
[----:B------:R-:W-:Y:S01]  /*0e60*/  DFMA R20, R16, R20, R16 ;  /* 0x000000141014722b */ /* 0x000fe20000000010 */
[----:B------:R-:W-:-:S05]  /*0e70*/  UMOV UR9, 0x3f811111 ;  /* 0x3f81111100097882 */ /* 0x000fca0000000000 */
[----:B------:R-:W-:Y:S01]  /*0e80*/  DFMA R18, R6, R18, UR8 ;  /* 0x0000000806127e2b */ /* 0x000fe20008000012 */
[----:B------:R-:W-:Y:S01]  /*0e90*/  UMOV UR8, 0x555502a1 ;  /* 0x555502a100087882 */ /* 0x000fe20000000000 */
[----:B------:R-:W-:Y:S01]  /*0ea0*/  DFMA R16, R20, -R4, 1 ;  /* 0x3ff000001410742b */ /* 0x000fe20000000804 */
[----:B------:R-:W-:-:S05]  /*0eb0*/  UMOV UR9, 0x3fa55555 ;  /* 0x3fa5555500097882 */ /* 0x000fca0000000000 */
[----:B------:R-:W-:Y:S01]  /*0ec0*/  DFMA R18, R6, R18, UR8 ;  /* 0x0000000806127e2b */ /* 0x000fe20008000012 */
[----:B------:R-:W-:Y:S01]  /*0ed0*/  UMOV UR8, 0x55555511 ;  /* 0x5555551100087882 */ /* 0x000fe20000000000 */
[----:B------:R-:W-:Y:S01]  /*0ee0*/  DFMA R16, R20, R16, R20 ;  /* 0x000000101410722b */ /* 0x000fe20000000014 */
[----:B------:R-:W-:-:S05]  /*0ef0*/  UMOV UR9, 0x3fc55555 ;  /* 0x3fc5555500097882 */ /* 0x000fca0000000000 */
[----:B------:R-:W-:Y:S01]  /*0f00*/  DFMA R18, R6, R18, UR8 ;  /* 0x0000000806127e2b */ /* 0x000fe20008000012 */
[----:B------:R-:W-:Y:S01]  /*0f10*/  UMOV UR8, 0xb ;  /* 0x0000000b00087882 */ /* 0x000fe20000000000 */
[----:B------:R-:W-:Y:S01]  /*0f20*/  DMUL R20, R10, R16 ;  /* 0x000000100a147228 */ /* 0x000fe20000000000 */
[----:B------:R-:W-:-:S05]  /*0f30*/  UMOV UR9, 0x3fe00000 ;  /* 0x3fe0000000097882 */ /* 0x000fca0000000000 */
[----:B------:R-:W-:Y:S02]  /*0f40*/  DFMA R18, R6, R18, UR8 ;  /* 0x0000000806127e2b */ /* 0x000fe40008000012 */
[----:B------:R-:W-:-:S08]  /*0f50*/  DFMA R4, R20, -R4, R10 ;  /* 0x800000041404722b */ /* 0x000fd0000000000a */
[----:B------:R-:W-:Y:S02]  /*0f60*/  DFMA R4, R16, R4, R20 ;  /* 0x000000041004722b */ /* 0x000fe40000000014 */
[----:B------:R-:W-:Y:S02]  /*0f70*/  DFMA R16, R6, R18, 1 ;  /* 0x3ff000000610742b */ /* 0x000fe40000000012 */
[----:B------:R-:W-:-:S06]  /*0f80*/  DADD R18, -RZ, -R8 ;  /* 0x00000000ff127229 */ /* 0x000fcc0000000908 */
[----:B------:R-:W-:Y:S01]  /*0f90*/  DFMA R16, R6, R16, 1 ;  /* 0x3ff000000610742b */ /* 0x000fe20000000010 */
[----:B------:R-:W-:-:S03]  /*0fa0*/  FFMA R0, RZ, 1.9267749786376953125, R5 ;  /* 0x3ff6a090ff007823 */ /* 0x000fc60000000005 */
[----:B------:R-:W-:Y:S02]  /*0fb0*/  FSEL R8, R18, R8, !P2 ;  /* 0x0000000812087208 */ /* 0x000fe40005000000 */
[----:B------:R-:W-:Y:S02]  /*0fc0*/  FSETP.GT.AND P0, PT, |R0|, 1.469367938527859385e-39, PT ;  /* 0x001000000000780b */ /* 0x000fe40003f04200 */
[----:B------:R-:W-:Y:S02]  /*0fd0*/  FSEL R9, R19, R9, !P2 ;  /* 0x0000000913097208 */ /* 0x000fe40005000000 */
[----:B------:R-:W-:Y:S01]  /*0fe0*/  LEA R7, R14, R17, 0x14 ;  /* 0x000000110e077211 */ /* 0x000fe200078ea0ff */
[----:B------:R-:W-:Y:S01]  /*0ff0*/  IMAD.MOV.U32 R6, RZ, RZ, R16 ;  /* 0x000000ffff067224 */ /* 0x000fe200078e0010 */
[----:B------:R-:W-:Y:S07]  /*1000*/  @!P3 BRA `(.L_x_9) ;  /* 0x000000000030b947 */ /* 0x000fee0003800000 */
[----:B------:R-:W-:Y:S01]  /*1010*/  FSETP.GEU.AND P3, PT, |R13|, 4.2275390625, PT ;  /* 0x408748000d00780b */ /* 0x000fe20003f6e200 */
[C---:B------:R-:W-:Y:S02]  /*1020*/  DADD R6, R12.reuse, +INF ;  /* 0x7ff000000c067429 */ /* 0x040fe40000000000 */
[----:B------:R-:W-:-:S08]  /*1030*/  DSETP.GEU.AND P2, PT, R12, RZ, PT ;  /* 0x000000ff0c00722a */ /* 0x000fd00003f4e000 */
[----:B------:R-:W-:Y:S02]  /*1040*/  FSEL R6, R6, RZ, P2 ;  /* 0x000000ff06067208 */ /* 0x000fe40001000000 */
[----:B------:R-:W-:Y:S02]  /*1050*/  @!P3 LEA.HI R0, R14, R14, RZ, 0x1 ;  /* 0x0000000e0e00b211 */ /* 0x000fe400078f08ff */
[----:B------:R-:W-:Y:S02]  /*1060*/  FSEL R7, R7, RZ, P2 ;  /* 0x000000ff07077208 */ /* 0x000fe40001000000 */
[----:B------:R-:W-:-:S05]  /*1070*/  @!P3 SHF.R.S32.HI R3, RZ, 0x1, R0 ;  /* 0x00000001ff03b819 */ /* 0x000fca0000011400 */
[----:B------:R-:W-:Y:S02]  /*1080*/  @!P3 IMAD.IADD R12, R14, 0x1, -R3 ;  /* 0x000000010e0cb824 */ /* 0x000fe400078e0a03 */
[----:B------:R-:W-:-:S03]  /*1090*/  @!P3 IMAD R17, R3, 0x100000, R17 ;  /* 0x001000000311b824 */ /* 0x000fc600078e0211 */
[----:B------:R-:W-:Y:S01]  /*10a0*/  @!P3 LEA R13, R12, 0x3ff00000, 0x14 ;  /* 0x3ff000000c0db811 */ /* 0x000fe200078ea0ff */
[----:B------:R-:W-:-:S06]  /*10b0*/  @!P3 IMAD.MOV.U32 R12, RZ, RZ, RZ ;  /* 0x000000ffff0cb224 */ /* 0x000fcc00078e00ff */
[----:B------:R-:W-:-:S11]  /*10c0*/  @!P3 DMUL R6, R16, R12 ;  /* 0x0000000c1006b228 */ /* 0x000fd60000000000 */
.L_x_9:
[----:B------:R-:W-:Y:S05]  /*10d0*/  BSYNC.RECONVERGENT B0 ;  /* 0x0000000000007941 */ /* 0x000fea0003800200 */
.L_x_8:
[----:B------:R-:W-:Y:S01]  /*10e0*/  BSSY.RECONVERGENT B0, `(.L_x_10) ;  /* 0x000000b000007945 */ /* 0x000fe20003800200 */
[----:B------:R-:W-:-:S03]  /*10f0*/  IMAD.MOV.U32 R22, RZ, RZ, RZ ;  /* 0x000000ffff167224 */ /* 0x000fc600078e00ff */
[----:B------:R-:W-:Y:S05]  /*1100*/  @P0 BRA P1, `(.L_x_11) ;  /* 0x0000000000200947 */ /* 0x000fea0000800000 */
[----:B------:R-:W-:Y:S01]  /*1110*/  IMAD.MOV.U32 R12, RZ, RZ, R10 ;  /* 0x000000ffff0c7224 */ /* 0x000fe200078e000a */
[----:B------:R-:W-:Y:S01]  /*1120*/  MOV R13, R11 ;  /* 0x0000000b000d7202 */ /* 0x000fe20000000f00 */
[----:B------:R-:W-:Y:S01]  /*1130*/  IMAD.MOV.U32 R14, RZ, RZ, 0x2de00d1b ;  /* 0x2de00d1bff0e7424 */ /* 0x000fe200078e00ff */
[----:B------:R-:W-:Y:S01]  /*1140*/  MOV R0, 0x1170 ;  /* 0x0000117000007802 */ /* 0x000fe20000000f00 */
[----:B------:R-:W-:-:S07]  /*1150*/  IMAD.MOV.U32 R17, RZ, RZ, 0x3ff6a090 ;  /* 0x3ff6a090ff117424 */ /* 0x000fce00078e00ff */
[----:B------:R-:W-:Y:S05]  /*1160*/  CALL.REL.NOINC `($__internal_0_$__cuda_sm20_div_rn_f64_full) ;  /* 0x0000002c00507944 */ /* 0x000fea0003c00000 */
[----:B------:R-:W-:Y:S02]  /*1170*/  IMAD.MOV.U32 R4, RZ, RZ, R12 ;  /* 0x000000ffff047224 */ /* 0x000fe400078e000c */
[----:B------:R-:W-:-:S07]  /*1180*/  IMAD.MOV.U32 R5, RZ, RZ, R13 ;  /* 0x000000ffff057224 */ /* 0x000fce00078e000d */
.L_x_11:
[----:B------:R-:W-:Y:S05]  /*1190*/  BSYNC.RECONVERGENT B0 ;  /* 0x0000000000007941 */ /* 0x000fea0003800200 */
.L_x_10:
[----:B------:R-:W-:Y:S01]  /*11a0*/  LOP3.LUT R13, R5, 0x7fffffff, RZ, 0xc0, !PT ;  /* 0x7fffffff050d7812 */ /* 0x000fe200078ec0ff */
[----:B------:R-:W-:Y:S03]  /*11b0*/  BSSY.RECONVERGENT B0, `(.L_x_12) ;  /* 0x00000a6000007945 */ /* 0x000fe60003800200 */
[----:B------:R-:W-:-:S13]  /*11c0*/  ISETP.GT.U32.AND P0, PT, R13, 0x7fefffff, PT ;  /* 0x7fefffff0d00780c */ /* 0x000fda0003f04070 */
[----:B------:R-:W-:Y:S05]  /*11d0*/  @P0 BRA `(.L_x_13) ;  /* 0x0000000800680947 */ /* 0x000fea0003800000 */
[----:B------:R-:W-:Y:S01]  /*11e0*/  IMAD.MOV.U32 R12, RZ, RZ, R4 ;  /* 0x000000ffff0c7224 */ /* 0x000fe200078e0004 */
[----:B------:R-:W-:Y:S01]  /*11f0*/  UMOV UR8, 0xd4e0bfd7 ;  /* 0xd4e0bfd700087882 */ /* 0x000fe20000000000 */
[----:B------:R-:W-:Y:S01]  /*1200*/  IMAD.MOV.U32 R18, RZ, RZ, RZ ;  /* 0x000000ffff127224 */ /* 0x000fe200078e00ff */
[----:B------:R-:W-:Y:S01]  /*1210*/  UMOV UR9, 0x3df8774a ;  /* 0x3df8774a00097882 */ /* 0x000fe20000000000 */
[----:B------:R-:W-:Y:S01]  /*1220*/  IMAD.MOV.U32 R26, RZ, RZ, 0x652b82fe ;  /* 0x652b82feff1a7424 */ /* 0x000fe200078e00ff */
[----:B------:R-:W-:Y:S01]  /*1230*/  ISETP.GT.U32.AND P0, PT, R13, 0x403b4000, PT ;  /* 0x403b40000d00780c */ /* 0x000fe20003f04070 */
[----:B------:R-:W-:Y:S01]  /*1240*/  DADD R16, R12, 4 ;  /* 0x401000000c107429 */ /* 0x000fe20000000000 */
[----:B------:R-:W-:-:S05]  /*1250*/  IMAD.MOV.U32 R27, RZ, RZ, 0x3ff71547 ;  /* 0x3ff71547ff1b7424 */ /* 0x000fca00078e00ff */
[----:B------:R-:W0:Y:S02]  /*1260*/  MUFU.RCP64H R19, R17 ;  /* 0x0000001100137308 */ /* 0x000e240000001800 */
[----:B0-----:R-:W-:Y:S01]  /*1270*/  DFMA R14, -R16, R18, 1 ;  /* 0x3ff00000100e742b */ /* 0x001fe20000000112 */
[----:B------:R-:W-:Y:S01]  /*1280*/  MOV R16, 0xfd03d328 ;  /* 0xfd03d32800107802 */ /* 0x000fe20000000f00 */
[----:B------:R-:W-:-:S06]  /*1290*/  IMAD.MOV.U32 R17, RZ, RZ, 0x3e44e1c6 ;  /* 0x3e44e1c6ff117424 */ /* 0x000fcc00078e00ff */
[----:B------:R-:W-:Y:S02]  /*12a0*/  DFMA R20, R14, R14, R14 ;  /* 0x0000000e0e14722b */ /* 0x000fe4000000000e */
[----:B------:R-:W-:-:S06]  /*12b0*/  DADD R14, R12, -4 ;  /* 0xc01000000c0e7429 */ /* 0x000fcc0000000000 */
[----:B------:R-:W-:-:S08]  /*12c0*/  DFMA R20, R18, R20, R18 ;  /* 0x000000141214722b */ /* 0x000fd00000000012 */
[----:B------:R-:W-:-:S08]  /*12d0*/  DMUL R14, R14, R20 ;  /* 0x000000140e0e7228 */ /* 0x000fd00000000000 */
[----:B------:R-:W-:-:S08]  /*12e0*/  DADD R18, R14, 1 ;  /* 0x3ff000000e127429 */ /* 0x000fd00000000000 */
[----:B------:R-:W-:-:S08]  /*12f0*/  DFMA R18, R18, -4, R12 ;  /* 0xc01000001212782b */ /* 0x000fd0000000000c */
[----:B------:R-:W-:-:S08]  /*1300*/  DFMA R18, R12, -R14, R18 ;  /* 0x8000000e0c12722b */ /* 0x000fd00000000012 */
[----:B------:R-:W-:-:S08]  /*1310*/  DFMA R14, R20, R18, R14 ;  /* 0x00000012140e722b */ /* 0x000fd0000000000e */
[----:B------:R-:W-:Y:S01]  /*1320*/  DFMA R16, R14, -UR8, -R16 ;  /* 0x800000080e107c2b */ /* 0x000fe20008000810 */
[----:B------:R-:W-:Y:S01]  /*1330*/  UMOV UR8, 0x9f7a56b6 ;  /* 0x9f7a56b600087882 */ /* 0x000fe20000000000 */
[----:B------:R-:W-:-:S06]  /*1340*/  UMOV UR9, 0x3e433014 ;  /* 0x3e43301400097882 */ /* 0x000fcc0000000000 */
[----:B------:R-:W-:Y:S01]  /*1350*/  DFMA R16, R14, R16, -UR8 ;  /* 0x800000080e107e2b */ /* 0x000fe20008000010 */
[----:B------:R-:W-:Y:S01]  /*1360*/  UMOV UR8, 0xd8376273 ;  /* 0xd837627300087882 */ /* 0x000fe20000000000 */
[----:B------:R-:W-:-:S06]  /*1370*/  UMOV UR9, 0x3e7bedde ;  /* 0x3e7bedde00097882 */ /* 0x000fcc0000000000 */
[----:B------:R-:W-:Y:S01]  /*1380*/  DFMA R16, R14, R16, UR8 ;  /* 0x000000080e107e2b */ /* 0x000fe20008000010 */
[----:B------:R-:W-:Y:S01]  /*1390*/  UMOV UR8, 0xc3abf22b ;  /* 0xc3abf22b00087882 */ /* 0x000fe20000000000 */
[----:B------:R-:W-:-:S06]  /*13a0*/  UMOV UR9, 0x3e6f9254 ;  /* 0x3e6f925400097882 */ /* 0x000fcc0000000000 */
[----:B------:R-:W-:Y:S01]  /*13b0*/  DFMA R16, R14, R16, UR8 ;  /* 0x000000080e107e2b */ /* 0x000fe20008000010 */
        /* <DEDUP_REMOVED lines=37> */
[----:B------:R-:W-:Y:S01]  /*1610*/  IMAD.MOV.U32 R16, RZ, RZ, 0x0 ;  /* 0x00000000ff107424 */ /* 0x000fe200078e00ff */
[----:B------:R-:W-:Y:S01]  /*1620*/  UMOV UR9, 0x3fb7fee0 ;  /* 0x3fb7fee000097882 */ /* 0x000fe20000000000 */
[----:B------:R-:W-:-:S04]  /*1630*/  IMAD.MOV.U32 R17, RZ, RZ, 0x3ff00000 ;  /* 0x3ff00000ff117424 */ /* 0x000fc800078e00ff */
[----:B------:R-:W-:Y:S01]  /*1640*/  DFMA R20, R14, R18, UR8 ;  /* 0x000000080e147e2b */ /* 0x000fe20008000012 */
[----:B------:R-:W-:Y:S01]  /*1650*/  UMOV UR8, 0x3c3db8c6 ;  /* 0x3c3db8c600087882 */ /* 0x000fe20000000000 */
[----:B------:R-:W-:Y:S01]  /*1660*/  DFMA R16, R12, 2, R16 ;  /* 0x400000000c10782b */ /* 0x000fe20000000010 */
[----:B------:R-:W-:Y:S01]  /*1670*/  UMOV UR9, 0x3fb9ddb2 ;  /* 0x3fb9ddb200097882 */ /* 0x000fe20000000000 */
[----:B------:R-:W-:-:S04]  /*1680*/  IMAD.MOV.U32 R18, RZ, RZ, RZ ;  /* 0x000000ffff127224 */ /* 0x000fc800078e00ff */
[----:B------:R-:W0:Y:S01]  /*1690*/  MUFU.RCP64H R19, R17 ;  /* 0x0000001100137308 */ /* 0x000e220000001800 */
[----:B------:R-:W-:Y:S01]  /*16a0*/  DFMA R20, R14, R20, -UR8 ;  /* 0x800000080e147e2b */ /* 0x000fe20008000014 */
[----:B------:R-:W-:Y:S01]  /*16b0*/  UMOV UR8, 0xfcfa5fda ;  /* 0xfcfa5fda00087882 */ /* 0x000fe20000000000 */
[----:B------:R-:W-:-:S06]  /*16c0*/  UMOV UR9, 0x3fb16ece ;  /* 0x3fb16ece00097882 */ /* 0x000fcc0000000000 */
[----:B------:R-:W-:Y:S01]  /*16d0*/  DFMA R20, R14, R20, UR8 ;  /* 0x000000080e147e2b */ /* 0x000fe20008000014 */
[----:B------:R-:W-:Y:S01]  /*16e0*/  UMOV UR8, 0xf66fb6d6 ;  /* 0xf66fb6d600087882 */ /* 0x000fe20000000000 */
[----:B------:R-:W-:Y:S01]  /*16f0*/  UMOV UR9, 0x3f8f7f5d ;  /* 0x3f8f7f5d00097882 */ /* 0x000fe20000000000 */
[----:B0-----:R-:W-:-:S05]  /*1700*/  DFMA R24, -R16, R18, 1 ;  /* 0x3ff000001018742b */ /* 0x001fca0000000112 */
[----:B------:R-:W-:Y:S01]  /*1710*/  DFMA R20, R14, R20, UR8 ;  /* 0x000000080e147e2b */ /* 0x000fe20008000014 */
[----:B------:R-:W-:Y:S01]  /*1720*/  UMOV UR8, 0xd154a29d ;  /* 0xd154a29d00087882 */ /* 0x000fe20000000000 */
[----:B------:R-:W-:Y:S01]  /*1730*/  UMOV UR9, 0x3fc1df1a ;  /* 0x3fc1df1a00097882 */ /* 0x000fe20000000000 */
[----:B------:R-:W-:-:S05]  /*1740*/  DFMA R24, R24, R24, R24 ;  /* 0x000000181818722b */ /* 0x000fca0000000018 */
[----:B------:R-:W-:Y:S01]  /*1750*/  DFMA R20, R14, R20, -UR8 ;  /* 0x800000080e147e2b */ /* 0x000fe20008000014 */
[----:B------:R-:W-:Y:S01]  /*1760*/  UMOV UR8, 0x16e9fd7f ;  /* 0x16e9fd7f00087882 */ /* 0x000fe20000000000 */
[----:B------:R-:W-:Y:S01]  /*1770*/  UMOV UR9, 0x3ff3ba59 ;  /* 0x3ff3ba5900097882 */ /* 0x000fe20000000000 */
[----:B------:R-:W-:-:S05]  /*1780*/  DFMA R18, R18, R24, R18 ;  /* 0x000000181212722b */ /* 0x000fca0000000012 */
[----:B------:R-:W-:Y:S01]  /*1790*/  DFMA R14, R14, R20, UR8 ;  /* 0x000000080e0e7e2b */ /* 0x000fe20008000014 */
[----:B------:R-:W-:Y:S01]  /*17a0*/  UMOV UR8, 0xfefa39ef ;  /* 0xfefa39ef00087882 */ /* 0x000fe20000000000 */
[----:B------:R-:W-:-:S06]  /*17b0*/  UMOV UR9, 0x3fe62e42 ;  /* 0x3fe62e4200097882 */ /* 0x000fcc0000000000 */
[----:B------:R-:W-:-:S08]  /*17c0*/  DMUL R20, R14, R18 ;  /* 0x000000120e147228 */ /* 0x000fd00000000000 */
[----:B------:R-:W-:-:S08]  /*17d0*/  DMUL R16, R20, -2 ;  /* 0xc000000014107828 */ /* 0x000fd00000000000 */
[C---:B------:R-:W-:Y:S02]  /*17e0*/  DFMA R14, R12.reuse, R16, R14 ;  /* 0x000000100c0e722b */ /* 0x040fe4000000000e */
[----:B------:R-:W-:-:S06]  /*17f0*/  DMUL R16, R12, -R12 ;  /* 0x8000000c0c107228 */ /* 0x000fcc0000000000 */
[----:B------:R-:W-:Y:S02]  /*1800*/  DADD R24, -R20, R14 ;  /* 0x0000000014187229 */ /* 0x000fe4000000010e */
[----:B------:R-:W-:-:S06]  /*1810*/  DFMA R14, R16, R26, 6.75539944105574400000e+15 ;  /* 0x43380000100e742b */ /* 0x000fcc000000001a */
[----:B------:R-:W-:Y:S02]  /*1820*/  DFMA R18, R18, R24, R20 ;  /* 0x000000181212722b */ /* 0x000fe40000000014 */
[----:B------:R-:W-:Y:S02]  /*1830*/  DADD R20, R14, -6.75539944105574400000e+15 ;  /* 0xc33800000e147429 */ /* 0x000fe40000000000 */
[----:B------:R-:W-:-:S04]  /*1840*/  LEA.HI R0, R14, R14, RZ, 0x1 ;  /* 0x0000000e0e007211 */ /* 0x000fc800078f08ff */
[----:B------:R-:W-:Y:S02]  /*1850*/  SHF.R.S32.HI R3, RZ, 0x1, R0 ;  /* 0x00000001ff037819 */ /* 0x000fe40000011400 */
[--C-:B------:R-:W-:Y:S01]  /*1860*/  DFMA R24, R20, -UR8, R16.reuse ;  /* 0x8000000814187c2b */ /* 0x100fe20008000010 */
[----:B------:R-:W-:Y:S01]  /*1870*/  UMOV UR8, 0x3b39803f ;  /* 0x3b39803f00087882 */ /* 0x000fe20000000000 */
[----:B------:R-:W-:Y:S01]  /*1880*/  UMOV UR9, 0x3c7abc9e ;  /* 0x3c7abc9e00097882 */ /* 0x000fe20000000000 */
[----:B------:R-:W-:Y:S01]  /*1890*/  IMAD.IADD R14, R14, 0x1, -R3 ;  /* 0x000000010e0e7824 */ /* 0x000fe200078e0a03 */
[----:B------:R-:W-:-:S04]  /*18a0*/  DFMA R16, -R12, R12, -R16 ;  /* 0x0000000c0c10722b */ /* 0x000fc80000000910 */
[----:B------:R-:W-:Y:S01]  /*18b0*/  DFMA R20, R20, -UR8, R24 ;  /* 0x8000000814147c2b */ /* 0x000fe20008000018 */
[----:B------:R-:W-:Y:S01]  /*18c0*/  UMOV UR8, 0x69ce2bdf ;  /* 0x69ce2bdf00087882 */ /* 0x000fe20000000000 */
[----:B------:R-:W-:Y:S01]  /*18d0*/  MOV R24, 0xfca213ea ;  /* 0xfca213ea00187802 */ /* 0x000fe20000000f00 */
[----:B------:R-:W-:Y:S01]  /*18e0*/  IMAD.MOV.U32 R25, RZ, RZ, 0x3e928af3 ;  /* 0x3e928af3ff197424 */ /* 0x000fe200078e00ff */
[----:B------:R-:W-:Y:S01]  /*18f0*/  UMOV UR9, 0x3e5ade15 ;  /* 0x3e5ade1500097882 */ /* 0x000fe20000000000 */
[----:B------:R-:W-:Y:S01]  /*1900*/  LEA R15, R14, 0x3ff00000, 0x14 ;  /* 0x3ff000000e0f7811 */ /* 0x000fe200078ea0ff */
[----:B------:R-:W-:-:S03]  /*1910*/  IMAD.MOV.U32 R14, RZ, RZ, RZ ;  /* 0x000000ffff0e7224 */ /* 0x000fc600078e00ff */
[----:B------:R-:W-:Y:S01]  /*1920*/  DFMA R24, R20, UR8, R24 ;  /* 0x0000000814187c2b */ /* 0x000fe20008000018 */
        /* <DEDUP_REMOVED lines=23> */
[----:B------:R-:W-:-:S08]  /*1aa0*/  DFMA R24, R20, R24, UR8 ;  /* 0x0000000814187e2b */ /* 0x000fd00008000018 */
[----:B------:R-:W-:-:S08]  /*1ab0*/  DFMA R24, R20, R24, 1 ;  /* 0x3ff000001418742b */ /* 0x000fd00000000018 */
[----:B------:R-:W-:-:S10]  /*1ac0*/  DFMA R20, R20, R24, 1 ;  /* 0x3ff000001414742b */ /* 0x000fd40000000018 */
[----:B------:R-:W-:-:S06]  /*1ad0*/  IMAD R21, R3, 0x100000, R21 ;  /* 0x0010000003157824 */ /* 0x000fcc00078e0215 */
[----:B------:R-:W-:-:S08]  /*1ae0*/  DMUL R14, R20, R14 ;  /* 0x0000000e140e7228 */ /* 0x000fd00000000000 */
[----:B------:R-:W-:-:S08]  /*1af0*/  DFMA R16, R14, R16, R14 ;  /* 0x000000100e10722b */ /* 0x000fd0000000000e */
[----:B------:R-:W-:-:S10]  /*1b00*/  DMUL R16, R18, R16 ;  /* 0x0000001012107228 */ /* 0x000fd40000000000 */
[----:B------:R-:W-:Y:S02]  /*1b10*/  FSEL R14, R16, RZ, !P0 ;  /* 0x000000ff100e7208 */ /* 0x000fe40004000000 */
[----:B------:R-:W-:Y:S02]  /*1b20*/  FSEL R15, R17, RZ, !P0 ;  /* 0x000000ff110f7208 */ /* 0x000fe40004000000 */
[----:B------:R-:W-:-:S04]  /*1b30*/  ISETP.GE.AND P0, PT, R5, RZ, PT ;  /* 0x000000ff0500720c */ /* 0x000fc80003f06270 */
[----:B------:R-:W-:-:S10]  /*1b40*/  DADD R12, -R14, 2 ;  /* 0x400000000e0c7429 */ /* 0x000fd40000000100 */
[----:B------:R-:W-:Y:S02]  /*1b50*/  FSEL R14, R12, R14, !P0 ;  /* 0x0000000e0c0e7208 */ /* 0x000fe40004000000 */
[----:B------:R-:W-:Y:S01]  /*1b60*/  FSEL R15, R13, R15, !P0 ;  /* 0x0000000f0d0f7208 */ /* 0x000fe20004000000 */
[----:B------:R-:W-:Y:S06]  /*1b70*/  BRA `(.L_x_14) ;  /* 0x0000000000247947 */ /* 0x000fec0003800000 */
.L_x_13:
[----:B------:R-:W-:Y:S01]  /*1b80*/  DADD R14, R4, R4 ;  /* 0x00000000040e7229 */ /* 0x000fe20000000004 */
[----:B------:R-:W-:Y:S02]  /*1b90*/  ISETP.GE.AND P0, PT, R5, RZ, PT ;  /* 0x000000ff0500720c */ /* 0x000fe40003f06270 */
[----:B------:R-:W-:Y:S02]  /*1ba0*/  ISETP.NE.AND P1, PT, R4, RZ, PT ;  /* 0x000000ff0400720c */ /* 0x000fe40003f25270 */
[----:B------:R-:W-:Y:S02]  /*1bb0*/  FSEL R5, RZ, 2, P0 ;  /* 0x40000000ff057808 */ /* 0x000fe40000000000 */
[----:B------:R-:W-:-:S03]  /*1bc0*/  ISETP.NE.AND P0, PT, R13, 0x7ff00000, PT ;  /* 0x7ff000000d00780c */ /* 0x000fc60003f05270 */
[----:B------:R-:W-:Y:S02]  /*1bd0*/  FSEL R3, R14, RZ, P1 ;  /* 0x000000ff0e037208 */ /* 0x000fe40000800000 */
[-C--:B------:R-:W-:Y:S02]  /*1be0*/  FSEL R5, R5, R15.reuse, !P1 ;  /* 0x0000000f05057208 */ /* 0x080fe40004800000 */
[----:B------:R-:W-:Y:S02]  /*1bf0*/  FSEL R14, R3, R14, !P0 ;  /* 0x0000000e030e7208 */ /* 0x000fe40004000000 */
[----:B------:R-:W-:-:S07]  /*1c00*/  FSEL R15, R5, R15, !P0 ;  /* 0x0000000f050f7208 */ /* 0x000fce0004000000 */
.L_x_14:
[----:B------:R-:W-:Y:S05]  /*1c10*/  BSYNC.RECONVERGENT B0 ;  /* 0x0000000000007941 */ /* 0x000fea0003800200 */
.L_x_12:
[----:B------:R-:W-:Y:S01]  /*1c20*/  UMOV UR8, 0x4d013a93 ;  /* 0x4d013a9300087882 */ /* 0x000fe20000000000 */
[----:B------:R-:W-:Y:S01]  /*1c30*/  UMOV UR9, 0x3ff40d84 ;  /* 0x3ff40d8400097882 */ /* 0x000fe20000000000 */
[----:B------:R-:W-:Y:S01]  /*1c40*/  IMAD.MOV.U32 R4, RZ, RZ, 0x1 ;  /* 0x00000001ff047424 */ /* 0x000fe200078e00ff */
[----:B------:R-:W-:Y:S01]  /*1c50*/  DMUL R14, R14, UR8 ;  /* 0x000000080e0e7c28 */ /* 0x000fe20008000000 */
[----:B------:R-:W-:Y:S01]  /*1c60*/  IMAD.MOV.U32 R16, RZ, RZ, R6 ;  /* 0x000000ffff107224 */ /* 0x000fe200078e0006 */
[----:B------:R-:W-:Y:S01]  /*1c70*/  MOV R17, R7 ;  /* 0x0000000700117202 */ /* 0x000fe20000000f00 */
[----:B------:R-:W-:Y:S01]  /*1c80*/  BSSY.RECONVERGENT B0, `(.L_x_15) ;  /* 0x0000013000007945 */ /* 0x000fe20003800200 */
[----:B------:R-:W-:Y:S02]  /*1c90*/  FSETP.GEU.AND P1, PT, |R7|, 6.5827683646048100446e-37, PT ;  /* 0x036000000700780b */ /* 0x000fe40003f2e200 */
[----:B------:R-:W0:Y:S02]  /*1ca0*/  MUFU.RCP64H R5, R15 ;  /* 0x0000000f00057308 */ /* 0x000e240000001800 */
[----:B0-----:R-:W-:-:S08]  /*1cb0*/  DFMA R12, -R14, R4, 1 ;  /* 0x3ff000000e0c742b */ /* 0x001fd00000000104 */
[----:B------:R-:W-:-:S08]  /*1cc0*/  DFMA R12, R12, R12, R12 ;  /* 0x0000000c0c0c722b */ /* 0x000fd0000000000c */
[----:B------:R-:W-:-:S08]  /*1cd0*/  DFMA R12, R4, R12, R4 ;  /* 0x0000000c040c722b */ /* 0x000fd00000000004 */
[----:B------:R-:W-:-:S08]  /*1ce0*/  DFMA R4, -R14, R12, 1 ;  /* 0x3ff000000e04742b */ /* 0x000fd0000000010c */
[----:B------:R-:W-:-:S08]  /*1cf0*/  DFMA R4, R12, R4, R12 ;  /* 0x000000040c04722b */ /* 0x000fd0000000000c */
[----:B------:R-:W-:-:S08]  /*1d00*/  DMUL R12, R4, R16 ;  /* 0x00000010040c7228 */ /* 0x000fd00000000000 */
[----:B------:R-:W-:-:S08]  /*1d10*/  DFMA R16, -R14, R12, R16 ;  /* 0x0000000c0e10722b */ /* 0x000fd00000000110 */
[----:B------:R-:W-:-:S10]  /*1d20*/  DFMA R12, R4, R16, R12 ;  /* 0x00000010040c722b */ /* 0x000fd4000000000c */
[----:B------:R-:W-:-:S05]  /*1d30*/  FFMA R0, RZ, R15, R13 ;  /* 0x0000000fff007223 */ /* 0x000fca000000000d */
[----:B------:R-:W-:-:S13]  /*1d40*/  FSETP.GT.AND P0, PT, |R0|, 1.469367938527859385e-39, PT ;  /* 0x001000000000780b */ /* 0x000fda0003f04200 */
[----:B------:R-:W-:Y:S05]  /*1d50*/  @P0 BRA P1, `(.L_x_16) ;  /* 0x0000000000140947 */ /* 0x000fea0000800000 */
[----:B------:R-:W-:Y:S01]  /*1d60*/  IMAD.MOV.U32 R12, RZ, RZ, R6 ;  /* 0x000000ffff0c7224 */ /* 0x000fe200078e0006 */
[----:B------:R-:W-:Y:S01]  /*1d70*/  MOV R0, 0x1db0 ;  /* 0x00001db000007802 */ /* 0x000fe20000000f00 */
[----:B------:R-:W-:Y:S02]  /*1d80*/  IMAD.MOV.U32 R13, RZ, RZ, R7 ;  /* 0x000000ffff0d7224 */ /* 0x000fe400078e0007 */
[----:B------:R-:W-:-:S07]  /*1d90*/  IMAD.MOV.U32 R17, RZ, RZ, R15 ;  /* 0x000000ffff117224 */ /* 0x000fce00078e000f */
[----:B------:R-:W-:Y:S05]  /*1da0*/  CALL.REL.NOINC `($__internal_0_$__cuda_sm20_div_rn_f64_full) ;  /* 0x0000002000407944 */ /* 0x000fea0003c00000 */
.L_x_16:
[----:B------:R-:W-:Y:S05]  /*1db0*/  BSYNC.RECONVERGENT B0 ;  /* 0x0000000000007941 */ /* 0x000fea0003800200 */
.L_x_15:
[----:B------:R-:W-:Y:S01]  /*1dc0*/  DSETP.GT.AND P0, PT, R10, 1000000, PT ;  /* 0x412e84800a00742a */ /* 0x000fe20003f04000 */
[----:B------:R-:W-:-:S13]  /*1dd0*/  BSSY.RECONVERGENT B0, `(.L_x_17) ;  /* 0x0000207000007945 */ /* 0x000fda0003800200 */
[----:B------:R-:W0:Y:S01]  /*1de0*/  @P0 LDC.64 R6, c[0x0][0x3a8] ;  /* 0x0000ea00ff060b82 */ /* 0x000e220000000a00 */
[----:B------:R-:W-:Y:S01]  /*1df0*/  @P0 DMUL R4, R22, R12 ;  /* 0x0000000c16040228 */ /* 0x000fe20000000000 */
[----:B0-----:R-:W-:-:S06]  /*1e00*/  @P0 IMAD.WIDE R6, R2, 0x8, R6 ;  /* 0x0000000802060825 */ /* 0x001fcc00078e0206 */
[----:B------:R0:W-:Y:S01]  /*1e10*/  @P0 STG.E.64 desc[UR4][R6.64], R4 ;  /* 0x0000000406000986 */ /* 0x0001e2000c101b04 */
[----:B------:R-:W-:Y:S05]  /*1e20*/  @P0 BRA `(.L_x_18) ;  /* 0x0000002000040947 */ /* 0x000fea0003800000 */
[----:B0-----:R-:W0:Y:S01]  /*1e30*/  LDC.64 R6, c[0x0][0x3a8] ;  /* 0x0000ea00ff067b82 */ /* 0x001e220000000a00 */
[----:B------:R-:W-:-:S14]  /*1e40*/  DSETP.GT.AND P0, PT, R10, 15, PT ;  /* 0x402e00000a00742a */ /* 0x000fdc0003f04000 */
[----:B------:R-:W-:Y:S05]  /*1e50*/  @!P0 BRA `(.L_x_19) ;  /* 0x0000001400688947 */ /* 0x000fea0003800000 */
[----:B------:R-:W1:Y:S01]  /*1e60*/  MUFU.RCP64H R5, 1.4141998291015625 ;  /* 0x3ff6a09000057908 */ /* 0x000e620000001800 */
[----:B------:R-:W-:Y:S01]  /*1e70*/  IMAD.MOV.U32 R14, RZ, RZ, 0x2de00d1b ;  /* 0x2de00d1bff0e7424 */ /* 0x000fe200078e00ff */
[----:B------:R-:W-:Y:S01]  /*1e80*/  FSETP.GEU.AND P1, PT, |R9|, 6.5827683646048100446e-37, PT ;  /* 0x036000000900780b */ /* 0x000fe20003f2e200 */
[----:B------:R-:W-:Y:S01]  /*1e90*/  IMAD.MOV.U32 R15, RZ, RZ, 0x3ff6a090 ;  /* 0x3ff6a090ff0f7424 */ /* 0x000fe200078e00ff */
[----:B------:R-:W-:Y:S01]  /*1ea0*/  BSSY.RECONVERGENT B1, `(.L_x_20) ;  /* 0x0000016000017945 */ /* 0x000fe20003800200 */
[----:B------:R-:W-:Y:S01]  /*1eb0*/  IMAD.MOV.U32 R4, RZ, RZ, 0x1 ;  /* 0x00000001ff047424 */ /* 0x000fe200078e00ff */
[----:B------:R-:W-:-:S05]  /*1ec0*/  DMUL R22, R22, R12 ;  /* 0x0000000c16167228 */ /* 0x000fca0000000000 */
[----:B-1----:R-:W-:-:S08]  /*1ed0*/  DFMA R16, R4, -R14, 1 ;  /* 0x3ff000000410742b */ /* 0x002fd0000000080e */
[----:B------:R-:W-:-:S08]  /*1ee0*/  DFMA R16, R16, R16, R16 ;  /* 0x000000101010722b */ /* 0x000fd00000000010 */
[----:B------:R-:W-:-:S08]  /*1ef0*/  DFMA R16, R4, R16, R4 ;  /* 0x000000100410722b */ /* 0x000fd00000000004 */
[----:B------:R-:W-:-:S08]  /*1f00*/  DFMA R4, R16, -R14, 1 ;  /* 0x3ff000001004742b */ /* 0x000fd0000000080e */
[----:B------:R-:W-:-:S08]  /*1f10*/  DFMA R16, R16, R4, R16 ;  /* 0x000000041010722b */ /* 0x000fd00000000010 */
[----:B------:R-:W-:-:S08]  /*1f20*/  DMUL R4, R8, R16 ;  /* 0x0000001008047228 */ /* 0x000fd00000000000 */
[----:B------:R-:W-:-:S08]  /*1f30*/  DFMA R14, R4, -R14, R8 ;  /* 0x8000000e040e722b */ /* 0x000fd00000000008 */
[----:B------:R-:W-:-:S10]  /*1f40*/  DFMA R4, R16, R14, R4 ;  /* 0x0000000e1004722b */ /* 0x000fd40000000004 */
[----:B------:R-:W-:-:S05]  /*1f50*/  FFMA R0, RZ, 1.9267749786376953125, R5 ;  /* 0x3ff6a090ff007823 */ /* 0x000fca0000000005 */
[----:B------:R-:W-:-:S13]  /*1f60*/  FSETP.GT.AND P0, PT, |R0|, 1.469367938527859385e-39, PT ;  /* 0x001000000000780b */ /* 0x000fda0003f04200 */
[----:B------:R-:W-:Y:S05]  /*1f70*/  @P0 BRA P1, `(.L_x_21) ;  /* 0x0000000000200947 */ /* 0x000fea0000800000 */
[----:B------:R-:W-:Y:S01]  /*1f80*/  MOV R12, R8 ;  /* 0x00000008000c7202 */ /* 0x000fe20000000f00 */
[----:B------:R-:W-:Y:S01]  /*1f90*/  IMAD.MOV.U32 R13, RZ, RZ, R9 ;  /* 0x000000ffff0d7224 */ /* 0x000fe200078e0009 */
[----:B------:R-:W-:Y:S01]  /*1fa0*/  MOV R0, 0x1fe0 ;  /* 0x00001fe000007802 */ /* 0x000fe20000000f00 */
[----:B------:R-:W-:Y:S02]  /*1fb0*/  IMAD.MOV.U32 R14, RZ, RZ, 0x2de00d1b ;  /* 0x2de00d1bff0e7424 */ /* 0x000fe400078e00ff */
[----:B------:R-:W-:-:S07]  /*1fc0*/  IMAD.MOV.U32 R17, RZ, RZ, 0x3ff6a090 ;  /* 0x3ff6a090ff117424 */ /* 0x000fce00078e00ff */
[----:B0-----:R-:W-:Y:S05]  /*1fd0*/  CALL.REL.NOINC `($__internal_0_$__cuda_sm20_div_rn_f64_full) ;  /* 0x0000001c00b47944 */ /* 0x001fea0003c00000 */
[----:B------:R-:W-:Y:S02]  /*1fe0*/  IMAD.MOV.U32 R4, RZ, RZ, R12 ;  /* 0x000000ffff047224 */ /* 0x000fe400078e000c */
[----:B------:R-:W-:-:S07]  /*1ff0*/  IMAD.MOV.U32 R5, RZ, RZ, R13 ;  /* 0x000000ffff057224 */ /* 0x000fce00078e000d */
.L_x_21:
[----:B------:R-:W-:Y:S05]  /*2000*/  BSYNC.RECONVERGENT B1 ;  /* 0x0000000000017941 */ /* 0x000fea0003800200 */
.L_x_20:
[----:B------:R-:W-:Y:S01]  /*2010*/  LOP3.LUT R9, R5, 0x7fffffff, RZ, 0xc0, !PT ;  /* 0x7fffffff05097812 */ /* 0x000fe200078ec0ff */
[----:B------:R-:W-:Y:S03]  /*2020*/  BSSY.RECONVERGENT B1, `(.L_x_22) ;  /* 0x00000a6000017945 */ /* 0x000fe60003800200 */
[----:B------:R-:W-:-:S13]  /*2030*/  ISETP.GT.U32.AND P0, PT, R9, 0x7fefffff, PT ;  /* 0x7fefffff0900780c */ /* 0x000fda0003f04070 */
[----:B------:R-:W-:Y:S05]  /*2040*/  @P0 BRA `(.L_x_23) ;  /* 0x0000000800680947 */ /* 0x000fea0003800000 */
[----:B------:R-:W-:Y:S01]  /*2050*/  IMAD.MOV.U32 R8, RZ, RZ, R4 ;  /* 0x000000ffff087224 */ /* 0x000fe200078e0004 */
[----:B------:R-:W-:Y:S01]  /*2060*/  MOV R14, RZ ;  /* 0x000000ff000e7202 */ /* 0x000fe20000000f00 */
[----:B------:R-:W-:Y:S01]  /*2070*/  UMOV UR8, 0xd4e0bfd7 ;  /* 0xd4e0bfd700087882 */ /* 0x000fe20000000000 */
[----:B------:R-:W-:Y:S01]  /*2080*/  UMOV UR9, 0x3df8774a ;  /* 0x3df8774a00097882 */ /* 0x000fe20000000000 */
[----:B------:R-:W-:Y:S02]  /*2090*/  ISETP.GT.U32.AND P0, PT, R9, 0x403b4000, PT ;  /* 0x403b40000900780c */ /* 0x000fe40003f04070 */
[----:B------:R-:W-:-:S06]  /*20a0*/  DADD R16, R8, 4 ;  /* 0x4010000008107429 */ /* 0x000fcc0000000000 */
[----:B------:R-:W1:Y:S02]  /*20b0*/  MUFU.RCP64H R15, R17 ;  /* 0x00000011000f7308 */ /* 0x000e640000001800 */
[----:B-1----:R-:W-:-:S08]  /*20c0*/  DFMA R12, -R16, R14, 1 ;  /* 0x3ff00000100c742b */ /* 0x002fd0000000010e */
[----:B------:R-:W-:Y:S02]  /*20d0*/  DFMA R18, R12, R12, R12 ;  /* 0x0000000c0c12722b */ /* 0x000fe4000000000c */
[----:B------:R-:W-:-:S06]  /*20e0*/  DADD R12, R8, -4 ;  /* 0xc0100000080c7429 */ /* 0x000fcc0000000000 */
[----:B------:R-:W-:-:S08]  /*20f0*/  DFMA R14, R14, R18, R14 ;  /* 0x000000120e0e722b */ /* 0x000fd0000000000e */
[----:B------:R-:W-:-:S08]  /*2100*/  DMUL R12, R12, R14 ;  /* 0x0000000e0c0c7228 */ /* 0x000fd00000000000 */
[----:B------:R-:W-:-:S08]  /*2110*/  DADD R18, R12, 1 ;  /* 0x3ff000000c127429 */ /* 0x000fd00000000000 */
[----:B------:R-:W-:-:S08]  /*2120*/  DFMA R18, R18, -4, R8 ;  /* 0xc01000001212782b */ /* 0x000fd00000000008 */
[----:B------:R-:W-:-:S08]  /*2130*/  DFMA R18, R8, -R12, R18 ;  /* 0x8000000c0812722b */ /* 0x000fd00000000012 */
[----:B------:R-:W-:Y:S01]  /*2140*/  DFMA R14, R14, R18, R12 ;  /* 0x000000120e0e722b */ /* 0x000fe2000000000c */
[----:B------:R-:W-:Y:S02]  /*2150*/  IMAD.MOV.U32 R12, RZ, RZ, -0x2fc2cd8 ;  /* 0xfd03d328ff0c7424 */ /* 0x000fe400078e00ff */
[----:B------:R-:W-:Y:S02]  /*2160*/  IMAD.MOV.U32 R13, RZ, RZ, 0x3e44e1c6 ;  /* 0x3e44e1c6ff0d7424 */ /* 0x000fe400078e00ff */
[----:B------:R-:W-:Y:S02]  /*2170*/  IMAD.MOV.U32 R18, RZ, RZ, 0x0 ;  /* 0x00000000ff127424 */ /* 0x000fe400078e00ff */
[----:B------:R-:W-:Y:S02]  /*2180*/  IMAD.MOV.U32 R19, RZ, RZ, 0x3ff00000 ;  /* 0x3ff00000ff137424 */ /* 0x000fe400078e00ff */
[----:B------:R-:W-:Y:S01]  /*2190*/  DFMA R12, R14, -UR8, -R12 ;  /* 0x800000080e0c7c2b */ /* 0x000fe2000800080c */
[----:B------:R-:W-:Y:S01]  /*21a0*/  UMOV UR8, 0x9f7a56b6 ;  /* 0x9f7a56b600087882 */ /* 0x000fe20000000000 */
[----:B------:R-:W-:-:S02]  /*21b0*/  UMOV UR9, 0x3e433014 ;  /* 0x3e43301400097882 */ /* 0x000fc40000000000 */
[----:B------:R-:W-:-:S04]  /*21c0*/  DFMA R18, R8, 2, R18 ;  /* 0x400000000812782b */ /* 0x000fc80000000012 */
        /* <DEDUP_REMOVED lines=47> */
[----:B------:R-:W-:Y:S01]  /*24c0*/  UMOV UR9, 0x3fb9ddb2 ;  /* 0x3fb9ddb200097882 */ /* 0x000fe20000000000 */
[----:B------:R-:W1:Y:S01]  /*24d0*/  MUFU.RCP64H R13, R19 ;  /* 0x00000013000d7308 */ /* 0x000e620000001800 */
[----:B------:R-:W-:-:S04]  /*24e0*/  IMAD.MOV.U32 R12, RZ, RZ, RZ ;  /* 0x000000ffff0c7224 */ /* 0x000fc800078e00ff */
[----:B------:R-:W-:Y:S01]  /*24f0*/  DFMA R16, R14, R16, -UR8 ;  /* 0x800000080e107e2b */ /* 0x000fe20008000010 */
[----:B------:R-:W-:Y:S01]  /*2500*/  UMOV UR8, 0xfcfa5fda ;  /* 0xfcfa5fda00087882 */ /* 0x000fe20000000000 */
[----:B------:R-:W-:-:S06]  /*2510*/  UMOV UR9, 0x3fb16ece ;  /* 0x3fb16ece00097882 */ /* 0x000fcc0000000000 */
[----:B------:R-:W-:Y:S01]  /*2520*/  DFMA R16, R14, R16, UR8 ;  /* 0x000000080e107e2b */ /* 0x000fe20008000010 */
[----:B------:R-:W-:Y:S01]  /*2530*/  UMOV UR8, 0xf66fb6d6 ;  /* 0xf66fb6d600087882 */ /* 0x000fe20000000000 */
[----:B------:R-:W-:Y:S01]  /*2540*/  UMOV UR9, 0x3f8f7f5d ;  /* 0x3f8f7f5d00097882 */ /* 0x000fe20000000000 */
[----:B-1----:R-:W-:Y:S02]  /*2550*/  DFMA R20, -R18, R12, 1 ;  /* 0x3ff000001214742b */ /* 0x002fe4000000010c */
[----:B------:R-:W-:-:S03]  /*2560*/  DMUL R18, R8, -R8 ;  /* 0x8000000808127228 */ /* 0x000fc60000000000 */
[----:B------:R-:W-:Y:S01]  /*2570*/  DFMA R16, R14, R16, UR8 ;  /* 0x000000080e107e2b */ /* 0x000fe20008000010 */
[----:B------:R-:W-:Y:S01]  /*2580*/  UMOV UR8, 0xd154a29d ;  /* 0xd154a29d00087882 */ /* 0x000fe20000000000 */
[----:B------:R-:W-:Y:S01]  /*2590*/  UMOV UR9, 0x3fc1df1a ;  /* 0x3fc1df1a00097882 */ /* 0x000fe20000000000 */
[----:B------:R-:W-:-:S05]  /*25a0*/  DFMA R20, R20, R20, R20 ;  /* 0x000000141414722b */ /* 0x000fca0000000014 */
[----:B------:R-:W-:Y:S01]  /*25b0*/  DFMA R16, R14, R16, -UR8 ;  /* 0x800000080e107e2b */ /* 0x000fe20008000010 */
[----:B------:R-:W-:Y:S01]  /*25c0*/  UMOV UR8, 0x16e9fd7f ;  /* 0x16e9fd7f00087882 */ /* 0x000fe20000000000 */
[----:B------:R-:W-:Y:S01]  /*25d0*/  UMOV UR9, 0x3ff3ba59 ;  /* 0x3ff3ba5900097882 */ /* 0x000fe20000000000 */
[----:B------:R-:W-:Y:S01]  /*25e0*/  DFMA R12, R12, R20, R12 ;  /* 0x000000140c0c722b */ /* 0x000fe2000000000c */
[----:B------:R-:W-:Y:S01]  /*25f0*/  IMAD.MOV.U32 R20, RZ, RZ, 0x652b82fe ;  /* 0x652b82feff147424 */ /* 0x000fe200078e00ff */
[----:B------:R-:W-:-:S03]  /*2600*/  MOV R21, 0x3ff71547 ;  /* 0x3ff7154700157802 */ /* 0x000fc60000000f00 */
[----:B------:R-:W-:Y:S01]  /*2610*/  DFMA R16, R14, R16, UR8 ;  /* 0x000000080e107e2b */ /* 0x000fe20008000010 */
[----:B------:R-:W-:Y:S01]  /*2620*/  UMOV UR8, 0xfefa39ef ;  /* 0xfefa39ef00087882 */ /* 0x000fe20000000000 */
[----:B------:R-:W-:Y:S01]  /*2630*/  UMOV UR9, 0x3fe62e42 ;  /* 0x3fe62e4200097882 */ /* 0x000fe20000000000 */
[----:B------:R-:W-:-:S05]  /*2640*/  DFMA R20, R18, R20, 6.75539944105574400000e+15 ;  /* 0x433800001214742b */ /* 0x000fca0000000014 */
[----:B------:R-:W-:-:S03]  /*2650*/  DMUL R14, R16, R12 ;  /* 0x0000000c100e7228 */ /* 0x000fc60000000000 */
[----:B------:R-:W-:Y:S02]  /*2660*/  DADD R24, R20, -6.75539944105574400000e+15 ;  /* 0xc338000014187429 */ /* 0x000fe40000000000 */
[----:B------:R-:W-:-:S03]  /*2670*/  LEA.HI R0, R20, R20, RZ, 0x1 ;  /* 0x0000001414007211 */ /* 0x000fc600078f08ff */
[----:B------:R-:W-:Y:S01]  /*2680*/  DMUL R26, R14, -2 ;  /* 0xc00000000e1a7828 */ /* 0x000fe20000000000 */
[----:B------:R-:W-:-:S07]  /*2690*/  SHF.R.S32.HI R3, RZ, 0x1, R0 ;  /* 0x00000001ff037819 */ /* 0x000fce0000011400 */
[----:B------:R-:W-:Y:S01]  /*26a0*/  DFMA R16, R8, R26, R16 ;  /* 0x0000001a0810722b */ /* 0x000fe20000000010 */
[----:B------:R-:W-:Y:S01]  /*26b0*/  IMAD.IADD R20, R20, 0x1, -R3 ;  /* 0x0000000114147824 */ /* 0x000fe200078e0a03 */
[--C-:B------:R-:W-:Y:S01]  /*26c0*/  DFMA R26, R24, -UR8, R18.reuse ;  /* 0x80000008181a7c2b */ /* 0x100fe20008000012 */
[----:B------:R-:W-:Y:S01]  /*26d0*/  UMOV UR8, 0x3b39803f ;  /* 0x3b39803f00087882 */ /* 0x000fe20000000000 */
[----:B------:R-:W-:Y:S01]  /*26e0*/  UMOV UR9, 0x3c7abc9e ;  /* 0x3c7abc9e00097882 */ /* 0x000fe20000000000 */
[----:B------:R-:W-:Y:S01]  /*26f0*/  DFMA R18, -R8, R8, -R18 ;  /* 0x000000080812722b */ /* 0x000fe20000000912 */
[----:B------:R-:W-:Y:S01]  /*2700*/  LEA R21, R20, 0x3ff00000, 0x14 ;  /* 0x3ff0000014157811 */ /* 0x000fe200078ea0ff */
[----:B------:R-:W-:Y:S01]  /*2710*/  IMAD.MOV.U32 R20, RZ, RZ, RZ ;  /* 0x000000ffff147224 */ /* 0x000fe200078e00ff */
[----:B------:R-:W-:Y:S02]  /*2720*/  DADD R16, -R14, R16 ;  /* 0x000000000e107229 */ /* 0x000fe40000000110 */
[----:B------:R-:W-:Y:S01]  /*2730*/  DFMA R24, R24, -UR8, R26 ;  /* 0x8000000818187c2b */ /* 0x000fe2000800001a */
[----:B------:R-:W-:Y:S01]  /*2740*/  UMOV UR8, 0x69ce2bdf ;  /* 0x69ce2bdf00087882 */ /* 0x000fe20000000000 */
[----:B------:R-:W-:Y:S01]  /*2750*/  IMAD.MOV.U32 R26, RZ, RZ, -0x35dec16 ;  /* 0xfca213eaff1a7424 */ /* 0x000fe200078e00ff */
[----:B------:R-:W-:Y:S01]  /*2760*/  UMOV UR9, 0x3e5ade15 ;  /* 0x3e5ade1500097882 */ /* 0x000fe20000000000 */
[----:B------:R-:W-:-:S02]  /*2770*/  IMAD.MOV.U32 R27, RZ, RZ, 0x3e928af3 ;  /* 0x3e928af3ff1b7424 */ /* 0x000fc400078e00ff */
[----:B------:R-:W-:-:S04]  /*2780*/  DFMA R16, R12, R16, R14 ;  /* 0x000000100c10722b */ /* 0x000fc8000000000e */
        /* <DEDUP_REMOVED lines=38> */
.L_x_23:
        /* <DEDUP_REMOVED lines=9> */
.L_x_24:
[----:B------:R-:W-:Y:S05]  /*2a80*/  BSYNC.RECONVERGENT B1 ;  /* 0x0000000000017941 */ /* 0x000fea0003800200 */
.L_x_22:
[----:B------:R-:W-:Y:S01]  /*2a90*/  DMUL R4, R4, 0.5 ;  /* 0x3fe0000004047828 */ /* 0x000fe20000000000 */
[----:B------:R-:W-:Y:S09]  /*2aa0*/  BSSY.RECONVERGENT B1, `(.L_x_25) ;  /* 0x0000053000017945 */ /* 0x000ff20003800200 */
[----:B------:R-:W-:Y:S01]  /*2ab0*/  ISETP.GT.AND P0, PT, R5, 0xfffff, PT ;  /* 0x000fffff0500780c */ /* 0x000fe20003f04270 */
[----:B------:R-:W-:Y:S01]  /*2ac0*/  IMAD.MOV.U32 R8, RZ, RZ, R4 ;  /* 0x000000ffff087224 */ /* 0x000fe200078e0004 */
[----:B------:R-:W-:Y:S01]  /*2ad0*/  MOV R9, R5 ;  /* 0x0000000500097202 */ /* 0x000fe20000000f00 */
[----:B------:R-:W-:-:S10]  /*2ae0*/  IMAD.MOV.U32 R3, RZ, RZ, R5 ;  /* 0x000000ffff037224 */ /* 0x000fd400078e0005 */
[----:B------:R-:W-:-:S10]  /*2af0*/  @!P0 DMUL R8, R8, 1.80143985094819840000e+16 ;  /* 0x4350000008088828 */ /* 0x000fd40000000000 */
[----:B------:R-:W-:Y:S02]  /*2b00*/  @!P0 IMAD.MOV.U32 R3, RZ, RZ, R9 ;  /* 0x000000ffff038224 */ /* 0x000fe400078e0009 */
[----:B------:R-:W-:Y:S02]  /*2b10*/  @!P0 IMAD.MOV.U32 R4, RZ, RZ, R8 ;  /* 0x000000ffff048224 */ /* 0x000fe400078e0008 */
[----:B------:R-:W-:-:S05]  /*2b20*/  VIADD R0, R3, 0xffffffff ;  /* 0xffffffff03007836 */ /* 0x000fca0000000000 */
[----:B------:R-:W-:Y:S01]  /*2b30*/  ISETP.GT.U32.AND P1, PT, R0, 0x7feffffe, PT ;  /* 0x7feffffe0000780c */ /* 0x000fe20003f24070 */
[----:B------:R-:W-:Y:S02]  /*2b40*/  IMAD.MOV.U32 R0, RZ, RZ, -0x3ff ;  /* 0xfffffc01ff007424 */ /* 0x000fe400078e00ff */
[----:B------:R-:W-:-:S10]  /*2b50*/  @!P0 IMAD.MOV.U32 R0, RZ, RZ, -0x435 ;  /* 0xfffffbcbff008424 */ /* 0x000fd400078e00ff */
[----:B------:R-:W-:Y:S05]  /*2b60*/  @P1 BRA `(.L_x_26) ;  /* 0x0000000400001947 */ /* 0x000fea0003800000 */
[----:B------:R-:W-:Y:S01]  /*2b70*/  LOP3.LUT R5, R3, 0xfffff, RZ, 0xc0, !PT ;  /* 0x000fffff03057812 */ /* 0x000fe200078ec0ff */
[----:B------:R-:W-:Y:S01]  /*2b80*/  IMAD.MOV.U32 R8, RZ, RZ, RZ ;  /* 0x000000ffff087224 */ /* 0x000fe200078e00ff */
[----:B------:R-:W-:Y:S01]  /*2b90*/  UMOV UR8, 0x3ae80f1e ;  /* 0x3ae80f1e00087882 */ /* 0x000fe20000000000 */
[----:B------:R-:W-:Y:S01]  /*2ba0*/  IMAD.MOV.U32 R18, RZ, RZ, -0x748574fc ;  /* 0x8b7a8b04ff127424 */ /* 0x000fe200078e00ff */
[----:B------:R-:W-:Y:S01]  /*2bb0*/  LOP3.LUT R5, R5, 0x3ff00000, RZ, 0xfc, !PT ;  /* 0x3ff0000005057812 */ /* 0x000fe200078efcff */
[----:B------:R-:W-:Y:S01]  /*2bc0*/  IMAD.MOV.U32 R19, RZ, RZ, 0x3ed0ee25 ;  /* 0x3ed0ee25ff137424 */ /* 0x000fe200078e00ff */
[----:B------:R-:W-:Y:S01]  /*2bd0*/  UMOV UR9, 0x3eb1380b ;  /* 0x3eb1380b00097882 */ /* 0x000fe20000000000 */
[----:B------:R-:W-:Y:S01]  /*2be0*/  LEA.HI R0, R3, R0, RZ, 0xc ;  /* 0x0000000003007211 */ /* 0x000fe200078f60ff */
[----:B------:R-:W-:Y:S01]  /*2bf0*/  IMAD.MOV.U32 R25, RZ, RZ, 0x43300000 ;  /* 0x43300000ff197424 */ /* 0x000fe200078e00ff */
[----:B------:R-:W-:Y:S01]  /*2c00*/  ISETP.GE.U32.AND P0, PT, R5, 0x3ff6a09f, PT ;  /* 0x3ff6a09f0500780c */ /* 0x000fe20003f06070 */
[----:B------:R-:W-:Y:S01]  /*2c10*/  UMOV UR10, 0x80000000 ;  /* 0x80000000000a7882 */ /* 0x000fe20000000000 */
[----:B------:R-:W-:-:S11]  /*2c20*/  UMOV UR11, 0x43300000 ;  /* 0x43300000000b7882 */ /* 0x000fd60000000000 */
[----:B------:R-:W-:Y:S01]  /*2c30*/  @P0 IADD3 R9, PT, PT, R5, -0x100000, RZ ;  /* 0xfff0000005090810 */ /* 0x000fe20007ffe0ff */
[----:B------:R-:W-:-:S04]  /*2c40*/  @P0 VIADD R0, R0, 0x1 ;  /* 0x0000000100000836 */ /* 0x000fc80000000000 */
[----:B------:R-:W-:Y:S01]  /*2c50*/  @P0 IMAD.MOV.U32 R5, RZ, RZ, R9 ;  /* 0x000000ffff050224 */ /* 0x000fe200078e0009 */
[----:B------:R-:W-:-:S05]  /*2c60*/  LOP3.LUT R24, R0, 0x80000000, RZ, 0x3c, !PT ;  /* 0x8000000000187812 */ /* 0x000fca00078e3cff */
[C---:B------:R-:W-:Y:S02]  /*2c70*/  DADD R16, R4.reuse, 1 ;  /* 0x3ff0000004107429 */ /* 0x040fe40000000000 */
[----:B------:R-:W-:-:S04]  /*2c80*/  DADD R4, R4, -1 ;  /* 0xbff0000004047429 */ /* 0x000fc80000000000 */
[----:B------:R-:W1:Y:S02]  /*2c90*/  MUFU.RCP64H R9, R17 ;  /* 0x0000001100097308 */ /* 0x000e640000001800 */
[----:B-1----:R-:W-:-:S08]  /*2ca0*/  DFMA R12, -R16, R8, 1 ;  /* 0x3ff00000100c742b */ /* 0x002fd00000000108 */
[----:B------:R-:W-:-:S08]  /*2cb0*/  DFMA R12, R12, R12, R12 ;  /* 0x0000000c0c0c722b */ /* 0x000fd0000000000c */
[----:B------:R-:W-:-:S08]  /*2cc0*/  DFMA R8, R8, R12, R8 ;  /* 0x0000000c0808722b */ /* 0x000fd00000000008 */
[----:B------:R-:W-:-:S08]  /*2cd0*/  DMUL R12, R4, R8 ;  /* 0x00000008040c7228 */ /* 0x000fd00000000000 */
[----:B------:R-:W-:-:S08]  /*2ce0*/  DFMA R12, R4, R8, R12 ;  /* 0x00000008040c722b */ /* 0x000fd0000000000c */
[----:B------:R-:W-:Y:S02]  /*2cf0*/  DMUL R14, R12, R12 ;  /* 0x0000000c0c0e7228 */ /* 0x000fe40000000000 */
[----:B------:R-:W-:-:S06]  /*2d00*/  DADD R20, R4, -R12 ;  /* 0x0000000004147229 */ /* 0x000fcc000000080c */
[----:B------:R-:W-:Y:S01]  /*2d10*/  DFMA R16, R14, UR8, R18 ;  /* 0x000000080e107c2b */ /* 0x000fe20008000012 */
[----:B------:R-:W-:Y:S01]  /*2d20*/  UMOV UR8, 0x9f02676f ;  /* 0x9f02676f00087882 */ /* 0x000fe20000000000 */
[----:B------:R-:W-:Y:S01]  /*2d30*/  UMOV UR9, 0x3ef3b266 ;  /* 0x3ef3b26600097882 */ /* 0x000fe20000000000 */
[----:B------:R-:W-:-:S05]  /*2d40*/  DADD R20, R20, R20 ;  /* 0x0000000014147229 */ /* 0x000fca0000000014 */
[----:B------:R-:W-:Y:S01]  /*2d50*/  DFMA R16, R14, R16, UR8 ;  /* 0x000000080e107e2b */ /* 0x000fe20008000010 */
[----:B------:R-:W-:Y:S01]  /*2d60*/  UMOV UR8, 0xa9ab0956 ;  /* 0xa9ab095600087882 */ /* 0x000fe20000000000 */
[----:B------:R-:W-:Y:S01]  /*2d70*/  UMOV UR9, 0x3f1745cb ;  /* 0x3f1745cb00097882 */ /* 0x000fe20000000000 */
[----:B------:R-:W-:-:S05]  /*2d80*/  DFMA R20, R4, -R12, R20 ;  /* 0x8000000c0414722b */ /* 0x000fca0000000014 */
[----:B------:R-:W-:Y:S01]  /*2d90*/  DFMA R16, R14, R16, UR8 ;  /* 0x000000080e107e2b */ /* 0x000fe20008000010 */
[----:B------:R-:W-:Y:S01]  /*2da0*/  UMOV UR8, 0x2d1b5154 ;  /* 0x2d1b515400087882 */ /* 0x000fe20000000000 */
[----:B------:R-:W-:Y:S01]  /*2db0*/  UMOV UR9, 0x3f3c71c7 ;  /* 0x3f3c71c700097882 */ /* 0x000fe20000000000 */
[----:B------:R-:W-:-:S05]  /*2dc0*/  DMUL R20, R8, R20 ;  /* 0x0000001408147228 */ /* 0x000fca0000000000 */
[----:B------:R-:W-:Y:S01]  /*2dd0*/  DFMA R16, R14, R16, UR8 ;  /* 0x000000080e107e2b */ /* 0x000fe20008000010 */
[----:B------:R-:W-:Y:S01]  /*2de0*/  UMOV UR8, 0x923be72d ;  /* 0x923be72d00087882 */ /* 0x000fe20000000000 */
[----:B------:R-:W-:-:S06]  /*2df0*/  UMOV UR9, 0x3f624924 ;  /* 0x3f62492400097882 */ /* 0x000fcc0000000000 */
[----:B------:R-:W-:Y:S01]  /*2e00*/  DFMA R18, R14, R16, UR8 ;  /* 0x000000080e127e2b */ /* 0x000fe20008000010 */
[----:B------:R-:W-:Y:S01]  /*2e10*/  UMOV UR8, 0x9999a3c4 ;  /* 0x9999a3c400087882 */ /* 0x000fe20000000000 */
[----:B------:R-:W-:Y:S01]  /*2e20*/  UMOV UR9, 0x3f899999 ;  /* 0x3f89999900097882 */ /* 0x000fe20000000000 */
[----:B------:R-:W-:Y:S01]  /*2e30*/  DADD R16, R24, -UR10 ;  /* 0x8000000a18107e29 */ /* 0x000fe20008000000 */
[----:B------:R-:W-:Y:S01]  /*2e40*/  UMOV UR10, 0xfefa39ef ;  /* 0xfefa39ef000a7882 */ /* 0x000fe20000000000 */
[----:B------:R-:W-:-:S03]  /*2e50*/  UMOV UR11, 0x3fe62e42 ;  /* 0x3fe62e42000b7882 */ /* 0x000fc60000000000 */
[----:B------:R-:W-:Y:S01]  /*2e60*/  DFMA R18, R14, R18, UR8 ;  /* 0x000000080e127e2b */ /* 0x000fe20008000012 */
[----:B------:R-:W-:Y:S01]  /*2e70*/  UMOV UR8, 0x55555554 ;  /* 0x5555555400087882 */ /* 0x000fe20000000000 */
[----:B------:R-:W-:Y:S01]  /*2e80*/  UMOV UR9, 0x3fb55555 ;  /* 0x3fb5555500097882 */ /* 0x000fe20000000000 */
[----:B------:R-:W-:-:S05]  /*2e90*/  DFMA R4, R16, UR10, R12 ;  /* 0x0000000a10047c2b */ /* 0x000fca000800000c */
[----:B------:R-:W-:Y:S01]  /*2ea0*/  DFMA R18, R14, R18, UR8 ;  /* 0x000000080e127e2b */ /* 0x000fe20008000012 */
[----:B------:R-:W-:Y:S01]  /*2eb0*/  UMOV UR8, 0xfefa39ef ;  /* 0xfefa39ef00087882 */ /* 0x000fe20000000000 */
[----:B------:R-:W-:Y:S02]  /*2ec0*/  UMOV UR9, 0x3fe62e42 ;  /* 0x3fe62e4200097882 */ /* 0x000fe40000000000 */
[----:B------:R-:W-:Y:S01]  /*2ed0*/  DFMA R24, R16, -UR8, R4 ;  /* 0x8000000810187c2b */ /* 0x000fe20008000004 */
[----:B------:R-:W-:Y:S01]  /*2ee0*/  UMOV UR8, 0x3b39803f ;  /* 0x3b39803f00087882 */ /* 0x000fe20000000000 */
[----:B------:R-:W-:Y:S02]  /*2ef0*/  UMOV UR9, 0x3c7abc9e ;  /* 0x3c7abc9e00097882 */ /* 0x000fe40000000000 */
[----:B------:R-:W-:-:S04]  /*2f00*/  DMUL R18, R14, R18 ;  /* 0x000000120e127228 */ /* 0x000fc80000000000 */
[----:B------:R-:W-:-:S04]  /*2f10*/  DADD R24, -R12, R24 ;  /* 0x000000000c187229 */ /* 0x000fc80000000118 */
[----:B------:R-:W-:-:S08]  /*2f20*/  DFMA R18, R12, R18, R20 ;  /* 0x000000120c12722b */ /* 0x000fd00000000014 */
[----:B------:R-:W-:-:S08]  /*2f30*/  DADD R18, R18, -R24 ;  /* 0x0000000012127229 */ /* 0x000fd00000000818 */
[----:B------:R-:W-:-:S08]  /*2f40*/  DFMA R18, R16, UR8, R18 ;  /* 0x0000000810127c2b */ /* 0x000fd00008000012 */
[----:B------:R-:W-:Y:S01]  /*2f50*/  DADD R4, R4, R18 ;  /* 0x0000000004047229 */ /* 0x000fe20000000012 */
[----:B------:R-:W-:Y:S10]  /*2f60*/  BRA `(.L_x_27) ;  /* 0x0000000000187947 */ /* 0x000ff40003800000 */
.L_x_26:
[----:B------:R-:W-:Y:S01]  /*2f70*/  MOV R4, 0x0 ;  /* 0x0000000000047802 */ /* 0x000fe20000000f00 */
[----:B------:R-:W-:Y:S01]  /*2f80*/  IMAD.MOV.U32 R5, RZ, RZ, 0x7ff00000 ;  /* 0x7ff00000ff057424 */ /* 0x000fe200078e00ff */
[----:B------:R-:W-:-:S05]  /*2f90*/  LOP3.LUT P0, RZ, R9, 0x7fffffff, RZ, 0xc0, !PT ;  /* 0x7fffffff09ff7812 */ /* 0x000fca000780c0ff */
[----:B------:R-:W-:-:S10]  /*2fa0*/  DFMA R4, R8, R4, +INF ;  /* 0x7ff000000804742b */ /* 0x000fd40000000004 */
[----:B------:R-:W-:Y:S02]  /*2fb0*/  FSEL R4, R4, RZ, P0 ;  /* 0x000000ff04047208 */ /* 0x000fe40000000000 */
[----:B------:R-:W-:-:S07]  /*2fc0*/  FSEL R5, R5, -QNAN , P0 ;  /* 0xfff0000005057808 */ /* 0x000fce0000000000 */
.L_x_27:
[----:B------:R-:W-:Y:S05]  /*2fd0*/  BSYNC.RECONVERGENT B1 ;  /* 0x0000000000017941 */ /* 0x000fea0003800200 */
.L_x_25:
[----:B------:R-:W-:Y:S01]  /*2fe0*/  DFMA R10, R10, -2, -R4 ;  /* 0xc00000000a0a782b */ /* 0x000fe20000000804 */
[----:B------:R-:W-:Y:S01]  /*2ff0*/  UMOV UR8, 0xfefa39ef ;  /* 0xfefa39ef00087882 */ /* 0x000fe20000000000 */
[----:B------:R-:W-:Y:S01]  /*3000*/  IMAD.MOV.U32 R4, RZ, RZ, 0x652b82fe ;  /* 0x652b82feff047424 */ /* 0x000fe200078e00ff */
[----:B------:R-:W-:Y:S01]  /*3010*/  UMOV UR9, 0x3fe62e42 ;  /* 0x3fe62e4200097882 */ /* 0x000fe20000000000 */
[----:B------:R-:W-:Y:S01]  /*3020*/  IMAD.MOV.U32 R5, RZ, RZ, 0x3ff71547 ;  /* 0x3ff71547ff057424 */ /* 0x000fe200078e00ff */
[----:B------:R-:W-:Y:S05]  /*3030*/  BSSY.RECONVERGENT B1, `(.L_x_28) ;  /* 0x0000037000017945 */ /* 0x000fea0003800200 */
[----:B------:R-:W-:Y:S01]  /*3040*/  DFMA R4, R10, R4, 6.75539944105574400000e+15 ;  /* 0x433800000a04742b */ /* 0x000fe20000000004 */
[----:B------:R-:W-:-:S07]  /*3050*/  FSETP.GEU.AND P0, PT, |R11|, 4.1917929649353027344, PT ;  /* 0x4086232b0b00780b */ /* 0x000fce0003f0e200 */
        /* <DEDUP_REMOVED lines=36> */
[----:B------:R-:W-:Y:S01]  /*32a0*/  IMAD R9, R4, 0x100000, R13 ;  /* 0x0010000004097824 */ /* 0x000fe200078e020d */
[----:B------:R-:W-:Y:S01]  /*32b0*/  MOV R8, R12 ;  /* 0x0000000c00087202 */ /* 0x000fe20000000f00 */
[----:B------:R-:W-:Y:S06]  /*32c0*/  @!P0 BRA `(.L_x_29) ;  /* 0x0000000000348947 */ /* 0x000fec0003800000 */
[----:B------:R-:W-:Y:S01]  /*32d0*/  FSETP.GEU.AND P1, PT, |R11|, 4.2275390625, PT ;  /* 0x408748000b00780b */ /* 0x000fe20003f2e200 */
[C---:B------:R-:W-:Y:S02]  /*32e0*/  DADD R8, R10.reuse, +INF ;  /* 0x7ff000000a087429 */ /* 0x040fe40000000000 */
[----:B------:R-:W-:-:S08]  /*32f0*/  DSETP.GEU.AND P0, PT, R10, RZ, PT ;  /* 0x000000ff0a00722a */ /* 0x000fd00003f0e000 */
[----:B------:R-:W-:Y:S02]  /*3300*/  FSEL R8, R8, RZ, P0 ;  /* 0x000000ff08087208 */ /* 0x000fe40000000000 */
[----:B------:R-:W-:Y:S01]  /*3310*/  @!P1 LEA.HI R0, R4, R4, RZ, 0x1 ;  /* 0x0000000404009211 */ /* 0x000fe200078f08ff */
[----:B------:R-:W-:Y:S01]  /*3320*/  @!P1 IMAD.MOV.U32 R10, RZ, RZ, RZ ;  /* 0x000000ffff0a9224 */ /* 0x000fe200078e00ff */
[----:B------:R-:W-:Y:S02]  /*3330*/  FSEL R9, R9, RZ, P0 ;  /* 0x000000ff09097208 */ /* 0x000fe40000000000 */
[----:B------:R-:W-:-:S05]  /*3340*/  @!P1 SHF.R.S32.HI R5, RZ, 0x1, R0 ;  /* 0x00000001ff059819 */ /* 0x000fca0000011400 */
[----:B------:R-:W-:Y:S02]  /*3350*/  @!P1 IMAD.IADD R4, R4, 0x1, -R5 ;  /* 0x0000000104049824 */ /* 0x000fe400078e0a05 */
[----:B------:R-:W-:-:S03]  /*3360*/  @!P1 IMAD R5, R5, 0x100000, R13 ;  /* 0x0010000005059824 */ /* 0x000fc600078e020d */
[----:B------:R-:W-:Y:S01]  /*3370*/  @!P1 LEA R11, R4, 0x3ff00000, 0x14 ;  /* 0x3ff00000040b9811 */ /* 0x000fe200078ea0ff */
[----:B------:R-:W-:-:S06]  /*3380*/  @!P1 IMAD.MOV.U32 R4, RZ, RZ, R12 ;  /* 0x000000ffff049224 */ /* 0x000fcc00078e000c */
[----:B------:R-:W-:-:S11]  /*3390*/  @!P1 DMUL R8, R4, R10 ;  /* 0x0000000a04089228 */ /* 0x000fd60000000000 */
.L_x_29:
[----:B------:R-:W-:Y:S05]  /*33a0*/  BSYNC.RECONVERGENT B1 ;  /* 0x0000000000017941 */ /* 0x000fea0003800200 */
.L_x_28:
[----:B------:R-:W-:Y:S01]  /*33b0*/  DADD R8, R8, 1 ;  /* 0x3ff0000008087429 */ /* 0x000fe20000000000 */
[----:B0-----:R-:W-:-:S07]  /*33c0*/  IMAD.WIDE R6, R2, 0x8, R6 ;  /* 0x0000000802067825 */ /* 0x001fce00078e0206 */
[----:B------:R-:W-:-:S07]  /*33d0*/  DMUL R8, R22, R8 ;  /* 0x0000000816087228 */ /* 0x000fce0000000000 */
[----:B------:R1:W-:Y:S01]  /*33e0*/  STG.E.64 desc[UR4][R6.64], R8 ;  /* 0x0000000806007986 */ /* 0x0003e2000c101b04 */
[----:B------:R-:W-:Y:S05]  /*33f0*/  BRA `(.L_x_18) ;  /* 0x0000000800907947 */ /* 0x000fea0003800000 */
.L_x_19:
[----:B------:R-:W-:Y:S01]  /*3400*/  DMUL R4, R8, R8 ;  /* 0x0000000808047228 */ /* 0x000fe20000000000 */
[----:B------:R-:W-:Y:S01]  /*3410*/  UMOV UR8, 0xfefa39ef ;  /* 0xfefa39ef00087882 */ /* 0x000fe20000000000 */
[----:B------:R-:W-:Y:S01]  /*3420*/  IMAD.MOV.U32 R8, RZ, RZ, 0x652b82fe ;  /* 0x652b82feff087424 */ /* 0x000fe200078e00ff */
[----:B------:R-:W-:Y:S01]  /*3430*/  DADD R14, R10, R10 ;  /* 0x000000000a0e7229 */ /* 0x000fe2000000000a */
[----:B------:R-:W-:Y:S01]  /*3440*/  IMAD.MOV.U32 R9, RZ, RZ, 0x3ff71547 ;  /* 0x3ff71547ff097424 */ /* 0x000fe200078e00ff */
[----:B------:R-:W-:Y:S01]  /*3450*/  UMOV UR9, 0x3fe62e42 ;  /* 0x3fe62e4200097882 */ /* 0x000fe20000000000 */
[----:B------:R-:W-:Y:S01]  /*3460*/  IMAD.MOV.U32 R17, RZ, RZ, 0x3ab5ebe6 ;  /* 0x3ab5ebe6ff117424 */ /* 0x000fe200078e00ff */
[----:B------:R-:W-:Y:S01]  /*3470*/  BSSY.RECONVERGENT B1, `(.L_x_30) ;  /* 0x0000058000017945 */ /* 0x000fe20003800200 */
[----:B------:R-:W-:Y:S01]  /*3480*/  DMUL R4, R4, -0.5 ;  /* 0xbfe0000004047828 */ /* 0x000fe20000000000 */
[----:B------:R-:W1:Y:S07]  /*3490*/  F2F.F32.F64 R0, R14 ;  /* 0x0000000e00007310 */ /* 0x000e6e0000301000 */
[----:B------:R-:W-:-:S08]  /*34a0*/  DFMA R8, R4, R8, 6.75539944105574400000e+15 ;  /* 0x433800000408742b */ /* 0x000fd00000000008 */
[----:B------:R-:W-:Y:S01]  /*34b0*/  DADD R10, R8, -6.75539944105574400000e+15 ;  /* 0xc3380000080a7429 */ /* 0x000fe20000000000 */
[C---:B-1----:R-:W-:Y:S01]  /*34c0*/  FMUL R16, R0.reuse, 1.4426950216293334961 ;  /* 0x3fb8aa3b00107820 */ /* 0x042fe20000400000 */
[C---:B------:R-:W-:Y:S02]  /*34d0*/  FSETP.GEU.AND P0, PT, |R0|.reuse, 0.40999999642372131348, PT ;  /* 0x3ed1eb850000780b */ /* 0x040fe40003f0e200 */
[----:B------:R-:W-:-:S03]  /*34e0*/  FSETP.NEU.AND P2, PT, R0, RZ, PT ;  /* 0x000000ff0000720b */ /* 0x000fc60003f4d000 */
[----:B------:R-:W1:Y:S01]  /*34f0*/  FRND R16, R16 ;  /* 0x0000001000107307 */ /* 0x000e620000201000 */
[----:B------:R-:W-:Y:S01]  /*3500*/  DFMA R12, R10, -UR8, R4 ;  /* 0x800000080a0c7c2b */ /* 0x000fe20008000004 */
[----:B------:R-:W-:Y:S01]  /*3510*/  UMOV UR8, 0x3b39803f ;  /* 0x3b39803f00087882 */ /* 0x000fe20000000000 */
[----:B------:R-:W-:-:S06]  /*3520*/  UMOV UR9, 0x3c7abc9e ;  /* 0x3c7abc9e00097882 */ /* 0x000fcc0000000000 */
[----:B------:R-:W-:Y:S01]  /*3530*/  DFMA R10, R10, -UR8, R12 ;  /* 0x800000080a0a7c2b */ /* 0x000fe2000800000c */
[----:B------:R-:W-:Y:S01]  /*3540*/  UMOV UR8, 0x69ce2bdf ;  /* 0x69ce2bdf00087882 */ /* 0x000fe20000000000 */
[----:B------:R-:W-:Y:S01]  /*3550*/  MOV R12, 0xfca213ea ;  /* 0xfca213ea000c7802 */ /* 0x000fe20000000f00 */
[----:B------:R-:W-:Y:S01]  /*3560*/  IMAD.MOV.U32 R13, RZ, RZ, 0x3e928af3 ;  /* 0x3e928af3ff0d7424 */ /* 0x000fe200078e00ff */
[----:B------:R-:W-:Y:S01]  /*3570*/  UMOV UR9, 0x3e5ade15 ;  /* 0x3e5ade1500097882 */ /* 0x000fe20000000000 */
[----:B-1----:R-:W-:-:S04]  /*3580*/  FSEL R15, R16, RZ, P0 ;  /* 0x000000ff100f7208 */ /* 0x002fc80000000000 */
[----:B------:R-:W-:Y:S01]  /*3590*/  DFMA R12, R10, UR8, R12 ;  /* 0x000000080a0c7c2b */ /* 0x000fe2000800000c */
[----:B------:R-:W-:Y:S01]  /*35a0*/  UMOV UR8, 0x62401315 ;  /* 0x6240131500087882 */ /* 0x000fe20000000000 */
[----:B------:R-:W-:Y:S01]  /*35b0*/  UMOV UR9, 0x3ec71dee ;  /* 0x3ec71dee00097882 */ /* 0x000fe20000000000 */
[C---:B------:R-:W-:Y:S01]  /*35c0*/  FSETP.NEU.AND P0, PT, R15.reuse, 128, PT ;  /* 0x430000000f00780b */ /* 0x040fe20003f0d000 */
[----:B------:R-:W-:-:S03]  /*35d0*/  FFMA R14, R15, -0.693145751953125, R0 ;  /* 0xbf3172000f0e7823 */ /* 0x000fc60000000000 */
[----:B------:R-:W-:Y:S01]  /*35e0*/  FSEL R3, R15, 127, P0 ;  /* 0x42fe00000f037808 */ /* 0x000fe20000000000 */
[----:B------:R-:W-:Y:S01]  /*35f0*/  DFMA R12, R10, R12, UR8 ;  /* 0x000000080a0c7e2b */ /* 0x000fe2000800000c */
[----:B------:R-:W-:Y:S01]  /*3600*/  UMOV UR8, 0x7c89eb71 ;  /* 0x7c89eb7100087882 */ /* 0x000fe20000000000 */
[----:B------:R-:W-:Y:S01]  /*3610*/  UMOV UR9, 0x3efa0199 ;  /* 0x3efa019900097882 */ /* 0x000fe20000000000 */
[C---:B------:R-:W-:Y:S01]  /*3620*/  FSETP.GEU.AND P1, PT, R3.reuse, -126, PT ;  /* 0xc2fc00000300780b */ /* 0x040fe20003f2e000 */
[----:B------:R-:W-:Y:S01]  /*3630*/  FMUL R16, R3, 0.5 ;  /* 0x3f00000003107820 */ /* 0x000fe20000400000 */
[----:B------:R-:W-:-:S03]  /*3640*/  FFMA R14, R15, -1.428606765330187045e-06, R14 ;  /* 0xb5bfbe8e0f0e7823 */ /* 0x000fc6000000000e */
[----:B------:R-:W-:Y:S01]  /*3650*/  DFMA R12, R10, R12, UR8 ;  /* 0x000000080a0c7e2b */ /* 0x000fe2000800000c */
[----:B------:R-:W-:Y:S01]  /*3660*/  UMOV UR8, 0x14761f65 ;  /* 0x14761f6500087882 */ /* 0x000fe20000000000 */
[----:B------:R-:W-:Y:S01]  /*3670*/  UMOV UR9, 0x3f2a01a0 ;  /* 0x3f2a01a000097882 */ /* 0x000fe20000000000 */
[----:B------:R-:W-:Y:S01]  /*3680*/  FSEL R16, R16, R3, !P1 ;  /* 0x0000000310107208 */ /* 0x000fe20004800000 */
[----:B------:R-:W-:-:S03]  /*3690*/  FFMA R17, R14, R17, 0.0083824126049876213074 ;  /* 0x3c0956630e117423 */ /* 0x000fc60000000011 */
[----:B------:R-:W1:Y:S01]  /*36a0*/  MUFU.EX2 R15, R16 ;  /* 0x00000010000f7308 */ /* 0x000e620000000800 */
[----:B------:R-:W-:Y:S01]  /*36b0*/  DFMA R12, R10, R12, UR8 ;  /* 0x000000080a0c7e2b */ /* 0x000fe2000800000c */
[----:B------:R-:W-:Y:S01]  /*36c0*/  UMOV UR8, 0x1852b7af ;  /* 0x1852b7af00087882 */ /* 0x000fe20000000000 */
[----:B------:R-:W-:Y:S01]  /*36d0*/  UMOV UR9, 0x3f56c16c ;  /* 0x3f56c16c00097882 */ /* 0x000fe20000000000 */
[----:B------:R-:W-:-:S04]  /*36e0*/  FFMA R17, R14, R17, 0.041667830199003219604 ;  /* 0x3d2aabe30e117423 */ /* 0x000fc80000000011 */
[C---:B------:R-:W-:Y:S01]  /*36f0*/  FFMA R17, R14.reuse, R17, 0.16666397452354431152 ;  /* 0x3e2aa9f60e117423 */ /* 0x040fe20000000011 */
[----:B------:R-:W-:Y:S01]  /*3700*/  DFMA R12, R10, R12, UR8 ;  /* 0x000000080a0c7e2b */ /* 0x000fe2000800000c */
[----:B------:R-:W-:Y:S01]  /*3710*/  UMOV UR8, 0x11122322 ;  /* 0x1112232200087882 */ /* 0x000fe20000000000 */
[----:B------:R-:W-:Y:S01]  /*3720*/  UMOV UR9, 0x3f811111 ;  /* 0x3f81111100097882 */ /* 0x000fe20000000000 */
[----:B------:R-:W-:-:S04]  /*3730*/  FFMA R17, R14, R17, 0.49999994039535522461 ;  /* 0x3efffffe0e117423 */ /* 0x000fc80000000011 */
[C---:B------:R-:W-:Y:S01]  /*3740*/  FMUL R17, R14.reuse, R17 ;  /* 0x000000110e117220 */ /* 0x040fe20000400000 */
[C---:B------:R-:W-:Y:S01]  /*3750*/  DFMA R12, R10.reuse, R12, UR8 ;  /* 0x000000080a0c7e2b */ /* 0x040fe2000800000c */
[----:B------:R-:W-:Y:S01]  /*3760*/  UMOV UR8, 0x555502a1 ;  /* 0x555502a100087882 */ /* 0x000fe20000000000 */
[----:B------:R-:W-:Y:S01]  /*3770*/  UMOV UR9, 0x3fa55555 ;  /* 0x3fa5555500097882 */ /* 0x000fe20000000000 */
[----:B-1----:R-:W-:Y:S01]  /*3780*/  @!P1 FMUL R15, R15, R15 ;  /* 0x0000000f0f0f9220 */ /* 0x002fe20000400000 */
[----:B------:R-:W-:Y:S01]  /*3790*/  FFMA R14, R14, R17, R14 ;  /* 0x000000110e0e7223 */ /* 0x000fe2000000000e */
[----:B------:R-:W-:Y:S02]  /*37a0*/  FSETP.GEU.AND P1, PT, R3, -25, PT ;  /* 0xc1c800000300780b */ /* 0x000fe40003f2e000 */
[----:B------:R-:W-:Y:S01]  /*37b0*/  FADD R17, R15, -1 ;  /* 0xbf8000000f117421 */ /* 0x000fe20000000000 */
[----:B------:R-:W-:Y:S01]  /*37c0*/  DFMA R12, R10, R12, UR8 ;  /* 0x000000080a0c7e2b */ /* 0x000fe2000800000c */
[----:B------:R-:W-:Y:S01]  /*37d0*/  UMOV UR8, 0x55555511 ;  /* 0x5555551100087882 */ /* 0x000fe20000000000 */
[----:B------:R-:W-:Y:S01]  /*37e0*/  UMOV UR9, 0x3fc55555 ;  /* 0x3fc5555500097882 */ /* 0x000fe20000000000 */
[----:B------:R-:W-:-:S04]  /*37f0*/  FFMA R14, R14, R15, R17 ;  /* 0x0000000f0e0e7223 */ /* 0x000fc80000000011 */
[----:B------:R-:W-:Y:S01]  /*3800*/  @!P0 FADD R14, R14, R14 ;  /* 0x0000000e0e0e8221 */ /* 0x000fe20000000000 */
[----:B------:R-:W-:Y:S01]  /*3810*/  DFMA R12, R10, R12, UR8 ;  /* 0x000000080a0c7e2b */ /* 0x000fe2000800000c */
[----:B------:R-:W-:Y:S01]  /*3820*/  UMOV UR8, 0xb ;  /* 0x0000000b00087882 */ /* 0x000fe20000000000 */
[----:B------:R-:W-:Y:S01]  /*3830*/  UMOV UR9, 0x3fe00000 ;  /* 0x3fe0000000097882 */ /* 0x000fe20000000000 */
[----:B------:R-:W-:-:S04]  /*3840*/  FSETP.GT.AND P0, PT, R3, 128, PT ;  /* 0x430000000300780b */ /* 0x000fc80003f04000 */
[----:B------:R-:W-:Y:S01]  /*3850*/  FSEL R3, R14, +INF , !P0 ;  /* 0x7f8000000e037808 */ /* 0x000fe20004000000 */
[----:B------:R-:W-:Y:S01]  /*3860*/  DFMA R12, R10, R12, UR8 ;  /* 0x000000080a0c7e2b */ /* 0x000fe2000800000c */
[----:B------:R-:W-:Y:S02]  /*3870*/  FSETP.GEU.AND P0, PT, |R5|, 4.1917929649353027344, PT ;  /* 0x4086232b0500780b */ /* 0x000fe40003f0e200 */
[----:B------:R-:W-:Y:S01]  /*3880*/  FSEL R3, R3, -1, P1 ;  /* 0xbf80000003037808 */ /* 0x000fe20000800000 */
[----:B------:R-:W-:-:S04]  /*3890*/  @!P2 FADD R3, R0, R0 ;  /* 0x000000000003a221 */ /* 0x000fc80000000000 */
[----:B------:R-:W-:Y:S01]  /*38a0*/  DFMA R12, R10, R12, 1 ;  /* 0x3ff000000a0c742b */ /* 0x000fe2000000000c */
[----:B------:R-:W-:-:S05]  /*38b0*/  VIADD R0, R3, 0x1800000 ;  /* 0x0180000003007836 */ /* 0x000fca0000000000 */
[----:B------:R-:W-:Y:S02]  /*38c0*/  LOP3.LUT R0, R0, 0x7f800000, RZ, 0xc0, !PT ;  /* 0x7f80000000007812 */ /* 0x000fe400078ec0ff */
[----:B------:R-:W-:Y:S02]  /*38d0*/  DFMA R12, R10, R12, 1 ;  /* 0x3ff000000a0c742b */ /* 0x000fe4000000000c */
[----:B------:R-:W-:-:S08]  /*38e0*/  ISETP.GT.U32.AND P2, PT, R0, 0x1ffffff, PT ;  /* 0x01ffffff0000780c */ /* 0x000fd00003f44070 */
[----:B------:R-:W-:Y:S02]  /*38f0*/  IMAD R11, R8, 0x100000, R13 ;  /* 0x00100000080b7824 */ /* 0x000fe400078e020d */
[----:B------:R-:W-:Y:S01]  /*3900*/  IMAD.MOV.U32 R10, RZ, RZ, R12 ;  /* 0x000000ffff0a7224 */ /* 0x000fe200078e000c */
[----:B------:R-:W-:Y:S06]  /*3910*/  @!P0 BRA `(.L_x_31) ;  /* 0x0000000000348947 */ /* 0x000fec0003800000 */
[----:B------:R-:W-:Y:S01]  /*3920*/  FSETP.GEU.AND P1, PT, |R5|, 4.2275390625, PT ;  /* 0x408748000500780b */ /* 0x000fe20003f2e200 */
[C---:B------:R-:W-:Y:S02]  /*3930*/  DADD R10, R4.reuse, +INF ;  /* 0x7ff00000040a7429 */ /* 0x040fe40000000000 */
[----:B------:R-:W-:-:S08]  /*3940*/  DSETP.GEU.AND P0, PT, R4, RZ, PT ;  /* 0x000000ff0400722a */ /* 0x000fd00003f0e000 */
[----:B------:R-:W-:Y:S02]  /*3950*/  FSEL R10, R10, RZ, P0 ;  /* 0x000000ff0a0a7208 */ /* 0x000fe40000000000 */
[----:B------:R-:W-:Y:S01]  /*3960*/  @!P1 LEA.HI R0, R8, R8, RZ, 0x1 ;  /* 0x0000000808009211 */ /* 0x000fe200078f08ff */
[----:B------:R-:W-:Y:S01]  /*3970*/  @!P1 IMAD.MOV.U32 R4, RZ, RZ, R12 ;  /* 0x000000ffff049224 */ /* 0x000fe200078e000c */
[----:B------:R-:W-:Y:S02]  /*3980*/  FSEL R11, R11, RZ, P0 ;  /* 0x000000ff0b0b7208 */ /* 0x000fe40000000000 */
[----:B------:R-:W-:-:S05]  /*3990*/  @!P1 SHF.R.S32.HI R5, RZ, 0x1, R0 ;  /* 0x00000001ff059819 */ /* 0x000fca0000011400 */
[----:B------:R-:W-:Y:S01]  /*39a0*/  @!P1 IMAD.IADD R8, R8, 0x1, -R5 ;  /* 0x0000000108089824 */ /* 0x000fe200078e0a05 */
[----:B------:R-:W-:-:S04]  /*39b0*/  @!P1 LEA R5, R5, R13, 0x14 ;  /* 0x0000000d05059211 */ /* 0x000fc800078ea0ff */
[----:B------:R-:W-:Y:S01]  /*39c0*/  @!P1 LEA R9, R8, 0x3ff00000, 0x14 ;  /* 0x3ff0000008099811 */ /* 0x000fe200078ea0ff */
[----:B------:R-:W-:-:S06]  /*39d0*/  @!P1 IMAD.MOV.U32 R8, RZ, RZ, RZ ;  /* 0x000000ffff089224 */ /* 0x000fcc00078e00ff */
[----:B------:R-:W-:-:S11]  /*39e0*/  @!P1 DMUL R10, R4, R8 ;  /* 0x00000008040a9228 */ /* 0x000fd60000000000 */
.L_x_31:
[----:B------:R-:W-:Y:S05]  /*39f0*/  BSYNC.RECONVERGENT B1 ;  /* 0x0000000000017941 */ /* 0x000fea0003800200 */
.L_x_30:
[----:B------:R-:W-:Y:S01]  /*3a00*/  BSSY.RECONVERGENT B1, `(.L_x_32) ;  /* 0x000000b000017945 */ /* 0x000fe20003800200 */
[----:B------:R-:W-:-:S03]  /*3a10*/  DMUL R22, R22, R10 ;  /* 0x0000000a16167228 */ /* 0x000fc60000000000 */
[----:B------:R-:W-:Y:S08]  /*3a20*/  @P2 BRA `(.L_x_33) ;  /* 0x0000000000102947 */ /* 0x000ff00003800000 */
[----:B------:R-:W-:Y:S01]  /*3a30*/  IMAD.MOV.U32 R0, RZ, RZ, R3 ;  /* 0x000000ffff007224 */ /* 0x000fe200078e0003 */
[----:B------:R-:W-:-:S07]  /*3a40*/  MOV R4, 0x3a60 ;  /* 0x00003a6000047802 */ /* 0x000fce0000000f00 */
[----:B0-----:R-:W-:Y:S05]  /*3a50*/  CALL.REL.NOINC `($__internal_1_$__cuda_sm20_rcp_rn_f32_slowpath) ;  /* 0x0000000800887944 */ /* 0x001fea0003c00000 */
[----:B------:R-:W-:Y:S05]  /*3a60*/  BRA `(.L_x_34) ;  /* 0x0000000000107947 */ /* 0x000fea0003800000 */
.L_x_33:
[----:B------:R-:W1:Y:S02]  /*3a70*/  MUFU.RCP R0, R3 ;  /* 0x0000000300007308 */ /* 0x000e640000001000 */
[----:B-1----:R-:W-:-:S04]  /*3a80*/  FFMA R4, R3, R0, -1 ;  /* 0xbf80000003047423 */ /* 0x002fc80000000000 */
[----:B------:R-:W-:-:S04]  /*3a90*/  FADD.FTZ R5, -R4, -RZ ;  /* 0x800000ff04057221 */ /* 0x000fc80000010100 */
[----:B------:R-:W-:-:S07]  /*3aa0*/  FFMA R0, R0, R5, R0 ;  /* 0x0000000500007223 */ /* 0x000fce0000000000 */
.L_x_34:
[----:B------:R-:W-:Y:S05]  /*3ab0*/  BSYNC.RECONVERGENT B1 ;  /* 0x0000000000017941 */ /* 0x000fea0003800200 */
.L_x_32:
[----:B------:R-:W1:Y:S01]  /*3ac0*/  MUFU.RCP64H R5, 2.50659942626953125 ;  /* 0x40040d8400057908 */ /* 0x000e620000001800 */
[----:B------:R-:W-:Y:S01]  /*3ad0*/  IMAD.MOV.U32 R12, RZ, RZ, 0x4d013a93 ;  /* 0x4d013a93ff0c7424 */ /* 0x000fe200078e00ff */
[----:B------:R-:W-:Y:S01]  /*3ae0*/  FSETP.GEU.AND P1, PT, |R11|, 6.5827683646048100446e-37, PT ;  /* 0x036000000b00780b */ /* 0x000fe20003f2e200 */
[----:B------:R-:W-:Y:S01]  /*3af0*/  IMAD.MOV.U32 R13, RZ, RZ, 0x40040d84 ;  /* 0x40040d84ff0d7424 */ /* 0x000fe200078e00ff */
[----:B------:R-:W-:Y:S01]  /*3b00*/  BSSY.RECONVERGENT B1, `(.L_x_35) ;  /* 0x0000016000017945 */ /* 0x000fe20003800200 */
[----:B------:R-:W-:-:S06]  /*3b10*/  IMAD.MOV.U32 R4, RZ, RZ, 0x1 ;  /* 0x00000001ff047424 */ /* 0x000fcc00078e00ff */
[----:B-1----:R-:W-:-:S08]  /*3b20*/  DFMA R8, R4, -R12, 1 ;  /* 0x3ff000000408742b */ /* 0x002fd0000000080c */
[----:B------:R-:W-:-:S08]  /*3b30*/  DFMA R8, R8, R8, R8 ;  /* 0x000000080808722b */ /* 0x000fd00000000008 */
[----:B------:R-:W-:-:S08]  /*3b40*/  DFMA R8, R4, R8, R4 ;  /* 0x000000080408722b */ /* 0x000fd00000000004 */
[----:B------:R-:W-:-:S08]  /*3b50*/  DFMA R4, R8, -R12, 1 ;  /* 0x3ff000000804742b */ /* 0x000fd0000000080c */
[----:B------:R-:W-:-:S08]  /*3b60*/  DFMA R4, R8, R4, R8 ;  /* 0x000000040804722b */ /* 0x000fd00000000008 */
[----:B------:R-:W-:-:S08]  /*3b70*/  DMUL R8, R4, R10 ;  /* 0x0000000a04087228 */ /* 0x000fd00000000000 */
[----:B------:R-:W-:-:S08]  /*3b80*/  DFMA R12, R8, -R12, R10 ;  /* 0x8000000c080c722b */ /* 0x000fd0000000000a */
[----:B------:R-:W-:Y:S01]  /*3b90*/  DFMA R4, R4, R12, R8 ;  /* 0x0000000c0404722b */ /* 0x000fe20000000008 */
[----:B------:R1:W2:Y:S09]  /*3ba0*/  F2F.F64.F32 R8, R0 ;  /* 0x0000000000087310 */ /* 0x0002b20000201800 */
[----:B------:R-:W-:-:S05]  /*3bb0*/  FFMA R3, RZ, 2.0633249282836914062, R5 ;  /* 0x40040d84ff037823 */ /* 0x000fca0000000005 */
[----:B------:R-:W-:-:S13]  /*3bc0*/  FSETP.GT.AND P0, PT, |R3|, 1.469367938527859385e-39, PT ;  /* 0x001000000300780b */ /* 0x000fda0003f04200 */
[----:B-12---:R-:W-:Y:S05]  /*3bd0*/  @P0 BRA P1, `(.L_x_36) ;  /* 0x0000000000200947 */ /* 0x006fea0000800000 */
        /* <DEDUP_REMOVED lines=8> */
.L_x_36:
[----:B------:R-:W-:Y:S05]  /*3c60*/  BSYNC.RECONVERGENT B1 ;  /* 0x0000000000017941 */ /* 0x000fea0003800200 */
.L_x_35:
[----:B------:R-:W-:Y:S01]  /*3c70*/  DADD R8, R8, R4 ;  /* 0x0000000008087229 */ /* 0x000fe20000000004 */
[----:B------:R-:W-:Y:S01]  /*3c80*/  UMOV UR8, 0x4d013a93 ;  /* 0x4d013a9300087882 */ /* 0x000fe20000000000 */
[----:B------:R-:W-:Y:S01]  /*3c90*/  UMOV UR9, 0x40040d84 ;  /* 0x40040d8400097882 */ /* 0x000fe20000000000 */
[----:B------:R-:W-:Y:S01]  /*3ca0*/  IMAD.MOV.U32 R4, RZ, RZ, 0x1 ;  /* 0x00000001ff047424 */ /* 0x000fe200078e00ff */
[----:B------:R-:W-:Y:S01]  /*3cb0*/  FSETP.GEU.AND P1, PT, |R23|, 6.5827683646048100446e-37, PT ;  /* 0x036000001700780b */ /* 0x000fe20003f2e200 */
[----:B------:R-:W-:Y:S03]  /*3cc0*/  BSSY.RECONVERGENT B1, `(.L_x_37) ;  /* 0x0000015000017945 */ /* 0x000fe60003800200 */
[----:B------:R-:W-:-:S06]  /*3cd0*/  DMUL R14, R8, UR8 ;  /* 0x00000008080e7c28 */ /* 0x000fcc0008000000 */
[----:B------:R-:W1:Y:S02]  /*3ce0*/  MUFU.RCP64H R5, R15 ;  /* 0x0000000f00057308 */ /* 0x000e640000001800 */
[----:B-1----:R-:W-:-:S08]  /*3cf0*/  DFMA R8, -R14, R4, 1 ;  /* 0x3ff000000e08742b */ /* 0x002fd00000000104 */
        /* <DEDUP_REMOVED lines=10> */
[----:B------:R-:W-:Y:S01]  /*3da0*/  MOV R12, R22 ;  /* 0x00000016000c7202 */ /* 0x000fe20000000f00 */
[----:B------:R-:W-:Y:S01]  /*3db0*/  IMAD.MOV.U32 R13, RZ, RZ, R23 ;  /* 0x000000ffff0d7224 */ /* 0x000fe200078e0017 */
[----:B------:R-:W-:Y:S01]  /*3dc0*/  MOV R0, 0x3df0 ;  /* 0x00003df000007802 */ /* 0x000fe20000000f00 */
[----:B------:R-:W-:-:S07]  /*3dd0*/  IMAD.MOV.U32 R17, RZ, RZ, R15 ;  /* 0x000000ffff117224 */ /* 0x000fce00078e000f */
[----:B0-----:R-:W-:Y:S05]  /*3de0*/  CALL.REL.NOINC `($__internal_0_$__cuda_sm20_div_rn_f64_full) ;  /* 0x0000000000307944 */ /* 0x001fea0003c00000 */
[----:B------:R-:W-:Y:S02]  /*3df0*/  IMAD.MOV.U32 R4, RZ, RZ, R12 ;  /* 0x000000ffff047224 */ /* 0x000fe400078e000c */
[----:B------:R-:W-:-:S07]  /*3e00*/  IMAD.MOV.U32 R5, RZ, RZ, R13 ;  /* 0x000000ffff057224 */ /* 0x000fce00078e000d */
.L_x_38:
[----:B------:R-:W-:Y:S05]  /*3e10*/  BSYNC.RECONVERGENT B1 ;  /* 0x0000000000017941 */ /* 0x000fea0003800200 */
.L_x_37:
[----:B0-----:R-:W-:-:S05]  /*3e20*/  IMAD.WIDE R6, R2, 0x8, R6 ;  /* 0x0000000802067825 */ /* 0x001fca00078e0206 */
[----:B------:R2:W-:Y:S02]  /*3e30*/  STG.E.64 desc[UR4][R6.64], R4 ;  /* 0x0000000406007986 */ /* 0x0005e4000c101b04 */
.L_x_18:
[----:B------:R-:W-:Y:S05]  /*3e40*/  BSYNC.RECONVERGENT B0 ;  /* 0x0000000000007941 */ /* 0x000fea0003800200 */
.L_x_17:
[----:B------:R-:W3:Y:S01]  /*3e50*/  LDCU UR7, c[0x0][0x360] ;  /* 0x00006c00ff0777ac */ /* 0x000ee20008000800 */
[----:B------:R-:W3:Y:S02]  /*3e60*/  LDC R3, c[0x0][0x370] ;  /* 0x0000dc00ff037b82 */ /* 0x000ee40000000800 */
[----:B---3--:R-:W-:-:S05]  /*3e70*/  IMAD R2, R3, UR7, R2 ;  /* 0x0000000703027c24 */ /* 0x008fca000f8e0202 */
[----:B------:R-:W-:-:S13]  /*3e80*/  ISETP.GE.AND P0, PT, R2, UR6, PT ;  /* 0x0000000602007c0c */ /* 0x000fda000bf06270 */
[----:B------:R-:W-:Y:S05]  /*3e90*/  @!P0 BRA `(.L_x_39) ;  /* 0xffffffc000808947 */ /* 0x000fea000383ffff */
[----:B------:R-:W-:Y:S05]  /*3ea0*/  EXIT ;  /* 0x000000000000794d */ /* 0x000fea0003800000 */
        .weak           $__internal_0_$__cuda_sm20_div_rn_f64_full
        .type           $__internal_0_$__cuda_sm20_div_rn_f64_full,@function
        .size           $__internal_0_$__cuda_sm20_div_rn_f64_full,($__internal_1_$__cuda_sm20_rcp_rn_f32_slowpath - $__internal_0_$__cuda_sm20_div_rn_f64_full)
$__internal_0_$__cuda_sm20_div_rn_f64_full:
[----:B------:R-:W-:Y:S01]  /*3eb0*/  FSETP.GEU.AND P2, PT, |R13|, 1.469367938527859385e-39, PT ;  /* 0x001000000d00780b */ /* 0x000fe20003f4e200 */
[----:B------:R-:W-:Y:S01]  /*3ec0*/  IMAD.MOV.U32 R16, RZ, RZ, R14 ;  /* 0x000000ffff107224 */ /* 0x000fe200078e000e */
[C---:B------:R-:W-:Y:S01]  /*3ed0*/  FSETP.GEU.AND P0, PT, |R17|.reuse, 1.469367938527859385e-39, PT ;  /* 0x001000001100780b */ /* 0x040fe20003f0e200 */
[----:B------:R-:W-:Y:S01]  /*3ee0*/  IMAD.MOV.U32 R20, RZ, RZ, 0x1 ;  /* 0x00000001ff147424 */ /* 0x000fe200078e00ff */
[----:B------:R-:W-:Y:S01]  /*3ef0*/  LOP3.LUT R15, R17, 0x800fffff, RZ, 0xc0, !PT ;  /* 0x800fffff110f7812 */ /* 0x000fe200078ec0ff */
[----:B------:R-:W-:Y:S01]  /*3f00*/  BSSY.RECONVERGENT B2, `(.L_x_40) ;  /* 0x0000052000027945 */ /* 0x000fe20003800200 */
[----:B------:R-:W-:Y:S02]  /*3f10*/  LOP3.LUT R3, R13, 0x7ff00000, RZ, 0xc0, !PT ;  /* 0x7ff000000d037812 */ /* 0x000fe400078ec0ff */
[----:B------:R-:W-:Y:S02]  /*3f20*/  LOP3.LUT R15, R15, 0x3ff00000, RZ, 0xfc, !PT ;  /* 0x3ff000000f0f7812 */ /* 0x000fe400078efcff */
[----:B------:R-:W-:-:S02]  /*3f30*/  LOP3.LUT R24, R17, 0x7ff00000, RZ, 0xc0, !PT ;  /* 0x7ff0000011187812 */ /* 0x000fc400078ec0ff */
[----:B------:R-:W-:Y:S01]  /*3f40*/  MOV R18, R12 ;  /* 0x0000000c00127202 */ /* 0x000fe20000000f00 */
[----:B------:R-:W-:Y:S01]  /*3f50*/  @!P2 IMAD.MOV.U32 R26, RZ, RZ, RZ ;  /* 0x000000ffff1aa224 */ /* 0x000fe200078e00ff */
[----:B------:R-:W-:Y:S01]  /*3f60*/  @!P2 LOP3.LUT R4, R17, 0x7ff00000, RZ, 0xc0, !PT ;  /* 0x7ff000001104a812 */ /* 0x000fe200078ec0ff */
[----:B------:R-:W-:Y:S01]  /*3f70*/  @!P0 DMUL R14, R16, 8.98846567431157953865e+307 ;  /* 0x7fe00000100e8828 */ /* 0x000fe20000000000 */
[C---:B------:R-:W-:Y:S02]  /*3f80*/  ISETP.GE.U32.AND P1, PT, R3.reuse, R24, PT ;  /* 0x000000180300720c */ /* 0x040fe40003f26070 */
[----:B------:R-:W-:Y:S01]  /*3f90*/  @!P2 ISETP.GE.U32.AND P3, PT, R3, R4, PT ;  /* 0x000000040300a20c */ /* 0x000fe20003f66070 */
[----:B------:R-:W-:Y:S02]  /*3fa0*/  IMAD.MOV.U32 R4, RZ, RZ, 0x1ca00000 ;  /* 0x1ca00000ff047424 */ /* 0x000fe400078e00ff */
[----:B------:R-:W0:Y:S03]  /*3fb0*/  MUFU.RCP64H R21, R15 ;  /* 0x0000000f00157308 */ /* 0x000e260000001800 */
[----:B------:R-:W-:-:S02]  /*3fc0*/  @!P2 SEL R5, R4, 0x63400000, !P3 ;  /* 0x634000000405a807 */ /* 0x000fc40005800000 */
[----:B------:R-:W-:Y:S02]  /*3fd0*/  SEL R19, R4, 0x63400000, !P1 ;  /* 0x6340000004137807 */ /* 0x000fe40004800000 */
[--C-:B------:R-:W-:Y:S02]  /*3fe0*/  @!P2 LOP3.LUT R5, R5, 0x80000000, R13.reuse, 0xf8, !PT ;  /* 0x800000000505a812 */ /* 0x100fe400078ef80d */
[----:B------:R-:W-:Y:S02]  /*3ff0*/  LOP3.LUT R19, R19, 0x800fffff, R13, 0xf8, !PT ;  /* 0x800fffff13137812 */ /* 0x000fe400078ef80d */
[----:B------:R-:W-:Y:S01]  /*4000*/  @!P2 LOP3.LUT R27, R5, 0x100000, RZ, 0xfc, !PT ;  /* 0x00100000051ba812 */ /* 0x000fe200078efcff */
[----:B------:R-:W-:Y:S01]  /*4010*/  IMAD.MOV.U32 R5, RZ, RZ, R3 ;  /* 0x000000ffff057224 */ /* 0x000fe200078e0003 */
[----:B------:R-:W-:-:S04]  /*4020*/  @!P0 LOP3.LUT R24, R15, 0x7ff00000, RZ, 0xc0, !PT ;  /* 0x7ff000000f188812 */ /* 0x000fc800078ec0ff */
[----:B------:R-:W-:Y:S02]  /*4030*/  @!P2 DFMA R18, R18, 2, -R26 ;  /* 0x400000001212a82b */ /* 0x000fe4000000081a */
[----:B0-----:R-:W-:-:S08]  /*4040*/  DFMA R26, R20, -R14, 1 ;  /* 0x3ff00000141a742b */ /* 0x001fd0000000080e */
[----:B------:R-:W-:Y:S01]  /*4050*/  DFMA R26, R26, R26, R26 ;  /* 0x0000001a1a1a722b */ /* 0x000fe2000000001a */
[----:B------:R-:W-:-:S05]  /*4060*/  @!P2 LOP3.LUT R5, R19, 0x7ff00000, RZ, 0xc0, !PT ;  /* 0x7ff000001305a812 */ /* 0x000fca00078ec0ff */
[----:B------:R-:W-:Y:S02]  /*4070*/  VIADD R25, R5, 0xffffffff ;  /* 0xffffffff05197836 */ /* 0x000fe40000000000 */
[----:B------:R-:W-:-:S03]  /*4080*/  DFMA R20, R20, R26, R20 ;  /* 0x0000001a1414722b */ /* 0x000fc60000000014 */
[----:B------:R-:W-:Y:S01]  /*4090*/  ISETP.GT.U32.AND P0, PT, R25, 0x7feffffe, PT ;  /* 0x7feffffe1900780c */ /* 0x000fe20003f04070 */
[----:B------:R-:W-:-:S04]  /*40a0*/  VIADD R25, R24, 0xffffffff ;  /* 0xffffffff18197836 */ /* 0x000fc80000000000 */
[----:B------:R-:W-:Y:S01]  /*40b0*/  DFMA R28, R20, -R14, 1 ;  /* 0x3ff00000141c742b */ /* 0x000fe2000000080e */
[----:B------:R-:W-:-:S07]  /*40c0*/  ISETP.GT.U32.OR P0, PT, R25, 0x7feffffe, P0 ;  /* 0x7feffffe1900780c */ /* 0x000fce0000704470 */
[----:B------:R-:W-:-:S08]  /*40d0*/  DFMA R28, R20, R28, R20 ;  /* 0x0000001c141c722b */ /* 0x000fd00000000014 */
[----:B------:R-:W-:-:S08]  /*40e0*/  DMUL R26, R28, R18 ;  /* 0x000000121c1a7228 */ /* 0x000fd00000000000 */
[----:B------:R-:W-:-:S08]  /*40f0*/  DFMA R20, R26, -R14, R18 ;  /* 0x8000000e1a14722b */ /* 0x000fd00000000012 */
[----:B------:R-:W-:Y:S01]  /*4100*/  DFMA R20, R28, R20, R26 ;  /* 0x000000141c14722b */ /* 0x000fe2000000001a */
[----:B------:R-:W-:Y:S10]  /*4110*/  @P0 BRA `(.L_x_41) ;  /* 0x00000000006c0947 */ /* 0x000ff40003800000 */
[----:B------:R-:W-:-:S04]  /*4120*/  LOP3.LUT R12, R17, 0x7ff00000, RZ, 0xc0, !PT ;  /* 0x7ff00000110c7812 */ /* 0x000fc800078ec0ff */
[CC--:B------:R-:W-:Y:S02]  /*4130*/  VIADDMNMX R5, R3.reuse, -R12.reuse, 0xb9600000, !PT ;  /* 0xb960000003057446 */ /* 0x0c0fe4000780090c */
[----:B------:R-:W-:Y:S02]  /*4140*/  ISETP.GE.U32.AND P0, PT, R3, R12, PT ;  /* 0x0000000c0300720c */ /* 0x000fe40003f06070 */
[----:B------:R-:W-:Y:S02]  /*4150*/  VIMNMX R3, PT, PT, R5, 0x46a00000, PT ;  /* 0x46a0000005037848 */ /* 0x000fe40003fe0100 */
[----:B------:R-:W-:-:S05]  /*4160*/  SEL R4, R4, 0x63400000, !P0 ;  /* 0x6340000004047807 */ /* 0x000fca0004000000 */
[----:B------:R-:W-:Y:S02]  /*4170*/  IMAD.IADD R3, R3, 0x1, -R4 ;  /* 0x0000000103037824 */ /* 0x000fe400078e0a04 */
[----:B------:R-:W-:-:S03]  /*4180*/  IMAD.MOV.U32 R4, RZ, RZ, RZ ;  /* 0x000000ffff047224 */ /* 0x000fc600078e00ff */
[----:B------:R-:W-:-:S06]  /*4190*/  IADD3 R5, PT, PT, R3, 0x7fe00000, RZ ;  /* 0x7fe0000003057810 */ /* 0x000fcc0007ffe0ff */
[----:B------:R-:W-:-:S10]  /*41a0*/  DMUL R26, R20, R4 ;  /* 0x00000004141a7228 */ /* 0x000fd40000000000 */
[----:B------:R-:W-:-:S13]  /*41b0*/  FSETP.GTU.AND P0, PT, |R27|, 1.469367938527859385e-39, PT ;  /* 0x001000001b00780b */ /* 0x000fda0003f0c200 */
[----:B------:R-:W-:Y:S05]  /*41c0*/  @P0 BRA `(.L_x_42) ;  /* 0x0000000000940947 */ /* 0x000fea0003800000 */
[----:B------:R-:W-:Y:S01]  /*41d0*/  DFMA R14, R20, -R14, R18 ;  /* 0x8000000e140e722b */ /* 0x000fe20000000012 */
[----:B------:R-:W-:-:S09]  /*41e0*/  IMAD.MOV.U32 R12, RZ, RZ, RZ ;  /* 0x000000ffff0c7224 */ /* 0x000fd200078e00ff */
[C---:B------:R-:W-:Y:S02]  /*41f0*/  FSETP.NEU.AND P0, PT, R15.reuse, RZ, PT ;  /* 0x000000ff0f00720b */ /* 0x040fe40003f0d000 */
[----:B------:R-:W-:-:S04]  /*4200*/  LOP3.LUT R17, R15, 0x80000000, R17, 0x48, !PT ;  /* 0x800000000f117812 */ /* 0x000fc800078e4811 */
[----:B------:R-:W-:-:S07]  /*4210*/  LOP3.LUT R13, R17, R5, RZ, 0xfc, !PT ;  /* 0x00000005110d7212 */ /* 0x000fce00078efcff */
[----:B------:R-:W-:Y:S05]  /*4220*/  @!P0 BRA `(.L_x_42) ;  /* 0x00000000007c8947 */ /* 0x000fea0003800000 */
[----:B------:R-:W-:Y:S01]  /*4230*/  IMAD.MOV R5, RZ, RZ, -R3 ;  /* 0x000000ffff057224 */ /* 0x000fe200078e0a03 */
[----:B------:R-:W-:Y:S01]  /*4240*/  DMUL.RP R12, R20, R12 ;  /* 0x0000000c140c7228 */ /* 0x000fe20000008000 */
[----:B------:R-:W-:Y:S01]  /*4250*/  IMAD.MOV.U32 R4, RZ, RZ, RZ ;  /* 0x000000ffff047224 */ /* 0x000fe200078e00ff */
[----:B------:R-:W-:-:S05]  /*4260*/  IADD3 R3, PT, PT, -R3, -0x43300000, RZ ;  /* 0xbcd0000003037810 */ /* 0x000fca0007ffe1ff */
[----:B------:R-:W-:-:S03]  /*4270*/  DFMA R4, R26, -R4, R20 ;  /* 0x800000041a04722b */ /* 0x000fc60000000014 */
[----:B------:R-:W-:-:S07]  /*4280*/  LOP3.LUT R17, R13, R17, RZ, 0x3c, !PT ;  /* 0x000000110d117212 */ /* 0x000fce00078e3cff */
[----:B------:R-:W-:-:S04]  /*4290*/  FSETP.NEU.AND P0, PT, |R5|, R3, PT ;  /* 0x000000030500720b */ /* 0x000fc80003f0d200 */
[----:B------:R-:W-:Y:S02]  /*42a0*/  FSEL R26, R12, R26, !P0 ;  /* 0x0000001a0c1a7208 */ /* 0x000fe40004000000 */
[----:B------:R-:W-:Y:S01]  /*42b0*/  FSEL R27, R17, R27, !P0 ;  /* 0x0000001b111b7208 */ /* 0x000fe20004000000 */
[----:B------:R-:W-:Y:S06]  /*42c0*/  BRA `(.L_x_42) ;  /* 0x0000000000547947 */ /* 0x000fec0003800000 */
.L_x_41:
[----:B------:R-:W-:-:S14]  /*42d0*/  DSETP.NAN.AND P0, PT, R12, R12, PT ;  /* 0x0000000c0c00722a */ /* 0x000fdc0003f08000 */
[----:B------:R-:W-:Y:S05]  /*42e0*/  @P0 BRA `(.L_x_43) ;  /* 0x0000000000440947 */ /* 0x000fea0003800000 */
[----:B------:R-:W-:-:S14]  /*42f0*/  DSETP.NAN.AND P0, PT, R16, R16, PT ;  /* 0x000000101000722a */ /* 0x000fdc0003f08000 */
[----:B------:R-:W-:Y:S05]  /*4300*/  @P0 BRA `(.L_x_44) ;  /* 0x0000000000300947 */ /* 0x000fea0003800000 */
[----:B------:R-:W-:Y:S01]  /*4310*/  ISETP.NE.AND P0, PT, R5, R24, PT ;  /* 0x000000180500720c */ /* 0x000fe20003f05270 */
[----:B------:R-:W-:Y:S02]  /*4320*/  IMAD.MOV.U32 R26, RZ, RZ, 0x0 ;  /* 0x00000000ff1a7424 */ /* 0x000fe400078e00ff */
[----:B------:R-:W-:-:S10]  /*4330*/  IMAD.MOV.U32 R27, RZ, RZ, -0x80000 ;  /* 0xfff80000ff1b7424 */ /* 0x000fd400078e00ff */
[----:B------:R-:W-:Y:S05]  /*4340*/  @!P0 BRA `(.L_x_42) ;  /* 0x0000000000348947 */ /* 0x000fea0003800000 */
[----:B------:R-:W-:Y:S02]  /*4350*/  ISETP.NE.AND P0, PT, R5, 0x7ff00000, PT ;  /* 0x7ff000000500780c */ /* 0x000fe40003f05270 */
[----:B------:R-:W-:Y:S02]  /*4360*/  LOP3.LUT R27, R13, 0x80000000, R17, 0x48, !PT ;  /* 0x800000000d1b7812 */ /* 0x000fe400078e4811 */
[----:B------:R-:W-:-:S13]  /*4370*/  ISETP.EQ.OR P0, PT, R24, RZ, !P0 ;  /* 0x000000ff1800720c */ /* 0x000fda0004702670 */
[----:B------:R-:W-:Y:S02]  /*4380*/  @P0 LOP3.LUT R3, R27, 0x7ff00000, RZ, 0xfc, !PT ;  /* 0x7ff000001b030812 */ /* 0x000fe400078efcff */
[----:B------:R-:W-:Y:S01]  /*4390*/  @!P0 MOV R26, RZ ;  /* 0x000000ff001a8202 */ /* 0x000fe20000000f00 */
[----:B------:R-:W-:Y:S02]  /*43a0*/  @P0 IMAD.MOV.U32 R26, RZ, RZ, RZ ;  /* 0x000000ffff1a0224 */ /* 0x000fe400078e00ff */
[----:B------:R-:W-:Y:S01]  /*43b0*/  @P0 IMAD.MOV.U32 R27, RZ, RZ, R3 ;  /* 0x000000ffff1b0224 */ /* 0x000fe200078e0003 */
[----:B------:R-:W-:Y:S06]  /*43c0*/  BRA `(.L_x_42) ;  /* 0x0000000000147947 */ /* 0x000fec0003800000 */
.L_x_44:
[----:B------:R-:W-:Y:S01]  /*43d0*/  LOP3.LUT R27, R17, 0x80000, RZ, 0xfc, !PT ;  /* 0x00080000111b7812 */ /* 0x000fe200078efcff */
[----:B------:R-:W-:Y:S01]  /*43e0*/  IMAD.MOV.U32 R26, RZ, RZ, R16 ;  /* 0x000000ffff1a7224 */ /* 0x000fe200078e0010 */
[----:B------:R-:W-:Y:S06]  /*43f0*/  BRA `(.L_x_42) ;  /* 0x0000000000087947 */ /* 0x000fec0003800000 */
.L_x_43:
[----:B------:R-:W-:Y:S01]  /*4400*/  LOP3.LUT R27, R13, 0x80000, RZ, 0xfc, !PT ;  /* 0x000800000d1b7812 */ /* 0x000fe200078efcff */
[----:B------:R-:W-:-:S07]  /*4410*/  IMAD.MOV.U32 R26, RZ, RZ, R12 ;  /* 0x000000ffff1a7224 */ /* 0x000fce00078e000c */
.L_x_42:
[----:B------:R-:W-:Y:S05]  /*4420*/  BSYNC.RECONVERGENT B2 ;  /* 0x0000000000027941 */ /* 0x000fea0003800200 */
.L_x_40:
[----:B------:R-:W-:Y:S01]  /*4430*/  MOV R4, R0 ;  /* 0x0000000000047202 */ /* 0x000fe20000000f00 */
[----:B------:R-:W-:Y:S02]  /*4440*/  IMAD.MOV.U32 R5, RZ, RZ, 0x0 ;  /* 0x00000000ff057424 */ /* 0x000fe400078e00ff */
[----:B------:R-:W-:Y:S02]  /*4450*/  IMAD.MOV.U32 R12, RZ, RZ, R26 ;  /* 0x000000ffff0c7224 */ /* 0x000fe400078e001a */
[----:B------:R-:W-:Y:S01]  /*4460*/  IMAD.MOV.U32 R13, RZ, RZ, R27 ;  /* 0x000000ffff0d7224 */ /* 0x000fe200078e001b */
[----:B------:R-:W-:Y:S06]  /*4470*/  RET.REL.NODEC R4 `(_Z10_BGH_64_01iPdiiS_iiS_) ;  /* 0xffffffb804e07950 */ /* 0x000fec0003c3ffff */
        .weak           $__internal_1_$__cuda_sm20_rcp_rn_f32_slowpath
        .type           $__internal_1_$__cuda_sm20_rcp_rn_f32_slowpath,@function
        .size           $__internal_1_$__cuda_sm20_rcp_rn_f32_slowpath,(.L_x_230 - $__internal_1_$__cuda_sm20_rcp_rn_f32_slowpath)
$__internal_1_$__cuda_sm20_rcp_rn_f32_slowpath:
[----:B------:R-:W-:Y:S01]  /*4480*/  IMAD.SHL.U32 R3, R0, 0x2, RZ ;  /* 0x0000000200037824 */ /* 0x000fe200078e00ff */
[----:B------:R-:W-:Y:S04]  /*4490*/  BSSY.RECONVERGENT B2, `(.L_x_45) ;  /* 0x0000030000027945 */ /* 0x000fe80003800200 */
[----:B------:R-:W-:-:S04]  /*44a0*/  SHF.R.U32.HI R13, RZ, 0x18, R3 ;  /* 0x00000018ff0d7819 */ /* 0x000fc80000011603 */
[----:B------:R-:W-:-:S13]  /*44b0*/  ISETP.NE.U32.AND P0, PT, R13, RZ, PT ;  /* 0x000000ff0d00720c */ /* 0x000fda0003f05070 */
[----:B------:R-:W-:Y:S05]  /*44c0*/  @P0 BRA `(.L_x_46) ;  /* 0x0000000000280947 */ /* 0x000fea0003800000 */
[----:B------:R-:W-:-:S05]  /*44d0*/  IMAD.SHL.U32 R3, R0, 0x2, RZ ;  /* 0x0000000200037824 */ /* 0x000fca00078e00ff */
[----:B------:R-:W-:-:S13]  /*44e0*/  ISETP.NE.AND P0, PT, R3, RZ, PT ;  /* 0x000000ff0300720c */ /* 0x000fda0003f05270 */
[----:B------:R-:W-:Y:S01]  /*44f0*/  @P0 FFMA R8, R0, 1.84467440737095516160e+19, RZ ;  /* 0x5f80000000080823 */ /* 0x000fe200000000ff */
[----:B------:R-:W-:Y:S08]  /*4500*/  @!P0 MUFU.RCP R5, R0 ;  /* 0x0000000000058308 */ /* 0x000ff00000001000 */
[----:B------:R-:W0:Y:S02]  /*4510*/  @P0 MUFU.RCP R3, R8 ;  /* 0x0000000800030308 */ /* 0x000e240000001000 */
[----:B0-----:R-:W-:-:S04]  /*4520*/  @P0 FFMA R9, R8, R3, -1 ;  /* 0xbf80000008090423 */ /* 0x001fc80000000003 */
[----:B------:R-:W-:-:S04]  /*4530*/  @P0 FADD.FTZ R12, -R9, -RZ ;  /* 0x800000ff090c0221 */ /* 0x000fc80000010100 */
[----:B------:R-:W-:-:S04]  /*4540*/  @P0 FFMA R3, R3, R12, R3 ;  /* 0x0000000c03030223 */ /* 0x000fc80000000003 */
[----:B------:R-:W-:Y:S01]  /*4550*/  @P0 FFMA R5, R3, 1.84467440737095516160e+19, RZ ;  /* 0x5f80000003050823 */ /* 0x000fe200000000ff */
[----:B------:R-:W-:Y:S06]  /*4560*/  BRA `(.L_x_47) ;  /* 0x0000000000887947 */ /* 0x000fec0003800000 */
.L_x_46:
[----:B------:R-:W-:-:S05]  /*4570*/  VIADD R15, R13, 0xffffff03 ;  /* 0xffffff030d0f7836 */ /* 0x000fca0000000000 */
[----:B------:R-:W-:-:S13]  /*4580*/  ISETP.GT.U32.AND P0, PT, R15, 0x1, PT ;  /* 0x000000010f00780c */ /* 0x000fda0003f04070 */
[----:B------:R-:W-:Y:S05]  /*4590*/  @P0 BRA `(.L_x_48) ;  /* 0x0000000000780947 */ /* 0x000fea0003800000 */
[----:B------:R-:W-:Y:S01]  /*45a0*/  LOP3.LUT R3, R0, 0x7fffff, RZ, 0xc0, !PT ;  /* 0x007fffff00037812 */ /* 0x000fe200078ec0ff */
[----:B------:R-:W-:-:S03]  /*45b0*/  IMAD.MOV.U32 R12, RZ, RZ, 0x3 ;  /* 0x00000003ff0c7424 */ /* 0x000fc600078e00ff */
[----:B------:R-:W-:Y:S02]  /*45c0*/  LOP3.LUT R3, R3, 0x3f800000, RZ, 0xfc, !PT ;  /* 0x3f80000003037812 */ /* 0x000fe400078efcff */
[----:B------:R-:W-:Y:S02]  /*45d0*/  SHF.L.U32 R12, R12, R15, RZ ;  /* 0x0000000f0c0c7219 */ /* 0x000fe400000006ff */
[----:B------:R-:W0:Y:S02]  /*45e0*/  MUFU.RCP R8, R3 ;  /* 0x0000000300087308 */ /* 0x000e240000001000 */
[----:B0-----:R-:W-:-:S04]  /*45f0*/  FFMA R5, R3, R8, -1 ;  /* 0xbf80000003057423 */ /* 0x001fc80000000008 */
[----:B------:R-:W-:-:S04]  /*4600*/  FADD.FTZ R5, -R5, -RZ ;  /* 0x800000ff05057221 */ /* 0x000fc80000010100 */
[CCC-:B------:R-:W-:Y:S01]  /*4610*/  FFMA.RM R9, R8.reuse, R5.reuse, R8.reuse ;  /* 0x0000000508097223 */ /* 0x1c0fe20000004008 */
[----:B------:R-:W-:-:S04]  /*4620*/  FFMA.RP R8, R8, R5, R8 ;  /* 0x0000000508087223 */ /* 0x000fc80000008008 */
[C---:B------:R-:W-:Y:S02]  /*4630*/  LOP3.LUT R5, R9.reuse, 0x7fffff, RZ, 0xc0, !PT ;  /* 0x007fffff09057812 */ /* 0x040fe400078ec0ff */
[----:B------:R-:W-:Y:S02]  /*4640*/  FSETP.NEU.FTZ.AND P0, PT, R9, R8, PT ;  /* 0x000000080900720b */ /* 0x000fe40003f1d000 */
[----:B------:R-:W-:Y:S02]  /*4650*/  LOP3.LUT R5, R5, 0x800000, RZ, 0xfc, !PT ;  /* 0x0080000005057812 */ /* 0x000fe400078efcff */
[----:B------:R-:W-:Y:S02]  /*4660*/  SEL R8, RZ, 0xffffffff, !P0 ;  /* 0xffffffffff087807 */ /* 0x000fe40004000000 */
[----:B------:R-:W-:-:S03]  /*4670*/  LOP3.LUT R12, R12, R5, RZ, 0xc0, !PT ;  /* 0x000000050c0c7212 */ /* 0x000fc600078ec0ff */
[----:B------:R-:W-:Y:S01]  /*4680*/  IMAD.MOV R8, RZ, RZ, -R8 ;  /* 0x000000ffff087224 */ /* 0x000fe200078e0a08 */
[----:B------:R-:W-:-:S04]  /*4690*/  SHF.R.U32.HI R12, RZ, R15, R12 ;  /* 0x0000000fff0c7219 */ /* 0x000fc8000001160c */
[--C-:B------:R-:W-:Y:S01]  /*46a0*/  LOP3.LUT P1, RZ, R8, R15, R5.reuse, 0xf8, !PT ;  /* 0x0000000f08ff7212 */ /* 0x100fe2000782f805 */
[----:B------:R-:W-:Y:S01]  /*46b0*/  VIADD R8, R13, 0xffffff04 ;  /* 0xffffff040d087836 */ /* 0x000fe20000000000 */
[C---:B------:R-:W-:Y:S02]  /*46c0*/  LOP3.LUT P0, RZ, R12.reuse, 0x1, RZ, 0xc0, !PT ;  /* 0x000000010cff7812 */ /* 0x040fe4000780c0ff */
[----:B------:R-:W-:Y:S02]  /*46d0*/  LOP3.LUT P2, RZ, R12, 0x2, RZ, 0xc0, !PT ;  /* 0x000000020cff7812 */ /* 0x000fe4000784c0ff */
[----:B------:R-:W-:Y:S02]  /*46e0*/  SHF.R.U32.HI R5, RZ, R8, R5 ;  /* 0x00000008ff057219 */ /* 0x000fe40000011605 */
[----:B------:R-:W-:Y:S02]  /*46f0*/  PLOP3.LUT P0, PT, P0, P1, P2, 0xe0, 0x0 ;  /* 0x000000000000781c */ /* 0x000fe40000703c20 */
[----:B------:R-:W-:-:S02]  /*4700*/  LOP3.LUT P1, RZ, R0, 0x7fffff, RZ, 0xc0, !PT ;  /* 0x007fffff00ff7812 */ /* 0x000fc4000782c0ff */
[----:B------:R-:W-:-:S04]  /*4710*/  SEL R3, RZ, 0x1, !P0 ;  /* 0x00000001ff037807 */ /* 0x000fc80004000000 */
[----:B------:R-:W-:-:S04]  /*4720*/  IADD3 R3, PT, PT, -R3, RZ, RZ ;  /* 0x000000ff03037210 */ /* 0x000fc80007ffe1ff */
[----:B------:R-:W-:-:S13]  /*4730*/  ISETP.GE.AND P0, PT, R3, RZ, PT ;  /* 0x000000ff0300720c */ /* 0x000fda0003f06270 */
[----:B------:R-:W-:-:S04]  /*4740*/  @!P0 VIADD R5, R5, 0x1 ;  /* 0x0000000105058836 */ /* 0x000fc80000000000 */
[----:B------:R-:W-:-:S05]  /*4750*/  @!P1 IMAD.SHL.U32 R5, R5, 0x2, RZ ;  /* 0x0000000205059824 */ /* 0x000fca00078e00ff */
[----:B------:R-:W-:Y:S01]  /*4760*/  LOP3.LUT R5, R5, 0x80000000, R0, 0xf8, !PT ;  /* 0x8000000005057812 */ /* 0x000fe200078ef800 */
[----:B------:R-:W-:Y:S06]  /*4770*/  BRA `(.L_x_47) ;  /* 0x0000000000047947 */ /* 0x000fec0003800000 */
.L_x_48:
[----:B------:R0:W1:Y:S02]  /*4780*/  MUFU.RCP R5, R0 ;  /* 0x0000000000057308 */ /* 0x0000640000001000 */
.L_x_47:
[----:B------:R-:W-:Y:S05]  /*4790*/  BSYNC.RECONVERGENT B2 ;  /* 0x0000000000027941 */ /* 0x000fea0003800200 */
.L_x_45:
[----:B01----:R-:W-:Y:S02]  /*47a0*/  IMAD.MOV.U32 R0, RZ, RZ, R5 ;  /* 0x000000ffff007224 */ /* 0x003fe400078e0005 */
[----:B------:R-:W-:-:S04]  /*47b0*/  IMAD.MOV.U32 R5, RZ, RZ, 0x0 ;  /* 0x00000000ff057424 */ /* 0x000fc800078e00ff */
[----:B------:R-:W-:Y:S05]  /*47c0*/  RET.REL.NODEC R4 `(_Z10_BGH_64_01iPdiiS_iiS_) ;  /* 0xffffffb8040c7950 */ /* 0x000fea0003c3ffff */
.L_x_49:
[----:B------:R-:W-:-:S00]  /*47d0*/  BRA `(.L_x_49) ;  /* 0xfffffffc00fc7947 */ /* 0x000fc0000383ffff */
[----:B------:R-:W-:-:S00]  /*47e0*/  NOP ;  /* 0x0000000000007918 */ /* 0x000fc00000000000 */
        /* <DEDUP_REMOVED lines=9> */
.L_x_230:


//--------------------- .text._Z10_BGH_32_01iPfiiS_iiS_ --------------------------
	.section	.text._Z10_BGH_32_01iPfiiS_iiS_,"ax",@progbits
	.align	128
        .global         _Z10_BGH_32_01iPfiiS_iiS_
        .type           _Z10_BGH_32_01iPfiiS_iiS_,@function
        .size           _Z10_BGH_32_01iPfiiS_iiS_,(.L_x_232 - _Z10_BGH_32_01iPfiiS_iiS_)
        .other          _Z10_BGH_32_01iPfiiS_iiS_,@"STO_CUDA_ENTRY STV_DEFAULT"
_Z10_BGH_32_01iPfiiS_iiS_:
.text._Z10_BGH_32_01iPfiiS_iiS_:
        /* <DEDUP_REMOVED lines=8> */
[----:B------:R-:W0:Y:S01]  /*0080*/  LDC.64 R10, c[0x0][0x388] ;  /* 0x0000e200ff0a7b82 */ /* 0x000e220000000a00 */
[----:B------:R-:W1:Y:S01]  /*0090*/  LDCU UR7, c[0x0][0x370] ;  /* 0x00006e00ff0777ac */ /* 0x000e620008000800 */
[----:B------:R-:W2:Y:S01]  /*00a0*/  LDCU.64 UR4, c[0x0][0x358] ;  /* 0x00006b00ff0477ac */ /* 0x000ea20008000a00 */
[----:B------:R-:W3:Y:S01]  /*00b0*/  LDCU UR6, c[0x0][0x380] ;  /* 0x00007000ff0677ac */ /* 0x000ee20008000800 */
[----:B-1----:R-:W-:-:S07]  /*00c0*/  IMAD R0, R0, UR7, RZ ;  /* 0x0000000700007c24 */ /* 0x002fce000f8e02ff */
.L_x_98:
[----:B---3--:R-:W3:Y:S02]  /*00d0*/  LDC R8, c[0x0][0x394] ;  /* 0x0000e500ff087b82 */ /* 0x008ee40000000800 */
[----:B---3--:R-:W-:-:S13]  /*00e0*/  ISETP.NE.AND P0, PT, R8, UR6, PT ;  /* 0x0000000608007c0c */ /* 0x008fda000bf05270 */
[----:B012-4-:R-:W-:Y:S05]  /*00f0*/  @P0 BRA `(.L_x_50) ;  /* 0x00000000000c0947 */ /* 0x017fea0003800000 */
[----:B0-----:R-:W-:-:S06]  /*0100*/  IMAD.WIDE R24, R5, 0x4, R10 ;  /* 0x0000000405187825 */ /* 0x001fcc00078e020a */
[----:B--2---:R0:W5:Y:S01]  /*0110*/  LDG.E R24, desc[UR4][R24.64] ;  /* 0x0000000418187981 */ /* 0x004162000c1e1900 */
[----:B------:R-:W-:Y:S05]  /*0120*/  BRA `(.L_x_51) ;  /* 0x0000000400447947 */ /* 0x000fea0003800000 */
.L_x_50:
[----:B------:R-:W1:Y:S02]  /*0130*/  LDC R2, c[0x0][0x390] ;  /* 0x0000e400ff027b82 */ /* 0x000e640000000800 */
[----:B-1----:R-:W-:-:S13]  /*0140*/  ISETP.NE.AND P0, PT, R2, 0x1, PT ;  /* 0x000000010200780c */ /* 0x002fda0003f05270 */
[----:B------:R-:W-:Y:S05]  /*0150*/  @P0 BRA `(.L_x_52) ;  /* 0x0000000000640947 */ /* 0x000fea0003800000 */
[----:B------:R-:W-:Y:S02]  /*0160*/  IABS R6, R8 ;  /* 0x0000000800067213 */ /* 0x000fe40000000000 */
[----:B------:R-:W-:Y:S02]  /*0170*/  IABS R9, R5 ;  /* 0x0000000500097213 */ /* 0x000fe40000000000 */
[----:B------:R-:W1:Y:S01]  /*0180*/  I2F.RP R4, R6 ;  /* 0x0000000600047306 */ /* 0x000e620000209400 */
[----:B------:R-:W-:-:S07]  /*0190*/  ISETP.GE.AND P2, PT, R5, RZ, PT ;  /* 0x000000ff0500720c */ /* 0x000fce0003f46270 */
[----:B-1----:R-:W1:Y:S02]  /*01a0*/  MUFU.RCP R4, R4 ;  /* 0x0000000400047308 */ /* 0x002e640000001000 */
[----:B-1----:R-:W-:-:S06]  /*01b0*/  VIADD R2, R4, 0xffffffe ;  /* 0x0ffffffe04027836 */ /* 0x002fcc0000000000 */
[----:B------:R1:W3:Y:S02]  /*01c0*/  F2I.FTZ.U32.TRUNC.NTZ R3, R2 ;  /* 0x0000000200037305 */ /* 0x0002e4000021f000 */
[----:B-1----:R-:W-:Y:S02]  /*01d0*/  IMAD.MOV.U32 R2, RZ, RZ, RZ ;  /* 0x000000ffff027224 */ /* 0x002fe400078e00ff */
[----:B---3--:R-:W-:-:S04]  /*01e0*/  IMAD.MOV R7, RZ, RZ, -R3 ;  /* 0x000000ffff077224 */ /* 0x008fc800078e0a03 */
[----:B------:R-:W-:-:S04]  /*01f0*/  IMAD R7, R7, R6, RZ ;  /* 0x0000000607077224 */ /* 0x000fc800078e02ff */
[----:B------:R-:W-:-:S04]  /*0200*/  IMAD.HI.U32 R3, R3, R7, R2 ;  /* 0x0000000703037227 */ /* 0x000fc800078e0002 */
[----:B------:R-:W-:-:S04]  /*0210*/  IMAD.MOV.U32 R7, RZ, RZ, R9 ;  /* 0x000000ffff077224 */ /* 0x000fc800078e0009 */
[----:B------:R-:W-:-:S04]  /*0220*/  IMAD.HI.U32 R3, R3, R7, RZ ;  /* 0x0000000703037227 */ /* 0x000fc800078e00ff */
[----:B------:R-:W-:-:S04]  /*0230*/  IMAD.MOV R3, RZ, RZ, -R3 ;  /* 0x000000ffff037224 */ /* 0x000fc800078e0a03 */
[----:B------:R-:W-:-:S05]  /*0240*/  IMAD R3, R6, R3, R7 ;  /* 0x0000000306037224 */ /* 0x000fca00078e0207 */
[----:B------:R-:W-:-:S13]  /*0250*/  ISETP.GT.U32.AND P0, PT, R6, R3, PT ;  /* 0x000000030600720c */ /* 0x000fda0003f04070 */
[----:B------:R-:W-:Y:S01]  /*0260*/  @!P0 IMAD.IADD R3, R3, 0x1, -R6 ;  /* 0x0000000103038824 */ /* 0x000fe200078e0a06 */
[----:B------:R-:W-:-:S04]  /*0270*/  ISETP.NE.AND P0, PT, R8, RZ, PT ;  /* 0x000000ff0800720c */ /* 0x000fc80003f05270 */
[----:B------:R-:W-:-:S13]  /*0280*/  ISETP.GT.U32.AND P1, PT, R6, R3, PT ;  /* 0x000000030600720c */ /* 0x000fda0003f24070 */
[----:B------:R-:W-:-:S05]  /*0290*/  @!P1 IADD3 R3, PT, PT, R3, -R6, RZ ;  /* 0x8000000603039210 */ /* 0x000fca0007ffe0ff */
[----:B------:R-:W-:Y:S01]  /*02a0*/  @!P2 IMAD.MOV R3, RZ, RZ, -R3 ;  /* 0x000000ffff03a224 */ /* 0x000fe200078e0a03 */
[----:B------:R-:W-:-:S05]  /*02b0*/  @!P0 LOP3.LUT R3, RZ, R8, RZ, 0x33, !PT ;  /* 0x00000008ff038212 */ /* 0x000fca00078e33ff */
[----:B0-----:R-:W-:-:S06]  /*02c0*/  IMAD.WIDE R24, R3, 0x4, R10 ;  /* 0x0000000403187825 */ /* 0x001fcc00078e020a */
[----:B--2---:R3:W5:Y:S01]  /*02d0*/  LDG.E R24, desc[UR4][R24.64] ;  /* 0x0000000418187981 */ /* 0x004762000c1e1900 */
[----:B------:R-:W-:Y:S05]  /*02e0*/  BRA `(.L_x_51) ;  /* 0x0000000000d47947 */ /* 0x000fea0003800000 */
.L_x_52:
[----:B------:R-:W-:-:S13]  /*02f0*/  ISETP.NE.AND P0, PT, R8, 0x1, PT ;  /* 0x000000010800780c */ /* 0x000fda0003f05270 */
[----:B------:R-:W-:Y:S05]  /*0300*/  @P0 BRA `(.L_x_53) ;  /* 0x00000000000c0947 */ /* 0x000fea0003800000 */
[----:B------:R-:W2:Y:S02]  /*0310*/  LDC.64 R24, c[0x0][0x388] ;  /* 0x0000e200ff187b82 */ /* 0x000ea40000000a00 */
[----:B--2---:R2:W5:Y:S01]  /*0320*/  LDG.E R24, desc[UR4][R24.64] ;  /* 0x0000000418187981 */ /* 0x004562000c1e1900 */
[----:B------:R-:W-:Y:S05]  /*0330*/  BRA `(.L_x_51) ;  /* 0x0000000000c07947 */ /* 0x000fea0003800000 */
.L_x_53:
[----:B------:R-:W-:Y:S02]  /*0340*/  IABS R4, R2 ;  /* 0x0000000200047213 */ /* 0x000fe40000000000 */
[----:B------:R-:W-:Y:S02]  /*0350*/  IABS R13, R8 ;  /* 0x00000008000d7213 */ /* 0x000fe40000000000 */
[----:B------:R-:W1:Y:S01]  /*0360*/  I2F.RP R3, R4 ;  /* 0x0000000400037306 */ /* 0x000e620000209400 */
[----:B------:R-:W-:-:S07]  /*0370*/  IABS R12, R5 ;  /* 0x00000005000c7213 */ /* 0x000fce0000000000 */
[----:B-1----:R-:W1:Y:S02]  /*0380*/  MUFU.RCP R3, R3 ;  /* 0x0000000300037308 */ /* 0x002e640000001000 */
[----:B-1----:R-:W-:-:S06]  /*0390*/  VIADD R6, R3, 0xffffffe ;  /* 0x0ffffffe03067836 */ /* 0x002fcc0000000000 */
[----:B------:R1:W3:Y:S02]  /*03a0*/  F2I.FTZ.U32.TRUNC.NTZ R7, R6 ;  /* 0x0000000600077305 */ /* 0x0002e4000021f000 */
[----:B-1----:R-:W-:Y:S02]  /*03b0*/  IMAD.MOV.U32 R6, RZ, RZ, RZ ;  /* 0x000000ffff067224 */ /* 0x002fe400078e00ff */
[----:B---3--:R-:W-:-:S04]  /*03c0*/  IMAD.MOV R9, RZ, RZ, -R7 ;  /* 0x000000ffff097224 */ /* 0x008fc800078e0a07 */
[----:B------:R-:W-:-:S04]  /*03d0*/  IMAD R9, R9, R4, RZ ;  /* 0x0000000409097224 */ /* 0x000fc800078e02ff */
[----:B------:R-:W-:-:S04]  /*03e0*/  IMAD.HI.U32 R7, R7, R9, R6 ;  /* 0x0000000907077227 */ /* 0x000fc800078e0006 */
[----:B------:R-:W-:Y:S02]  /*03f0*/  IMAD.MOV.U32 R9, RZ, RZ, R13 ;  /* 0x000000ffff097224 */ /* 0x000fe400078e000d */
[----:B------:R-:W-:Y:S02]  /*0400*/  IMAD.HI.U32 R7, R7, R12, RZ ;  /* 0x0000000c07077227 */ /* 0x000fe400078e00ff */
[----:B------:R-:W1:Y:S02]  /*0410*/  I2F.RP R13, R9 ;  /* 0x00000009000d7306 */ /* 0x000e640000209400 */
[----:B------:R-:W-:-:S04]  /*0420*/  IMAD.MOV R3, RZ, RZ, -R7 ;  /* 0x000000ffff037224 */ /* 0x000fc800078e0a07 */
[----:B------:R-:W-:-:S05]  /*0430*/  IMAD R3, R4, R3, R12 ;  /* 0x0000000304037224 */ /* 0x000fca00078e020c */
[----:B------:R-:W-:Y:S01]  /*0440*/  ISETP.GT.U32.AND P1, PT, R4, R3, PT ;  /* 0x000000030400720c */ /* 0x000fe20003f24070 */
[----:B-1----:R-:W1:-:S12]  /*0450*/  MUFU.RCP R13, R13 ;  /* 0x0000000d000d7308 */ /* 0x002e580000001000 */
[-C--:B------:R-:W-:Y:S01]  /*0460*/  @!P1 IADD3 R3, PT, PT, R3, -R4.reuse, RZ ;  /* 0x8000000403039210 */ /* 0x080fe20007ffe0ff */
[----:B------:R-:W-:Y:S01]  /*0470*/  @!P1 VIADD R7, R7, 0x1 ;  /* 0x0000000107079836 */ /* 0x000fe20000000000 */
[----:B------:R-:W-:Y:S02]  /*0480*/  ISETP.NE.AND P1, PT, R2, RZ, PT ;  /* 0x000000ff0200720c */ /* 0x000fe40003f25270 */
[----:B------:R-:W-:Y:S02]  /*0490*/  ISETP.GE.U32.AND P0, PT, R3, R4, PT ;  /* 0x000000040300720c */ /* 0x000fe40003f06070 */
[----:B------:R-:W-:Y:S01]  /*04a0*/  LOP3.LUT R4, R5, R2, RZ, 0x3c, !PT ;  /* 0x0000000205047212 */ /* 0x000fe200078e3cff */
[----:B-1----:R-:W-:-:S03]  /*04b0*/  VIADD R6, R13, 0xffffffe ;  /* 0x0ffffffe0d067836 */ /* 0x002fc60000000000 */
[----:B------:R-:W-:Y:S01]  /*04c0*/  ISETP.GE.AND P2, PT, R4, RZ, PT ;  /* 0x000000ff0400720c */ /* 0x000fe20003f46270 */
[----:B------:R-:W1:Y:S06]  /*04d0*/  F2I.FTZ.U32.TRUNC.NTZ R3, R6 ;  /* 0x0000000600037305 */ /* 0x000e6c000021f000 */
[----:B------:R-:W-:-:S06]  /*04e0*/  @P0 VIADD R7, R7, 0x1 ;  /* 0x0000000107070836 */ /* 0x000fcc0000000000 */
[----:B------:R-:W-:Y:S01]  /*04f0*/  @!P2 IMAD.MOV R7, RZ, RZ, -R7 ;  /* 0x000000ffff07a224 */ /* 0x000fe200078e0a07 */
[----:B------:R-:W-:Y:S01]  /*0500*/  @!P1 LOP3.LUT R7, RZ, R2, RZ, 0x33, !PT ;  /* 0x00000002ff079212 */ /* 0x000fe200078e33ff */
[----:B------:R-:W-:Y:S01]  /*0510*/  IMAD.MOV.U32 R2, RZ, RZ, RZ ;  /* 0x000000ffff027224 */ /* 0x000fe200078e00ff */
[----:B------:R-:W-:Y:S01]  /*0520*/  ISETP.NE.AND P2, PT, R8, RZ, PT ;  /* 0x000000ff0800720c */ /* 0x000fe20003f45270 */
[----:B-1----:R-:W-:Y:S01]  /*0530*/  IMAD.MOV R4, RZ, RZ, -R3 ;  /* 0x000000ffff047224 */ /* 0x002fe200078e0a03 */
[----:B------:R-:W-:-:S03]  /*0540*/  ISETP.GE.AND P1, PT, R7, RZ, PT ;  /* 0x000000ff0700720c */ /* 0x000fc60003f26270 */
[----:B------:R-:W-:Y:S01]  /*0550*/  IMAD R13, R4, R9, RZ ;  /* 0x00000009040d7224 */ /* 0x000fe200078e02ff */
[----:B------:R-:W-:-:S03]  /*0560*/  IABS R4, R7 ;  /* 0x0000000700047213 */ /* 0x000fc60000000000 */
[----:B------:R-:W-:Y:S01]  /*0570*/  IMAD.HI.U32 R2, R3, R13, R2 ;  /* 0x0000000d03027227 */ /* 0x000fe200078e0002 */
[----:B------:R-:W-:-:S05]  /*0580*/  MOV R3, R4 ;  /* 0x0000000400037202 */ /* 0x000fca0000000f00 */
        /* <DEDUP_REMOVED lines=9> */
[----:B0-----:R-:W-:-:S06]  /*0620*/  IMAD.WIDE R24, R2, 0x4, R10 ;  /* 0x0000000402187825 */ /* 0x001fcc00078e020a */
[----:B--2---:R1:W5:Y:S02]  /*0630*/  LDG.E R24, desc[UR4][R24.64] ;  /* 0x0000000418187981 */ /* 0x004364000c1e1900 */
.L_x_51:
[----:B------:R-:W4:Y:S08]  /*0640*/  LDC R12, c[0x0][0x3a4] ;  /* 0x0000e900ff0c7b82 */ /* 0x000f300000000800 */
[----:B------:R-:W0:Y:S01]  /*0650*/  LDC.64 R2, c[0x0][0x398] ;  /* 0x0000e600ff027b82 */ /* 0x000e220000000a00 */
[----:B----4-:R-:W-:-:S13]  /*0660*/  ISETP.NE.AND P0, PT, R12, UR6, PT ;  /* 0x000000060c007c0c */ /* 0x010fda000bf05270 */
[----:B0-----:R-:W-:Y:S05]  /*0670*/  @P0 BRA `(.L_x_54) ;  /* 0x00000000000c0947 */ /* 0x001fea0003800000 */
[----:B------:R-:W-:-:S06]  /*0680*/  IMAD.WIDE R2, R5, 0x4, R2 ;  /* 0x0000000405027825 */ /* 0x000fcc00078e0202 */
[----:B------:R0:W5:Y:S01]  /*0690*/  LDG.E R2, desc[UR4][R2.64] ;  /* 0x0000000402027981 */ /* 0x000162000c1e1900 */
[----:B------:R-:W-:Y:S05]  /*06a0*/  BRA `(.L_x_55) ;  /* 0x0000000400407947 */ /* 0x000fea0003800000 */
.L_x_54:
        /* <DEDUP_REMOVED lines=8> */
[----:B------:R0:W4:Y:S02]  /*0730*/  F2I.FTZ.U32.TRUNC.NTZ R7, R6 ;  /* 0x0000000600077305 */ /* 0x000124000021f000 */
[----:B0-----:R-:W-:Y:S02]  /*0740*/  HFMA2 R6, -RZ, RZ, 0, 0 ;  /* 0x00000000ff067431 */ /* 0x001fe400000001ff */
[----:B----4-:R-:W-:-:S04]  /*0750*/  IMAD.MOV R8, RZ, RZ, -R7 ;  /* 0x000000ffff087224 */ /* 0x010fc800078e0a07 */
        /* <DEDUP_REMOVED lines=14> */
[----:B------:R4:W5:Y:S01]  /*0840*/  LDG.E R2, desc[UR4][R2.64] ;  /* 0x0000000402027981 */ /* 0x000962000c1e1900 */
[----:B------:R-:W-:Y:S05]  /*0850*/  BRA `(.L_x_55) ;  /* 0x0000000000d47947 */ /* 0x000fea0003800000 */
.L_x_56:
[----:B------:R-:W-:-:S13]  /*0860*/  ISETP.NE.AND P0, PT, R12, 0x1, PT ;  /* 0x000000010c00780c */ /* 0x000fda0003f05270 */
[----:B------:R-:W-:Y:S05]  /*0870*/  @P0 BRA `(.L_x_57) ;  /* 0x00000000000c0947 */ /* 0x000fea0003800000 */
[----:B------:R-:W0:Y:S02]  /*0880*/  LDC.64 R2, c[0x0][0x398] ;  /* 0x0000e600ff027b82 */ /* 0x000e240000000a00 */
[----:B0-----:R0:W5:Y:S01]  /*0890*/  LDG.E R2, desc[UR4][R2.64] ;  /* 0x0000000402027981 */ /* 0x001162000c1e1900 */
[----:B------:R-:W-:Y:S05]  /*08a0*/  BRA `(.L_x_55) ;  /* 0x0000000000c07947 */ /* 0x000fea0003800000 */
.L_x_57:
[----:B------:R-:W-:Y:S02]  /*08b0*/  IABS R13, R4 ;  /* 0x00000004000d7213 */ /* 0x000fe40000000000 */
[----:B------:R-:W-:Y:S02]  /*08c0*/  IABS R15, R12 ;  /* 0x0000000c000f7213 */ /* 0x000fe40000000000 */
[----:B------:R-:W0:Y:S01]  /*08d0*/  I2F.RP R8, R13 ;  /* 0x0000000d00087306 */ /* 0x000e220000209400 */
[----:B------:R-:W-:-:S07]  /*08e0*/  IABS R14, R5 ;  /* 0x00000005000e7213 */ /* 0x000fce0000000000 */
[----:B0-----:R-:W0:Y:S02]  /*08f0*/  MUFU.RCP R8, R8 ;  /* 0x0000000800087308 */ /* 0x001e240000001000 */
[----:B0-----:R-:W-:-:S06]  /*0900*/  VIADD R7, R8, 0xffffffe ;  /* 0x0ffffffe08077836 */ /* 0x001fcc0000000000 */
[----:B------:R-:W0:Y:S02]  /*0910*/  F2I.FTZ.U32.TRUNC.NTZ R7, R7 ;  /* 0x0000000700077305 */ /* 0x000e24000021f000 */
[----:B0-----:R-:W-:-:S04]  /*0920*/  IMAD.MOV R6, RZ, RZ, -R7 ;  /* 0x000000ffff067224 */ /* 0x001fc800078e0a07 */
[----:B------:R-:W-:Y:S02]  /*0930*/  IMAD R9, R6, R13, RZ ;  /* 0x0000000d06097224 */ /* 0x000fe400078e02ff */
[----:B------:R-:W-:-:S05]  /*0940*/  HFMA2 R6, -RZ, RZ, 0, 0 ;  /* 0x00000000ff067431 */ /* 0x000fca00000001ff */
[----:B------:R-:W-:-:S04]  /*0950*/  IMAD.HI.U32 R9, R7, R9, R6 ;  /* 0x0000000907097227 */ /* 0x000fc800078e0006 */
[----:B------:R-:W-:Y:S02]  /*0960*/  IMAD.MOV.U32 R6, RZ, RZ, R15 ;  /* 0x000000ffff067224 */ /* 0x000fe400078e000f */
[----:B------:R-:W-:Y:S02]  /*0970*/  IMAD.HI.U32 R7, R9, R14, RZ ;  /* 0x0000000e09077227 */ /* 0x000fe400078e00ff */
[----:B------:R-:W0:Y:S02]  /*0980*/  I2F.RP R15, R6 ;  /* 0x00000006000f7306 */ /* 0x000e240000209400 */
[----:B------:R-:W-:-:S04]  /*0990*/  IMAD.MOV R8, RZ, RZ, -R7 ;  /* 0x000000ffff087224 */ /* 0x000fc800078e0a07 */
[----:B------:R-:W-:-:S05]  /*09a0*/  IMAD R8, R13, R8, R14 ;  /* 0x000000080d087224 */ /* 0x000fca00078e020e */
[----:B------:R-:W-:Y:S01]  /*09b0*/  ISETP.GT.U32.AND P1, PT, R13, R8, PT ;  /* 0x000000080d00720c */ /* 0x000fe20003f24070 */
[----:B0-----:R-:W0:-:S12]  /*09c0*/  MUFU.RCP R15, R15 ;  /* 0x0000000f000f7308 */ /* 0x001e180000001000 */
[----:B------:R-:W-:Y:S02]  /*09d0*/  @!P1 IMAD.IADD R8, R8, 0x1, -R13 ;  /* 0x0000000108089824 */ /* 0x000fe400078e0a0d */
[----:B------:R-:W-:Y:S01]  /*09e0*/  @!P1 VIADD R7, R7, 0x1 ;  /* 0x0000000107079836 */ /* 0x000fe20000000000 */
[----:B------:R-:W-:Y:S02]  /*09f0*/  ISETP.NE.AND P1, PT, R4, RZ, PT ;  /* 0x000000ff0400720c */ /* 0x000fe40003f25270 */
[----:B------:R-:W-:Y:S02]  /*0a00*/  ISETP.GE.U32.AND P0, PT, R8, R13, PT ;  /* 0x0000000d0800720c */ /* 0x000fe40003f06070 */
[----:B------:R-:W-:Y:S01]  /*0a10*/  LOP3.LUT R8, R5, R4, RZ, 0x3c, !PT ;  /* 0x0000000405087212 */ /* 0x000fe200078e3cff */
[----:B0-----:R-:W-:-:S03]  /*0a20*/  VIADD R9, R15, 0xffffffe ;  /* 0x0ffffffe0f097836 */ /* 0x001fc60000000000 */
[----:B------:R-:W-:Y:S01]  /*0a30*/  ISETP.GE.AND P2, PT, R8, RZ, PT ;  /* 0x000000ff0800720c */ /* 0x000fe20003f46270 */
[----:B------:R-:W-:Y:S02]  /*0a40*/  IMAD.MOV.U32 R8, RZ, RZ, RZ ;  /* 0x000000ffff087224 */ /* 0x000fe400078e00ff */
[----:B------:R-:W0:Y:S04]  /*0a50*/  F2I.FTZ.U32.TRUNC.NTZ R9, R9 ;  /* 0x0000000900097305 */ /* 0x000e28000021f000 */
[----:B------:R-:W-:-:S06]  /*0a60*/  @P0 VIADD R7, R7, 0x1 ;  /* 0x0000000107070836 */ /* 0x000fcc0000000000 */
[----:B------:R-:W-:Y:S01]  /*0a70*/  @!P2 IMAD.MOV R7, RZ, RZ, -R7 ;  /* 0x000000ffff07a224 */ /* 0x000fe200078e0a07 */
[----:B------:R-:W-:Y:S02]  /*0a80*/  @!P1 LOP3.LUT R7, RZ, R4, RZ, 0x33, !PT ;  /* 0x00000004ff079212 */ /* 0x000fe400078e33ff */
[----:B------:R-:W-:Y:S02]  /*0a90*/  ISETP.NE.AND P2, PT, R12, RZ, PT ;  /* 0x000000ff0c00720c */ /* 0x000fe40003f45270 */
[----:B0-----:R-:W-:Y:S02]  /*0aa0*/  IADD3 R13, PT, PT, RZ, -R9, RZ ;  /* 0x80000009ff0d7210 */ /* 0x001fe40007ffe0ff */
[----:B------:R-:W-:Y:S02]  /*0ab0*/  IABS R14, R7 ;  /* 0x00000007000e7213 */ /* 0x000fe40000000000 */
[----:B------:R-:W-:Y:S01]  /*0ac0*/  ISETP.GE.AND P1, PT, R7, RZ, PT ;  /* 0x000000ff0700720c */ /* 0x000fe20003f26270 */
[----:B------:R-:W-:-:S04]  /*0ad0*/  IMAD R13, R13, R6, RZ ;  /* 0x000000060d0d7224 */ /* 0x000fc800078e02ff */
[----:B------:R-:W-:-:S04]  /*0ae0*/  IMAD.HI.U32 R4, R9, R13, R8 ;  /* 0x0000000d09047227 */ /* 0x000fc800078e0008 */
[----:B------:R-:W-:-:S04]  /*0af0*/  IMAD.MOV.U32 R9, RZ, RZ, R14 ;  /* 0x000000ffff097224 */ /* 0x000fc800078e000e */
[----:B------:R-:W-:-:S04]  /*0b00*/  IMAD.HI.U32 R4, R4, R9, RZ ;  /* 0x0000000904047227 */ /* 0x000fc800078e00ff */
[----:B------:R-:W-:-:S04]  /*0b10*/  IMAD.MOV R4, RZ, RZ, -R4 ;  /* 0x000000ffff047224 */ /* 0x000fc800078e0a04 */
[----:B------:R-:W-:-:S05]  /*0b20*/  IMAD R9, R6, R4, R9 ;  /* 0x0000000406097224 */ /* 0x000fca00078e0209 */
[----:B------:R-:W-:-:S13]  /*0b30*/  ISETP.GT.U32.AND P0, PT, R6, R9, PT ;  /* 0x000000090600720c */ /* 0x000fda0003f04070 */
[----:B------:R-:W-:-:S05]  /*0b40*/  @!P0 IMAD.IADD R9, R9, 0x1, -R6 ;  /* 0x0000000109098824 */ /* 0x000fca00078e0a06 */
[----:B------:R-:W-:-:S13]  /*0b50*/  ISETP.GT.U32.AND P0, PT, R6, R9, PT ;  /* 0x000000090600720c */ /* 0x000fda0003f04070 */
[----:B------:R-:W-:-:S05]  /*0b60*/  @!P0 IADD3 R9, PT, PT, R9, -R6, RZ ;  /* 0x8000000609098210 */ /* 0x000fca0007ffe0ff */
[----:B------:R-:W-:Y:S01]  /*0b70*/  @!P1 IMAD.MOV R9, RZ, RZ, -R9 ;  /* 0x000000ffff099224 */ /* 0x000fe200078e0a09 */
[----:B------:R-:W-:-:S05]  /*0b80*/  @!P2 LOP3.LUT R9, RZ, R12, RZ, 0x33, !PT ;  /* 0x0000000cff09a212 */ /* 0x000fca00078e33ff */
[----:B------:R-:W-:-:S06]  /*0b90*/  IMAD.WIDE R2, R9, 0x4, R2 ;  /* 0x0000000409027825 */ /* 0x000fcc00078e0202 */
[----:B------:R0:W5:Y:S02]  /*0ba0*/  LDG.E R2, desc[UR4][R2.64] ;  /* 0x0000000402027981 */ /* 0x000164000c1e1900 */
.L_x_55:
[C---:B-----5:R-:W-:Y:S01]  /*0bb0*/  FSETP.GEU.AND P0, PT, R24.reuse, RZ, PT ;  /* 0x000000ff1800720b */ /* 0x060fe20003f0e000 */
[----:B0---4-:R-:W-:Y:S01]  /*0bc0*/  IMAD.MOV.U32 R3, RZ, RZ, 0x3f800000 ;  /* 0x3f800000ff037424 */ /* 0x011fe200078e00ff */
[----:B------:R-:W-:Y:S02]  /*0bd0*/  BSSY.RECONVERGENT B0, `(.L_x_58) ;  /* 0x0000463000007945 */ /* 0x000fe40003800200 */
[----:B------:R-:W-:Y:S02]  /*0be0*/  FSEL R24, -R24, R24, !P0 ;  /* 0x0000001818187208 */ /* 0x000fe40004000100 */
[----:B------:R-:W-:Y:S02]  /*0bf0*/  FSEL R2, -R2, R2, !P0 ;  /* 0x0000000202027208 */ /* 0x000fe40004000100 */
[----:B------:R-:W-:Y:S02]  /*0c00*/  FSETP.GT.AND P1, PT, R24, 1000000, PT ;  /* 0x497424001800780b */ /* 0x000fe40003f24000 */
[----:B------:R-:W-:-:S11]  /*0c10*/  FSEL R3, -R3, 1, !P0 ;  /* 0x3f80000003037808 */ /* 0x000fd60004000100 */
[----:B------:R-:W-:Y:S05]  /*0c20*/  @!P1 BRA `(.L_x_59) ;  /* 0x0000000c00ac9947 */ /* 0x000fea0003800000 */
[----:B------:R-:W0:Y:S01]  /*0c30*/  MUFU.RCP64H R7, 1.4142131805419921875 ;  /* 0x3ff6a09e00077908 */ /* 0x000e220000001800 */
[----:B------:R-:W-:Y:S01]  /*0c40*/  IMAD.MOV.U32 R12, RZ, RZ, 0x667f3bcd ;  /* 0x667f3bcdff0c7424 */ /* 0x000fe200078e00ff */
[----:B------:R-:W-:Y:S01]  /*0c50*/  BSSY.RECONVERGENT B1, `(.L_x_60) ;  /* 0x0000016000017945 */ /* 0x000fe20003800200 */
[----:B------:R-:W-:Y:S02]  /*0c60*/  IMAD.MOV.U32 R13, RZ, RZ, 0x3ff6a09e ;  /* 0x3ff6a09eff0d7424 */ /* 0x000fe400078e00ff */
[----:B------:R-:W-:-:S03]  /*0c70*/  IMAD.MOV.U32 R6, RZ, RZ, 0x1 ;  /* 0x00000001ff067424 */ /* 0x000fc600078e00ff */
[----:B------:R-:W4:Y:S03]  /*0c80*/  F2F.F64.F32 R18, R2 ;  /* 0x0000000200127310 */ /* 0x000f260000201800 */
[----:B0-----:R-:W-:Y:S01]  /*0c90*/  DFMA R8, R6, -R12, 1 ;  /* 0x3ff000000608742b */ /* 0x001fe2000000080c */
[----:B----4-:R-:W-:-:S07]  /*0ca0*/  FSETP.GEU.AND P1, PT, |R19|, 6.5827683646048100446e-37, PT ;  /* 0x036000001300780b */ /* 0x010fce0003f2e200 */
[----:B------:R-:W-:-:S08]  /*0cb0*/  DFMA R8, R8, R8, R8 ;  /* 0x000000080808722b */ /* 0x000fd00000000008 */
[----:B------:R-:W-:-:S08]  /*0cc0*/  DFMA R8, R6, R8, R6 ;  /* 0x000000080608722b */ /* 0x000fd00000000006 */
[----:B------:R-:W-:-:S08]  /*0cd0*/  DFMA R6, R8, -R12, 1 ;  /* 0x3ff000000806742b */ /* 0x000fd0000000080c */
[----:B------:R-:W-:-:S08]  /*0ce0*/  DFMA R6, R8, R6, R8 ;  /* 0x000000060806722b */ /* 0x000fd00000000008 */
[----:B------:R-:W-:-:S08]  /*0cf0*/  DMUL R8, R18, R6 ;  /* 0x0000000612087228 */ /* 0x000fd00000000000 */
[----:B------:R-:W-:-:S08]  /*0d00*/  DFMA R12, R8, -R12, R18 ;  /* 0x8000000c080c722b */ /* 0x000fd00000000012 */
[----:B------:R-:W-:-:S10]  /*0d10*/  DFMA R6, R6, R12, R8 ;  /* 0x0000000c0606722b */ /* 0x000fd40000000008 */
[----:B------:R-:W-:-:S05]  /*0d20*/  FFMA R4, RZ, 1.9267766475677490234, R7 ;  /* 0x3ff6a09eff047823 */ /* 0x000fca0000000007 */
[----:B------:R-:W-:-:S13]  /*0d30*/  FSETP.GT.AND P0, PT, |R4|, 1.469367938527859385e-39, PT ;  /* 0x001000000400780b */ /* 0x000fda0003f04200 */
[----:B------:R-:W-:Y:S05]  /*0d40*/  @P0 BRA P1, `(.L_x_61) ;  /* 0x0000000000180947 */ /* 0x000fea0000800000 */
[----:B------:R-:W-:Y:S01]  /*0d50*/  MOV R16, 0x667f3bcd ;  /* 0x667f3bcd00107802 */ /* 0x000fe20000000f00 */
[----:B------:R-:W-:Y:S01]  /*0d60*/  IMAD.MOV.U32 R17, RZ, RZ, 0x3ff6a09e ;  /* 0x3ff6a09eff117424 */ /* 0x000fe200078e00ff */
[----:B------:R-:W-:-:S07]  /*0d70*/  MOV R4, 0xd90 ;  /* 0x00000d9000047802 */ /* 0x000fce0000000f00 */
[----:B-123--:R-:W-:Y:S05]  /*0d80*/  CALL.REL.NOINC `($__internal_2_$__cuda_sm20_div_rn_f64_full) ;  /* 0x0000004400307944 */ /* 0x00efea0003c00000 */
[----:B------:R-:W-:Y:S02]  /*0d90*/  IMAD.MOV.U32 R6, RZ, RZ, R26 ;  /* 0x000000ffff067224 */ /* 0x000fe400078e001a */
[----:B------:R-:W-:-:S07]  /*0da0*/  IMAD.MOV.U32 R7, RZ, RZ, R27 ;  /* 0x000000ffff077224 */ /* 0x000fce00078e001b */
.L_x_61:
[----:B------:R-:W-:Y:S05]  /*0db0*/  BSYNC.RECONVERGENT B1 ;  /* 0x0000000000017941 */ /* 0x000fea0003800200 */
.L_x_60:
        /* <DEDUP_REMOVED lines=8> */
[----:B------:R-:W-:Y:S02]  /*0e40*/  ISETP.GT.U32.AND P0, PT, R21, 0x403b4000, PT ;  /* 0x403b40001500780c */ /* 0x000fe40003f04070 */
[C---:B------:R-:W-:Y:S02]  /*0e50*/  DADD R12, R20.reuse, 4 ;  /* 0x40100000140c7429 */ /* 0x040fe40000000000 */
[----:B------:R-:W-:-:S04]  /*0e60*/  DMUL R18, R20, -R20 ;  /* 0x8000001414127228 */ /* 0x000fc80000000000 */
[----:B------:R-:W0:Y:S02]  /*0e70*/  MUFU.RCP64H R15, R13 ;  /* 0x0000000d000f7308 */ /* 0x000e240000001800 */
[----:B0-----:R-:W-:-:S08]  /*0e80*/  DFMA R8, -R12, R14, 1 ;  /* 0x3ff000000c08742b */ /* 0x001fd0000000010e */
        /* <DEDUP_REMOVED lines=8> */
[----:B------:R-:W-:Y:S01]  /*0f10*/  MOV R8, 0xfd03d328 ;  /* 0xfd03d32800087802 */ /* 0x000fe20000000f00 */
[----:B------:R-:W-:-:S06]  /*0f20*/  IMAD.MOV.U32 R9, RZ, RZ, 0x3e44e1c6 ;  /* 0x3e44e1c6ff097424 */ /* 0x000fcc00078e00ff */
        /* <DEDUP_REMOVED lines=73> */
[----:B------:R-:W-:Y:S01]  /*13c0*/  IMAD.MOV.U32 R14, RZ, RZ, 0x652b82fe ;  /* 0x652b82feff0e7424 */ /* 0x000fe200078e00ff */
[----:B------:R-:W-:Y:S01]  /*13d0*/  MOV R15, 0x3ff71547 ;  /* 0x3ff71547000f7802 */ /* 0x000fe20000000f00 */
[----:B------:R-:W-:-:S04]  /*13e0*/  UMOV UR9, 0x3fe62e42 ;  /* 0x3fe62e4200097882 */ /* 0x000fc80000000000 */
[----:B------:R-:W-:Y:S02]  /*13f0*/  DMUL R8, R22, R12 ;  /* 0x0000000c16087228 */ /* 0x000fe40000000000 */
[----:B------:R-:W-:-:S06]  /*1400*/  DFMA R14, R18, R14, 6.75539944105574400000e+15 ;  /* 0x43380000120e742b */ /* 0x000fcc000000000e */
[----:B------:R-:W-:Y:S02]  /*1410*/  DMUL R16, R8, -2 ;  /* 0xc000000008107828 */ /* 0x000fe40000000000 */
[----:B-123--:R-:W-:Y:S02]  /*1420*/  DADD R24, R14, -6.75539944105574400000e+15 ;  /* 0xc33800000e187429 */ /* 0x00efe40000000000 */
[----:B------:R-:W-:-:S04]  /*1430*/  LEA.HI R4, R14, R14, RZ, 0x1 ;  /* 0x0000000e0e047211 */ /* 0x000fc800078f08ff */
[----:B------:R-:W-:Y:S01]  /*1440*/  DFMA R16, R20, R16, R22 ;  /* 0x000000101410722b */ /* 0x000fe20000000016 */
[----:B------:R-:W-:Y:S01]  /*1450*/  SHF.R.S32.HI R15, RZ, 0x1, R4 ;  /* 0x00000001ff0f7819 */ /* 0x000fe20000011404 */
[--C-:B------:R-:W-:Y:S01]  /*1460*/  DFMA R22, R24, -UR8, R18.reuse ;  /* 0x8000000818167c2b */ /* 0x100fe20008000012 */
[----:B------:R-:W-:Y:S01]  /*1470*/  UMOV UR8, 0x3b39803f ;  /* 0x3b39803f00087882 */ /* 0x000fe20000000000 */
[----:B------:R-:W-:Y:S01]  /*1480*/  UMOV UR9, 0x3c7abc9e ;  /* 0x3c7abc9e00097882 */ /* 0x000fe20000000000 */
[----:B------:R-:W-:Y:S01]  /*1490*/  DFMA R18, -R20, R20, -R18 ;  /* 0x000000141412722b */ /* 0x000fe20000000912 */
[----:B------:R-:W-:Y:S02]  /*14a0*/  IMAD.IADD R14, R14, 0x1, -R15 ;  /* 0x000000010e0e7824 */ /* 0x000fe400078e0a0f */
        /* <DEDUP_REMOVED lines=35> */
[----:B------:R-:W-:Y:S01]  /*16e0*/  LEA R15, R14, 0x3ff00000, 0x14 ;  /* 0x3ff000000e0f7811 */ /* 0x000fe200078ea0ff */
[----:B------:R-:W-:-:S06]  /*16f0*/  IMAD.MOV.U32 R14, RZ, RZ, RZ ;  /* 0x000000ffff0e7224 */ /* 0x000fcc00078e00ff */
        /* <DEDUP_REMOVED lines=10> */
.L_x_63:
        /* <DEDUP_REMOVED lines=9> */
.L_x_64:
[----:B------:R-:W-:Y:S05]  /*1830*/  BSYNC.RECONVERGENT B1 ;  /* 0x0000000000017941 */ /* 0x000fea0003800200 */
.L_x_62:
[----:B------:R-:W-:Y:S01]  /*1840*/  MOV R7, 0x3bbb989d ;  /* 0x3bbb989d00077802 */ /* 0x000fe20000000f00 */
[----:B------:R-:W-:Y:S01]  /*1850*/  FMUL.D2 R2, R2, -R2 ;  /* 0x8000000202027220 */ /* 0x000fe20000300000 */
[----:B------:R-:W-:Y:S01]  /*1860*/  IMAD.MOV.U32 R9, RZ, RZ, 0x437c0000 ;  /* 0x437c0000ff097424 */ /* 0x000fe200078e00ff */
[----:B------:R-:W-:Y:S01]  /*1870*/  UMOV UR8, 0xe0b2e04c ;  /* 0xe0b2e04c00087882 */ /* 0x000fe20000000000 */
[----:B------:R-:W-:Y:S02]  /*1880*/  IMAD.MOV.U32 R6, RZ, RZ, 0x1 ;  /* 0x00000001ff067424 */ /* 0x000fe400078e00ff */
[----:B------:R-:W-:Y:S01]  /*1890*/  FFMA.SAT R4, R2, R7, 0.5 ;  /* 0x3f00000002047423 */ /* 0x000fe20000002007 */
[----:B------:R-:W-:Y:S01]  /*18a0*/  UMOV UR9, 0x3fe9885d ;  /* 0x3fe9885d00097882 */ /* 0x000fe20000000000 */
[----:B------:R-:W0:Y:S01]  /*18b0*/  MUFU.RCP64H R7, R17 ;  /* 0x0000001100077308 */ /* 0x000e220000001800 */
[----:B------:R-:W-:Y:S01]  /*18c0*/  BSSY.RECONVERGENT B1, `(.L_x_65) ;  /* 0x000001c000017945 */ /* 0x000fe20003800200 */
[----:B------:R-:W-:-:S04]  /*18d0*/  FFMA.RM R4, R4, R9, 12582913 ;  /* 0x4b40000104047423 */ /* 0x000fc80000004009 */
[C---:B------:R-:W-:Y:S01]  /*18e0*/  FADD R9, R4.reuse, -12583039 ;  /* 0xcb40007f04097421 */ /* 0x040fe20000000000 */
[----:B------:R-:W-:-:S03]  /*18f0*/  IMAD.SHL.U32 R13, R4, 0x800000, RZ ;  /* 0x00800000040d7824 */ /* 0x000fc600078e00ff */
[----:B------:R-:W-:-:S04]  /*1900*/  FFMA R9, R2, 1.4426950216293334961, -R9 ;  /* 0x3fb8aa3b02097823 */ /* 0x000fc80000000809 */
[----:B------:R-:W-:Y:S02]  /*1910*/  FFMA R18, R2, 1.925963033500011079e-08, R9 ;  /* 0x32a5706002127823 */ /* 0x000fe40000000009 */
[----:B------:R-:W4:Y:S01]  /*1920*/  F2F.F64.F32 R2, R3 ;  /* 0x0000000300027310 */ /* 0x000f220000201800 */
[----:B0-----:R-:W-:-:S07]  /*1930*/  DFMA R8, R6, -R16, 1 ;  /* 0x3ff000000608742b */ /* 0x001fce0000000810 */
[----:B------:R-:W0:Y:S01]  /*1940*/  MUFU.EX2 R18, R18 ;  /* 0x0000001200127308 */ /* 0x000e220000000800 */
[----:B------:R-:W-:Y:S01]  /*1950*/  DFMA R8, R8, R8, R8 ;  /* 0x000000080808722b */ /* 0x000fe20000000008 */
[----:B0-----:R-:W-:-:S07]  /*1960*/  FMUL R4, R18, R13 ;  /* 0x0000000d12047220 */ /* 0x001fce0000400000 */
[----:B------:R-:W-:Y:S02]  /*1970*/  DFMA R12, R6, R8, R6 ;  /* 0x00000008060c722b */ /* 0x000fe40000000006 */
[----:B----4-:R-:W-:Y:S01]  /*1980*/  DMUL R8, R2, UR8 ;  /* 0x0000000802087c28 */ /* 0x010fe20008000000 */
[----:B------:R-:W0:Y:S05]  /*1990*/  F2F.F64.F32 R6, R4 ;  /* 0x0000000400067310 */ /* 0x000e2a0000201800 */
[----:B------:R-:W-:-:S08]  /*19a0*/  DFMA R14, R12, -R16, 1 ;  /* 0x3ff000000c0e742b */ /* 0x000fd00000000810 */
[----:B------:R-:W-:Y:S02]  /*19b0*/  DFMA R14, R12, R14, R12 ;  /* 0x0000000e0c0e722b */ /* 0x000fe4000000000c */
[----:B0-----:R-:W-:-:S08]  /*19c0*/  DMUL R18, R6, R8 ;  /* 0x0000000806127228 */ /* 0x001fd00000000000 */
[----:B------:R-:W-:Y:S02]  /*19d0*/  DMUL R6, R18, R14 ;  /* 0x0000000e12067228 */ /* 0x000fe40000000000 */
[----:B------:R-:W-:-:S06]  /*19e0*/  FSETP.GEU.AND P1, PT, |R19|, 6.5827683646048100446e-37, PT ;  /* 0x036000001300780b */ /* 0x000fcc0003f2e200 */
[----:B------:R-:W-:-:S08]  /*19f0*/  DFMA R8, R6, -R16, R18 ;  /* 0x800000100608722b */ /* 0x000fd00000000012 */
[----:B------:R-:W-:-:S10]  /*1a00*/  DFMA R2, R14, R8, R6 ;  /* 0x000000080e02722b */ /* 0x000fd40000000006 */
[----:B------:R-:W-:-:S05]  /*1a10*/  FFMA R6, RZ, R17, R3 ;  /* 0x00000011ff067223 */ /* 0x000fca0000000003 */
[----:B------:R-:W-:-:S13]  /*1a20*/  FSETP.GT.AND P0, PT, |R6|, 1.469367938527859385e-39, PT ;  /* 0x001000000600780b */ /* 0x000fda0003f04200 */
[----:B------:R-:W-:Y:S05]  /*1a30*/  @P0 BRA P1, `(.L_x_66) ;  /* 0x0000000000100947 */ /* 0x000fea0000800000 */
[----:B------:R-:W-:-:S07]  /*1a40*/  MOV R4, 0x1a60 ;  /* 0x00001a6000047802 */ /* 0x000fce0000000f00 */
[----:B-123--:R-:W-:Y:S05]  /*1a50*/  CALL.REL.NOINC `($__internal_2_$__cuda_sm20_div_rn_f64_full) ;  /* 0x0000003400fc7944 */ /* 0x00efea0003c00000 */
[----:B------:R-:W-:Y:S02]  /*1a60*/  IMAD.MOV.U32 R2, RZ, RZ, R26 ;  /* 0x000000ffff027224 */ /* 0x000fe400078e001a */
[----:B------:R-:W-:-:S07]  /*1a70*/  IMAD.MOV.U32 R3, RZ, RZ, R27 ;  /* 0x000000ffff037224 */ /* 0x000fce00078e001b */
.L_x_66:
[----:B------:R-:W-:Y:S05]  /*1a80*/  BSYNC.RECONVERGENT B1 ;  /* 0x0000000000017941 */ /* 0x000fea0003800200 */
.L_x_65:
[----:B------:R-:W0:Y:S01]  /*1a90*/  LDC.64 R6, c[0x0][0x3a8] ;  /* 0x0000ea00ff067b82 */ /* 0x000e220000000a00 */
[----:B------:R-:W4:Y:S01]  /*1aa0*/  F2F.F32.F64 R3, R2 ;  /* 0x0000000200037310 */ /* 0x000f220000301000 */
[----:B0-----:R-:W-:-:S05]  /*1ab0*/  IMAD.WIDE R6, R5, 0x4, R6 ;  /* 0x0000000405067825 */ /* 0x001fca00078e0206 */
[----:B----4-:R0:W-:Y:S01]  /*1ac0*/  STG.E desc[UR4][R6.64], R3 ;  /* 0x0000000306007986 */ /* 0x0101e2000c101904 */
[----:B------:R-:W-:Y:S05]  /*1ad0*/  BRA `(.L_x_67) ;  /* 0x0000003400c87947 */ /* 0x000fea0003800000 */
.L_x_59:
[----:B------:R-:W-:-:S13]  /*1ae0*/  FSETP.GT.AND P0, PT, R24, 15, PT ;  /* 0x417000001800780b */ /* 0x000fda0003f04000 */
[----:B------:R-:W-:Y:S05]  /*1af0*/  @!P0 BRA `(.L_x_68) ;  /* 0x0000002400608947 */ /* 0x000fea0003800000 */
[----:B------:R-:W0:Y:S01]  /*1b00*/  MUFU.RCP64H R9, 1.4142131805419921875 ;  /* 0x3ff6a09e00097908 */ /* 0x000e220000001800 */
[----:B------:R-:W-:Y:S01]  /*1b10*/  MOV R6, 0x667f3bcd ;  /* 0x667f3bcd00067802 */ /* 0x000fe20000000f00 */
[----:B------:R-:W-:Y:S01]  /*1b20*/  IMAD.MOV.U32 R7, RZ, RZ, 0x3ff6a09e ;  /* 0x3ff6a09eff077424 */ /* 0x000fe200078e00ff */
[----:B------:R-:W-:Y:S01]  /*1b30*/  BSSY.RECONVERGENT B1, `(.L_x_69) ;  /* 0x0000015000017945 */ /* 0x000fe20003800200 */
[----:B------:R-:W-:-:S06]  /*1b40*/  IMAD.MOV.U32 R8, RZ, RZ, 0x1 ;  /* 0x00000001ff087424 */ /* 0x000fcc00078e00ff */
[----:B0-----:R-:W-:-:S08]  /*1b50*/  DFMA R12, R8, -R6, 1 ;  /* 0x3ff00000080c742b */ /* 0x001fd00000000806 */
[----:B------:R-:W-:-:S08]  /*1b60*/  DFMA R12, R12, R12, R12 ;  /* 0x0000000c0c0c722b */ /* 0x000fd0000000000c */
[----:B------:R-:W-:Y:S02]  /*1b70*/  DFMA R8, R8, R12, R8 ;  /* 0x0000000c0808722b */ /* 0x000fe40000000008 */
[----:B------:R-:W0:Y:S06]  /*1b80*/  F2F.F64.F32 R12, R2 ;  /* 0x00000002000c7310 */ /* 0x000e2c0000201800 */
[----:B------:R-:W-:-:S08]  /*1b90*/  DFMA R14, R8, -R6, 1 ;  /* 0x3ff00000080e742b */ /* 0x000fd00000000806 */
[----:B------:R-:W-:Y:S01]  /*1ba0*/  DFMA R14, R8, R14, R8 ;  /* 0x0000000e080e722b */ /* 0x000fe20000000008 */
[----:B0-----:R-:W-:-:S07]  /*1bb0*/  FSETP.GEU.AND P1, PT, |R13|, 6.5827683646048100446e-37, PT ;  /* 0x036000000d00780b */ /* 0x001fce0003f2e200 */
[----:B------:R-:W-:-:S08]  /*1bc0*/  DMUL R26, R14, R12 ;  /* 0x0000000c0e1a7228 */ /* 0x000fd00000000000 */
[----:B------:R-:W-:-:S08]  /*1bd0*/  DFMA R6, R26, -R6, R12 ;  /* 0x800000061a06722b */ /* 0x000fd0000000000c */
[----:B------:R-:W-:-:S10]  /*1be0*/  DFMA R26, R14, R6, R26 ;  /* 0x000000060e1a722b */ /* 0x000fd4000000001a */
[----:B------:R-:W-:-:S05]  /*1bf0*/  FFMA R4, RZ, 1.9267766475677490234, R27 ;  /* 0x3ff6a09eff047823 */ /* 0x000fca000000001b */
[----:B------:R-:W-:-:S13]  /*1c00*/  FSETP.GT.AND P0, PT, |R4|, 1.469367938527859385e-39, PT ;  /* 0x001000000400780b */ /* 0x000fda0003f04200 */
[----:B------:R-:W-:Y:S05]  /*1c10*/  @P0 BRA P1, `(.L_x_70) ;  /* 0x0000000000180947 */ /* 0x000fea0000800000 */
[----:B------:R-:W-:Y:S01]  /*1c20*/  IMAD.MOV.U32 R18, RZ, RZ, R12 ;  /* 0x000000ffff127224 */ /* 0x000fe200078e000c */
[----:B------:R-:W-:Y:S01]  /*1c30*/  MOV R17, 0x3ff6a09e ;  /* 0x3ff6a09e00117802 */ /* 0x000fe20000000f00 */
[----:B------:R-:W-:Y:S01]  /*1c40*/  IMAD.MOV.U32 R19, RZ, RZ, R13 ;  /* 0x000000ffff137224 */ /* 0x000fe200078e000d */
[----:B------:R-:W-:Y:S01]  /*1c50*/  MOV R4, 0x1c80 ;  /* 0x00001c8000047802 */ /* 0x000fe20000000f00 */
[----:B------:R-:W-:-:S07]  /*1c60*/  IMAD.MOV.U32 R16, RZ, RZ, 0x667f3bcd ;  /* 0x667f3bcdff107424 */ /* 0x000fce00078e00ff */
[----:B-123--:R-:W-:Y:S05]  /*1c70*/  CALL.REL.NOINC `($__internal_2_$__cuda_sm20_div_rn_f64_full) ;  /* 0x0000003400747944 */ /* 0x00efea0003c00000 */
.L_x_70:
[----:B------:R-:W-:Y:S05]  /*1c80*/  BSYNC.RECONVERGENT B1 ;  /* 0x0000000000017941 */ /* 0x000fea0003800200 */
.L_x_69:
        /* <DEDUP_REMOVED lines=9> */
[----:B------:R-:W-:Y:S01]  /*1d20*/  MOV R19, 0x3ff00000 ;  /* 0x3ff0000000137802 */ /* 0x000fe20000000f00 */
[C---:B------:R-:W-:Y:S01]  /*1d30*/  DADD R14, R6.reuse, 4 ;  /* 0x40100000060e7429 */ /* 0x040fe20000000000 */
[----:B------:R-:W-:Y:S01]  /*1d40*/  ISETP.GT.U32.AND P0, PT, R7, 0x403b4000, PT ;  /* 0x403b40000700780c */ /* 0x000fe20003f04070 */
[----:B------:R-:W-:-:S03]  /*1d50*/  DADD R22, R6, -4 ;  /* 0xc010000006167429 */ /* 0x000fc60000000000 */
[----:B------:R-:W-:Y:S01]  /*1d60*/  DFMA R18, R6, 2, R18 ;  /* 0x400000000612782b */ /* 0x000fe20000000012 */
[----:B------:R-:W0:Y:S02]  /*1d70*/  MUFU.RCP64H R9, R15 ;  /* 0x0000000f00097308 */ /* 0x000e240000001800 */
[----:B0-----:R-:W-:-:S08]  /*1d80*/  DFMA R16, -R14, R8, 1 ;  /* 0x3ff000000e10742b */ /* 0x001fd00000000108 */
[----:B------:R-:W-:-:S08]  /*1d90*/  DFMA R16, R16, R16, R16 ;  /* 0x000000101010722b */ /* 0x000fd00000000010 */
[----:B------:R-:W-:-:S08]  /*1da0*/  DFMA R8, R8, R16, R8 ;  /* 0x000000100808722b */ /* 0x000fd00000000008 */
[----:B------:R-:W-:-:S08]  /*1db0*/  DMUL R22, R22, R8 ;  /* 0x0000000816167228 */ /* 0x000fd00000000000 */
[----:B------:R-:W-:-:S08]  /*1dc0*/  DADD R16, R22, 1 ;  /* 0x3ff0000016107429 */ /* 0x000fd00000000000 */
[----:B------:R-:W-:-:S08]  /*1dd0*/  DFMA R16, R16, -4, R6 ;  /* 0xc01000001010782b */ /* 0x000fd00000000006 */
[----:B------:R-:W-:-:S08]  /*1de0*/  DFMA R16, R6, -R22, R16 ;  /* 0x800000160610722b */ /* 0x000fd00000000010 */
[----:B------:R-:W-:Y:S01]  /*1df0*/  DFMA R22, R8, R16, R22 ;  /* 0x000000100816722b */ /* 0x000fe20000000016 */
[----:B------:R-:W-:Y:S02]  /*1e00*/  IMAD.MOV.U32 R8, RZ, RZ, -0x2fc2cd8 ;  /* 0xfd03d328ff087424 */ /* 0x000fe400078e00ff */
        /* <DEDUP_REMOVED lines=52> */
[----:B------:R-:W0:Y:S01]  /*2150*/  MUFU.RCP64H R9, R19 ;  /* 0x0000001300097308 */ /* 0x000e220000001800 */
[----:B------:R-:W-:-:S04]  /*2160*/  IMAD.MOV.U32 R8, RZ, RZ, RZ ;  /* 0x000000ffff087224 */ /* 0x000fc800078e00ff */
[----:B------:R-:W-:Y:S01]  /*2170*/  DFMA R14, R22, R14, -UR8 ;  /* 0x80000008160e7e2b */ /* 0x000fe2000800000e */
[----:B------:R-:W-:Y:S01]  /*2180*/  UMOV UR8, 0xfcfa5fda ;  /* 0xfcfa5fda00087882 */ /* 0x000fe20000000000 */
[----:B------:R-:W-:-:S06]  /*2190*/  UMOV UR9, 0x3fb16ece ;  /* 0x3fb16ece00097882 */ /* 0x000fcc0000000000 */
[----:B------:R-:W-:Y:S01]  /*21a0*/  DFMA R14, R22, R14, UR8 ;  /* 0x00000008160e7e2b */ /* 0x000fe2000800000e */
[----:B------:R-:W-:Y:S01]  /*21b0*/  UMOV UR8, 0xf66fb6d6 ;  /* 0xf66fb6d600087882 */ /* 0x000fe20000000000 */
[----:B------:R-:W-:Y:S01]  /*21c0*/  UMOV UR9, 0x3f8f7f5d ;  /* 0x3f8f7f5d00097882 */ /* 0x000fe20000000000 */
[----:B0-----:R-:W-:Y:S01]  /*21d0*/  DFMA R16, -R18, R8, 1 ;  /* 0x3ff000001210742b */ /* 0x001fe20000000108 */
[----:B------:R-:W-:-:S04]  /*21e0*/  IMAD.MOV.U32 R18, RZ, RZ, 0x652b82fe ;  /* 0x652b82feff127424 */ /* 0x000fc800078e00ff */
[----:B------:R-:W-:Y:S01]  /*21f0*/  DFMA R14, R22, R14, UR8 ;  /* 0x00000008160e7e2b */ /* 0x000fe2000800000e */
[----:B------:R-:W-:Y:S01]  /*2200*/  UMOV UR8, 0xd154a29d ;  /* 0xd154a29d00087882 */ /* 0x000fe20000000000 */
[----:B------:R-:W-:Y:S01]  /*2210*/  UMOV UR9, 0x3fc1df1a ;  /* 0x3fc1df1a00097882 */ /* 0x000fe20000000000 */
[----:B------:R-:W-:Y:S01]  /*2220*/  IMAD.MOV.U32 R19, RZ, RZ, 0x3ff71547 ;  /* 0x3ff71547ff137424 */ /* 0x000fe200078e00ff */
[----:B------:R-:W-:-:S04]  /*2230*/  DFMA R16, R16, R16, R16 ;  /* 0x000000101010722b */ /* 0x000fc80000000010 */
[----:B------:R-:W-:Y:S01]  /*2240*/  DFMA R14, R22, R14, -UR8 ;  /* 0x80000008160e7e2b */ /* 0x000fe2000800000e */
[----:B------:R-:W-:Y:S01]  /*2250*/  UMOV UR8, 0x16e9fd7f ;  /* 0x16e9fd7f00087882 */ /* 0x000fe20000000000 */
[----:B------:R-:W-:Y:S02]  /*2260*/  UMOV UR9, 0x3ff3ba59 ;  /* 0x3ff3ba5900097882 */ /* 0x000fe40000000000 */
[----:B------:R-:W-:Y:S02]  /*2270*/  DFMA R8, R8, R16, R8 ;  /* 0x000000100808722b */ /* 0x000fe40000000008 */
[----:B------:R-:W-:Y:S02]  /*2280*/  DMUL R16, R6, -R6 ;  /* 0x8000000606107228 */ /* 0x000fe40000000000 */
[----:B------:R-:W-:Y:S01]  /*2290*/  DFMA R22, R22, R14, UR8 ;  /* 0x0000000816167e2b */ /* 0x000fe2000800000e */
[----:B------:R-:W-:Y:S01]  /*22a0*/  UMOV UR8, 0xfefa39ef ;  /* 0xfefa39ef00087882 */ /* 0x000fe20000000000 */
[----:B------:R-:W-:-:S04]  /*22b0*/  UMOV UR9, 0x3fe62e42 ;  /* 0x3fe62e4200097882 */ /* 0x000fc80000000000 */
[----:B------:R-:W-:Y:S02]  /*22c0*/  DFMA R18, R16, R18, 6.75539944105574400000e+15 ;  /* 0x433800001012742b */ /* 0x000fe40000000012 */
[----:B------:R-:W-:-:S08]  /*22d0*/  DMUL R14, R22, R8 ;  /* 0x00000008160e7228 */ /* 0x000fd00000000000 */
[----:B------:R-:W-:Y:S01]  /*22e0*/  DMUL R20, R14, -2 ;  /* 0xc00000000e147828 */ /* 0x000fe20000000000 */
[----:B------:R-:W-:-:S07]  /*22f0*/  LEA.HI R4, R18, R18, RZ, 0x1 ;  /* 0x0000001212047211 */ /* 0x000fce00078f08ff */
[----:B------:R-:W-:Y:S02]  /*2300*/  DFMA R20, R6, R20, R22 ;  /* 0x000000140614722b */ /* 0x000fe40000000016 */
[----:B------:R-:W-:-:S06]  /*2310*/  DADD R22, R18, -6.75539944105574400000e+15 ;  /* 0xc338000012167429 */ /* 0x000fcc0000000000 */
[----:B------:R-:W-:-:S08]  /*2320*/  DADD R20, -R14, R20 ;  /* 0x000000000e147229 */ /* 0x000fd00000000114 */
[----:B------:R-:W-:Y:S02]  /*2330*/  DFMA R20, R8, R20, R14 ;  /* 0x000000140814722b */ /* 0x000fe4000000000e */
[--C-:B------:R-:W-:Y:S01]  /*2340*/  DFMA R8, R22, -UR8, R16.reuse ;  /* 0x8000000816087c2b */ /* 0x100fe20008000010 */
[----:B------:R-:W-:Y:S01]  /*2350*/  UMOV UR8, 0x3b39803f ;  /* 0x3b39803f00087882 */ /* 0x000fe20000000000 */
[----:B------:R-:W-:Y:S01]  /*2360*/  UMOV UR9, 0x3c7abc9e ;  /* 0x3c7abc9e00097882 */ /* 0x000fe20000000000 */
[----:B------:R-:W-:-:S05]  /*2370*/  DFMA R16, -R6, R6, -R16 ;  /* 0x000000060610722b */ /* 0x000fca0000000910 */
        /* <DEDUP_REMOVED lines=31> */
[----:B------:R-:W-:Y:S01]  /*2570*/  DFMA R14, R22, R8, 1 ;  /* 0x3ff00000160e742b */ /* 0x000fe20000000008 */
[----:B------:R-:W-:-:S04]  /*2580*/  SHF.R.S32.HI R9, RZ, 0x1, R4 ;  /* 0x00000001ff097819 */ /* 0x000fc80000011404 */
[----:B------:R-:W-:-:S05]  /*2590*/  IADD3 R8, PT, PT, R18, -R9, RZ ;  /* 0x8000000912087210 */ /* 0x000fca0007ffe0ff */
        /* <DEDUP_REMOVED lines=13> */
.L_x_72:
        /* <DEDUP_REMOVED lines=9> */
.L_x_73:
[----:B------:R-:W-:Y:S05]  /*2700*/  BSYNC.RECONVERGENT B1 ;  /* 0x0000000000017941 */ /* 0x000fea0003800200 */
.L_x_71:
[----:B------:R-:W-:Y:S02]  /*2710*/  IMAD.MOV.U32 R7, RZ, RZ, 0x3bbb989d ;  /* 0x3bbb989dff077424 */ /* 0x000fe400078e00ff */
[----:B------:R-:W-:Y:S01]  /*2720*/  FMUL.D2 R2, R2, -R2 ;  /* 0x8000000202027220 */ /* 0x000fe20000300000 */
[----:B------:R-:W-:Y:S01]  /*2730*/  IMAD.MOV.U32 R4, RZ, RZ, 0x437c0000 ;  /* 0x437c0000ff047424 */ /* 0x000fe200078e00ff */
[----:B------:R-:W-:Y:S01]  /*2740*/  UMOV UR8, 0xe0b2e04c ;  /* 0xe0b2e04c00087882 */ /* 0x000fe20000000000 */
[----:B------:R-:W-:Y:S02]  /*2750*/  IMAD.MOV.U32 R6, RZ, RZ, 0x1 ;  /* 0x00000001ff067424 */ /* 0x000fe400078e00ff */
[----:B------:R-:W-:Y:S01]  /*2760*/  FFMA.SAT R7, R2, R7, 0.5 ;  /* 0x3f00000002077423 */ /* 0x000fe20000002007 */
[----:B------:R-:W-:Y:S01]  /*2770*/  UMOV UR9, 0x3fe9885d ;  /* 0x3fe9885d00097882 */ /* 0x000fe20000000000 */
[----:B------:R-:W-:Y:S02]  /*2780*/  BSSY.RECONVERGENT B1, `(.L_x_74) ;  /* 0x000001d000017945 */ /* 0x000fe40003800200 */
[----:B------:R-:W-:-:S02]  /*2790*/  FFMA.RM R4, R7, R4, 12582913 ;  /* 0x4b40000107047423 */ /* 0x000fc40000004004 */
[----:B------:R-:W0:Y:S02]  /*27a0*/  MUFU.RCP64H R7, R17 ;  /* 0x0000001100077308 */ /* 0x000e240000001800 */
[C---:B------:R-:W-:Y:S01]  /*27b0*/  FADD R9, R4.reuse, -12583039 ;  /* 0xcb40007f04097421 */ /* 0x040fe20000000000 */
[----:B------:R-:W-:-:S03]  /*27c0*/  SHF.L.U32 R15, R4, 0x17, RZ ;  /* 0x00000017040f7819 */ /* 0x000fc600000006ff */
[----:B------:R-:W-:-:S04]  /*27d0*/  FFMA R9, R2, 1.4426950216293334961, -R9 ;  /* 0x3fb8aa3b02097823 */ /* 0x000fc80000000809 */
[----:B------:R-:W-:Y:S02]  /*27e0*/  FFMA R18, R2, 1.925963033500011079e-08, R9 ;  /* 0x32a5706002127823 */ /* 0x000fe40000000009 */
[----:B------:R-:W4:Y:S01]  /*27f0*/  F2F.F64.F32 R2, R3 ;  /* 0x0000000300027310 */ /* 0x000f220000201800 */
[----:B0-----:R-:W-:-:S07]  /*2800*/  DFMA R8, R6, -R16, 1 ;  /* 0x3ff000000608742b */ /* 0x001fce0000000810 */
[----:B------:R-:W0:Y:S01]  /*2810*/  MUFU.EX2 R18, R18 ;  /* 0x0000001200127308 */ /* 0x000e220000000800 */
[----:B------:R-:W-:-:S08]  /*2820*/  DFMA R8, R8, R8, R8 ;  /* 0x000000080808722b */ /* 0x000fd00000000008 */
[----:B------:R-:W-:Y:S01]  /*2830*/  DFMA R8, R6, R8, R6 ;  /* 0x000000080608722b */ /* 0x000fe20000000006 */
[----:B0-----:R-:W-:Y:S01]  /*2840*/  FMUL R20, R18, R15 ;  /* 0x0000000f12147220 */ /* 0x001fe20000400000 */
[----:B----4-:R-:W-:-:S03]  /*2850*/  DMUL R18, R2, UR8 ;  /* 0x0000000802127c28 */ /* 0x010fc60008000000 */
[----:B------:R-:W0:Y:S03]  /*2860*/  F2F.F64.F32 R14, R20 ;  /* 0x00000014000e7310 */ /* 0x000e260000201800 */
        /* <DEDUP_REMOVED lines=14> */
.L_x_75:
[----:B------:R-:W-:Y:S05]  /*2950*/  BSYNC.RECONVERGENT B1 ;  /* 0x0000000000017941 */ /* 0x000fea0003800200 */
.L_x_74:
[----:B------:R-:W0:Y:S01]  /*2960*/  MUFU.RCP64H R7, 1.4141998291015625 ;  /* 0x3ff6a09000077908 */ /* 0x000e220000001800 */
[----:B------:R-:W-:Y:S01]  /*2970*/  IMAD.MOV.U32 R14, RZ, RZ, 0x2de00d1b ;  /* 0x2de00d1bff0e7424 */ /* 0x000fe200078e00ff */
[----:B------:R-:W-:Y:S01]  /*2980*/  FSETP.GEU.AND P1, PT, |R13|, 6.5827683646048100446e-37, PT ;  /* 0x036000000d00780b */ /* 0x000fe20003f2e200 */
[----:B------:R-:W-:Y:S01]  /*2990*/  IMAD.MOV.U32 R15, RZ, RZ, 0x3ff6a090 ;  /* 0x3ff6a090ff0f7424 */ /* 0x000fe200078e00ff */
[----:B------:R-:W-:Y:S01]  /*29a0*/  BSSY.RECONVERGENT B1, `(.L_x_76) ;  /* 0x0000016000017945 */ /* 0x000fe20003800200 */
[----:B------:R-:W-:Y:S02]  /*29b0*/  IMAD.MOV.U32 R6, RZ, RZ, 0x1 ;  /* 0x00000001ff067424 */ /* 0x000fe400078e00ff */
[----:B------:R-:W-:-:S04]  /*29c0*/  FMUL R24, R24, -2 ;  /* 0xc000000018187820 */ /* 0x000fc80000400000 */
[----:B0-----:R-:W-:-:S08]  /*29d0*/  DFMA R8, R6, -R14, 1 ;  /* 0x3ff000000608742b */ /* 0x001fd0000000080e */
        /* <DEDUP_REMOVED lines=15> */
[----:B-123--:R-:W-:Y:S05]  /*2ad0*/  CALL.REL.NOINC `($__internal_2_$__cuda_sm20_div_rn_f64_full) ;  /* 0x0000002400dc7944 */ /* 0x00efea0003c00000 */
[----:B------:R-:W-:Y:S02]  /*2ae0*/  IMAD.MOV.U32 R6, RZ, RZ, R26 ;  /* 0x000000ffff067224 */ /* 0x000fe400078e001a */
[----:B------:R-:W-:-:S07]  /*2af0*/  IMAD.MOV.U32 R7, RZ, RZ, R27 ;  /* 0x000000ffff077224 */ /* 0x000fce00078e001b */
.L_x_77:
[----:B------:R-:W-:Y:S05]  /*2b00*/  BSYNC.RECONVERGENT B1 ;  /* 0x0000000000017941 */ /* 0x000fea0003800200 */
.L_x_76:
[----:B------:R-:W-:Y:S01]  /*2b10*/  LOP3.LUT R21, R7, 0x7fffffff, RZ, 0xc0, !PT ;  /* 0x7fffffff07157812 */ /* 0x000fe200078ec0ff */
[----:B------:R-:W-:Y:S03]  /*2b20*/  BSSY.RECONVERGENT B1, `(.L_x_78) ;  /* 0x00000a6000017945 */ /* 0x000fe60003800200 */
[----:B------:R-:W-:-:S13]  /*2b30*/  ISETP.GT.U32.AND P0, PT, R21, 0x7fefffff, PT ;  /* 0x7fefffff1500780c */ /* 0x000fda0003f04070 */
[----:B------:R-:W-:Y:S05]  /*2b40*/  @P0 BRA `(.L_x_79) ;  /* 0x0000000800680947 */ /* 0x000fea0003800000 */
[----:B------:R-:W-:Y:S01]  /*2b50*/  MOV R20, R6 ;  /* 0x0000000600147202 */ /* 0x000fe20000000f00 */
[----:B------:R-:W-:Y:S01]  /*2b60*/  IMAD.MOV.U32 R14, RZ, RZ, RZ ;  /* 0x000000ffff0e7224 */ /* 0x000fe200078e00ff */
[----:B------:R-:W-:Y:S01]  /*2b70*/  UMOV UR8, 0xd4e0bfd7 ;  /* 0xd4e0bfd700087882 */ /* 0x000fe20000000000 */
        /* <DEDUP_REMOVED lines=70> */
[----:B------:R-:W-:-:S04]  /*2fe0*/  HFMA2 R12, -RZ, RZ, 0, 0 ;  /* 0x00000000ff0c7431 */ /* 0x000fc800000001ff */
        /* <DEDUP_REMOVED lines=19> */
[----:B------:R-:W-:Y:S01]  /*3120*/  UMOV UR9, 0x3fe62e42 ;  /* 0x3fe62e4200097882 */ /* 0x000fe20000000000 */
[----:B------:R-:W-:-:S04]  /*3130*/  IMAD.MOV.U32 R15, RZ, RZ, 0x3ff71547 ;  /* 0x3ff71547ff0f7424 */ /* 0x000fc800078e00ff */
[----:B------:R-:W-:Y:S02]  /*3140*/  DMUL R8, R22, R12 ;  /* 0x0000000c16087228 */ /* 0x000fe40000000000 */
[----:B------:R-:W-:-:S06]  /*3150*/  DFMA R14, R18, R14, 6.75539944105574400000e+15 ;  /* 0x43380000120e742b */ /* 0x000fcc000000000e */
[----:B------:R-:W-:Y:S02]  /*3160*/  DMUL R16, R8, -2 ;  /* 0xc000000008107828 */ /* 0x000fe40000000000 */
[----:B------:R-:W-:Y:S02]  /*3170*/  DADD R26, R14, -6.75539944105574400000e+15 ;  /* 0xc33800000e1a7429 */ /* 0x000fe40000000000 */
        /* <DEDUP_REMOVED lines=42> */
[----:B------:R-:W-:Y:S02]  /*3420*/  LEA R23, R15, R23, 0x14 ;  /* 0x000000170f177211 */ /* 0x000fe400078ea0ff */
        /* <DEDUP_REMOVED lines=12> */
.L_x_79:
        /* <DEDUP_REMOVED lines=9> */
.L_x_80:
[----:B------:R-:W-:Y:S05]  /*3580*/  BSYNC.RECONVERGENT B1 ;  /* 0x0000000000017941 */ /* 0x000fea0003800200 */
.L_x_78:
[----:B------:R-:W-:Y:S01]  /*3590*/  DMUL R6, R6, 0.5 ;  /* 0x3fe0000006067828 */ /* 0x000fe20000000000 */
[----:B------:R-:W-:Y:S09]  /*35a0*/  BSSY.RECONVERGENT B1, `(.L_x_81) ;  /* 0x0000053000017945 */ /* 0x000ff20003800200 */
[----:B------:R-:W-:Y:S01]  /*35b0*/  ISETP.GT.AND P0, PT, R7, 0xfffff, PT ;  /* 0x000fffff0700780c */ /* 0x000fe20003f04270 */
[----:B------:R-:W-:-:S02]  /*35c0*/  IMAD.MOV.U32 R8, RZ, RZ, R6 ;  /* 0x000000ffff087224 */ /* 0x000fc400078e0006 */
[----:B------:R-:W-:-:S10]  /*35d0*/  IMAD.MOV.U32 R9, RZ, RZ, R7 ;  /* 0x000000ffff097224 */ /* 0x000fd400078e0007 */
[----:B------:R-:W-:-:S10]  /*35e0*/  @!P0 DMUL R8, R8, 1.80143985094819840000e+16 ;  /* 0x4350000008088828 */ /* 0x000fd40000000000 */
[----:B------:R-:W-:Y:S02]  /*35f0*/  @!P0 IMAD.MOV.U32 R7, RZ, RZ, R9 ;  /* 0x000000ffff078224 */ /* 0x000fe400078e0009 */
[----:B------:R-:W-:Y:S02]  /*3600*/  @!P0 IMAD.MOV.U32 R6, RZ, RZ, R8 ;  /* 0x000000ffff068224 */ /* 0x000fe400078e0008 */
[----:B------:R-:W-:-:S05]  /*3610*/  VIADD R4, R7, 0xffffffff ;  /* 0xffffffff07047836 */ /* 0x000fca0000000000 */
[----:B------:R-:W-:Y:S02]  /*3620*/  ISETP.GT.U32.AND P1, PT, R4, 0x7feffffe, PT ;  /* 0x7feffffe0400780c */ /* 0x000fe40003f24070 */
[----:B------:R-:W-:Y:S01]  /*3630*/  MOV R4, 0xfffffc01 ;  /* 0xfffffc0100047802 */ /* 0x000fe20000000f00 */
[----:B------:R-:W-:-:S10]  /*3640*/  @!P0 IMAD.MOV.U32 R4, RZ, RZ, -0x435 ;  /* 0xfffffbcbff048424 */ /* 0x000fd400078e00ff */
[----:B------:R-:W-:Y:S05]  /*3650*/  @P1 BRA `(.L_x_82) ;  /* 0x0000000400041947 */ /* 0x000fea0003800000 */
[----:B------:R-:W-:Y:S01]  /*3660*/  LOP3.LUT R8, R7, 0xfffff, RZ, 0xc0, !PT ;  /* 0x000fffff07087812 */ /* 0x000fe200078ec0ff */
[----:B------:R-:W-:Y:S01]  /*3670*/  IMAD.MOV.U32 R20, RZ, RZ, -0x748574fc ;  /* 0x8b7a8b04ff147424 */ /* 0x000fe200078e00ff */
[----:B------:R-:W-:Y:S01]  /*3680*/  MOV R12, RZ ;  /* 0x000000ff000c7202 */ /* 0x000fe20000000f00 */
[----:B------:R-:W-:Y:S01]  /*3690*/  IMAD.MOV.U32 R21, RZ, RZ, 0x3ed0ee25 ;  /* 0x3ed0ee25ff157424 */ /* 0x000fe200078e00ff */
[----:B------:R-:W-:Y:S01]  /*36a0*/  LOP3.LUT R9, R8, 0x3ff00000, RZ, 0xfc, !PT ;  /* 0x3ff0000008097812 */ /* 0x000fe200078efcff */
[----:B------:R-:W-:Y:S01]  /*36b0*/  IMAD.MOV.U32 R8, RZ, RZ, R6 ;  /* 0x000000ffff087224 */ /* 0x000fe200078e0006 */
[----:B------:R-:W-:Y:S01]  /*36c0*/  UMOV UR8, 0x3ae80f1e ;  /* 0x3ae80f1e00087882 */ /* 0x000fe20000000000 */
[----:B------:R-:W-:Y:S01]  /*36d0*/  UMOV UR9, 0x3eb1380b ;  /* 0x3eb1380b00097882 */ /* 0x000fe20000000000 */
[----:B------:R-:W-:Y:S01]  /*36e0*/  ISETP.GE.U32.AND P0, PT, R9, 0x3ff6a09f, PT ;  /* 0x3ff6a09f0900780c */ /* 0x000fe20003f06070 */
[----:B------:R-:W-:Y:S01]  /*36f0*/  IMAD.MOV.U32 R23, RZ, RZ, 0x43300000 ;  /* 0x43300000ff177424 */ /* 0x000fe200078e00ff */
[----:B------:R-:W-:Y:S01]  /*3700*/  LEA.HI R4, R7, R4, RZ, 0xc ;  /* 0x0000000407047211 */ /* 0x000fe200078f60ff */
[----:B------:R-:W-:Y:S01]  /*3710*/  UMOV UR10, 0x80000000 ;  /* 0x80000000000a7882 */ /* 0x000fe20000000000 */
[----:B------:R-:W-:-:S09]  /*3720*/  UMOV UR11, 0x43300000 ;  /* 0x43300000000b7882 */ /* 0x000fd20000000000 */
[----:B------:R-:W-:Y:S02]  /*3730*/  @P0 VIADD R13, R9, 0xfff00000 ;  /* 0xfff00000090d0836 */ /* 0x000fe40000000000 */
[----:B------:R-:W-:Y:S02]  /*3740*/  @P0 VIADD R4, R4, 0x1 ;  /* 0x0000000104040836 */ /* 0x000fe40000000000 */
[----:B------:R-:W-:-:S03]  /*3750*/  @P0 IMAD.MOV.U32 R9, RZ, RZ, R13 ;  /* 0x000000ffff090224 */ /* 0x000fc600078e000d */
[----:B------:R-:W-:-:S03]  /*3760*/  LOP3.LUT R22, R4, 0x80000000, RZ, 0x3c, !PT ;  /* 0x8000000004167812 */ /* 0x000fc600078e3cff */
[C---:B------:R-:W-:Y:S02]  /*3770*/  DADD R18, R8.reuse, 1 ;  /* 0x3ff0000008127429 */ /* 0x040fe40000000000 */
[----:B------:R-:W-:-:S04]  /*3780*/  DADD R8, R8, -1 ;  /* 0xbff0000008087429 */ /* 0x000fc80000000000 */
[----:B------:R-:W0:Y:S02]  /*3790*/  MUFU.RCP64H R13, R19 ;  /* 0x00000013000d7308 */ /* 0x000e240000001800 */
[----:B0-----:R-:W-:-:S08]  /*37a0*/  DFMA R14, -R18, R12, 1 ;  /* 0x3ff00000120e742b */ /* 0x001fd0000000010c */
        /* <DEDUP_REMOVED lines=9> */
[----:B------:R-:W-:Y:S02]  /*3840*/  DADD R20, R6, R6 ;  /* 0x0000000006147229 */ /* 0x000fe40000000006 */
[----:B------:R-:W-:Y:S01]  /*3850*/  DADD R6, R22, -UR10 ;  /* 0x8000000a16067e29 */ /* 0x000fe20008000000 */
[----:B------:R-:W-:Y:S01]  /*3860*/  UMOV UR10, 0xfefa39ef ;  /* 0xfefa39ef000a7882 */ /* 0x000fe20000000000 */
[----:B------:R-:W-:Y:S01]  /*3870*/  UMOV UR11, 0x3fe62e42 ;  /* 0x3fe62e42000b7882 */ /* 0x000fe20000000000 */
[----:B------:R-:W-:Y:S01]  /*3880*/  DFMA R18, R16, R18, UR8 ;  /* 0x0000000810127e2b */ /* 0x000fe20008000012 */
[----:B------:R-:W-:Y:S01]  /*3890*/  UMOV UR8, 0xa9ab0956 ;  /* 0xa9ab095600087882 */ /* 0x000fe20000000000 */
[----:B------:R-:W-:Y:S01]  /*38a0*/  UMOV UR9, 0x3f1745cb ;  /* 0x3f1745cb00097882 */ /* 0x000fe20000000000 */
[----:B------:R-:W-:-:S02]  /*38b0*/  DFMA R22, R8, -R14, R20 ;  /* 0x8000000e0816722b */ /* 0x000fc40000000014 */
[----:B------:R-:W-:-:S03]  /*38c0*/  DFMA R8, R6, UR10, R14 ;  /* 0x0000000a06087c2b */ /* 0x000fc6000800000e */
        /* <DEDUP_REMOVED lines=26> */
.L_x_82:
[----:B------:R-:W-:Y:S01]  /*3a70*/  IMAD.MOV.U32 R6, RZ, RZ, 0x0 ;  /* 0x00000000ff067424 */ /* 0x000fe200078e00ff */
[----:B------:R-:W-:Y:S02]  /*3a80*/  MOV R7, 0x7ff00000 ;  /* 0x7ff0000000077802 */ /* 0x000fe40000000f00 */
[----:B------:R-:W-:-:S04]  /*3a90*/  LOP3.LUT P0, RZ, R9, 0x7fffffff, RZ, 0xc0, !PT ;  /* 0x7fffffff09ff7812 */ /* 0x000fc8000780c0ff */
[----:B------:R-:W-:-:S10]  /*3aa0*/  DFMA R6, R8, R6, +INF ;  /* 0x7ff000000806742b */ /* 0x000fd40000000006 */
[----:B------:R-:W-:Y:S02]  /*3ab0*/  FSEL R6, R6, RZ, P0 ;  /* 0x000000ff06067208 */ /* 0x000fe40000000000 */
[----:B------:R-:W-:-:S07]  /*3ac0*/  FSEL R7, R7, -QNAN , P0 ;  /* 0xfff0000007077808 */ /* 0x000fce0000000000 */
.L_x_83:
[----:B------:R-:W-:Y:S05]  /*3ad0*/  BSYNC.RECONVERGENT B1 ;  /* 0x0000000000017941 */ /* 0x000fea0003800200 */
.L_x_81:
[----:B-123--:R-:W0:Y:S01]  /*3ae0*/  F2F.F64.F32 R24, R24 ;  /* 0x0000001800187310 */ /* 0x00ee220000201800 */
[----:B------:R-:W-:Y:S01]  /*3af0*/  IMAD.MOV.U32 R8, RZ, RZ, 0x652b82fe ;  /* 0x652b82feff087424 */ /* 0x000fe200078e00ff */
[----:B------:R-:W-:Y:S01]  /*3b00*/  UMOV UR8, 0xfefa39ef ;  /* 0xfefa39ef00087882 */ /* 0x000fe20000000000 */
[----:B------:R-:W-:Y:S01]  /*3b10*/  IMAD.MOV.U32 R9, RZ, RZ, 0x3ff71547 ;  /* 0x3ff71547ff097424 */ /* 0x000fe200078e00ff */
[----:B------:R-:W-:Y:S01]  /*3b20*/  UMOV UR9, 0x3fe62e42 ;  /* 0x3fe62e4200097882 */ /* 0x000fe20000000000 */
[----:B------:R-:W-:Y:S01]  /*3b30*/  BSSY.RECONVERGENT B1, `(.L_x_84) ;  /* 0x0000038000017945 */ /* 0x000fe20003800200 */
[----:B0-----:R-:W-:-:S08]  /*3b40*/  DADD R6, R24, -R6 ;  /* 0x0000000018067229 */ /* 0x001fd00000000806 */
        /* <DEDUP_REMOVED lines=49> */
[----:B------:R-:W-:Y:S02]  /*3e60*/  @!P1 IMAD.IADD R8, R8, 0x1, -R7 ;  /* 0x0000000108089824 */ /* 0x000fe400078e0a07 */
[----:B------:R-:W-:-:S03]  /*3e70*/  @!P1 IMAD R7, R7, 0x100000, R15 ;  /* 0x0010000007079824 */ /* 0x000fc600078e020f */
[----:B------:R-:W-:Y:S01]  /*3e80*/  @!P1 LEA R9, R8, 0x3ff00000, 0x14 ;  /* 0x3ff0000008099811 */ /* 0x000fe200078ea0ff */
[----:B------:R-:W-:-:S06]  /*3e90*/  @!P1 IMAD.MOV.U32 R8, RZ, RZ, RZ ;  /* 0x000000ffff089224 */ /* 0x000fcc00078e00ff */
[----:B------:R-:W-:-:S11]  /*3ea0*/  @!P1 DMUL R16, R6, R8 ;  /* 0x0000000806109228 */ /* 0x000fd60000000000 */
.L_x_85:
[----:B------:R-:W-:Y:S05]  /*3eb0*/  BSYNC.RECONVERGENT B1 ;  /* 0x0000000000017941 */ /* 0x000fea0003800200 */
.L_x_84:
[----:B------:R-:W-:Y:S01]  /*3ec0*/  DADD R16, R16, 1 ;  /* 0x3ff0000010107429 */ /* 0x000fe20000000000 */
[----:B------:R-:W-:Y:S01]  /*3ed0*/  IMAD.MOV.U32 R6, RZ, RZ, 0x1 ;  /* 0x00000001ff067424 */ /* 0x000fe200078e00ff */
[----:B------:R-:W-:Y:S01]  /*3ee0*/  FSETP.GEU.AND P1, PT, |R3|, 6.5827683646048100446e-37, PT ;  /* 0x036000000300780b */ /* 0x000fe20003f2e200 */
[----:B------:R-:W-:Y:S03]  /*3ef0*/  BSSY.RECONVERGENT B1, `(.L_x_86) ;  /* 0x0000013000017945 */ /* 0x000fe60003800200 */
        /* <DEDUP_REMOVED lines=14> */
[----:B------:R-:W-:-:S07]  /*3fe0*/  MOV R4, 0x4000 ;  /* 0x0000400000047802 */ /* 0x000fce0000000f00 */
[----:B------:R-:W-:Y:S05]  /*3ff0*/  CALL.REL.NOINC `($__internal_2_$__cuda_sm20_div_rn_f64_full) ;  /* 0x0000001000947944 */ /* 0x000fea0003c00000 */
[----:B------:R-:W-:Y:S02]  /*4000*/  IMAD.MOV.U32 R6, RZ, RZ, R26 ;  /* 0x000000ffff067224 */ /* 0x000fe400078e001a */
[----:B------:R-:W-:-:S07]  /*4010*/  IMAD.MOV.U32 R7, RZ, RZ, R27 ;  /* 0x000000ffff077224 */ /* 0x000fce00078e001b */
.L_x_87:
[----:B------:R-:W-:Y:S05]  /*4020*/  BSYNC.RECONVERGENT B1 ;  /* 0x0000000000017941 */ /* 0x000fea0003800200 */
.L_x_86:
[----:B------:R-:W0:Y:S01]  /*4030*/  LDC.64 R2, c[0x0][0x3a8] ;  /* 0x0000ea00ff027b82 */ /* 0x000e220000000a00 */
[----:B------:R-:W1:Y:S01]  /*4040*/  F2F.F32.F64 R7, R6 ;  /* 0x0000000600077310 */ /* 0x000e620000301000 */
[----:B0-----:R-:W-:-:S05]  /*4050*/  IMAD.WIDE R2, R5, 0x4, R2 ;  /* 0x0000000405027825 */ /* 0x001fca00078e0202 */
[----:B-1----:R0:W-:Y:S01]  /*4060*/  STG.E desc[UR4][R2.64], R7 ;  /* 0x0000000702007986 */ /* 0x0021e2000c101904 */
[----:B------:R-:W-:Y:S05]  /*4070*/  BRA `(.L_x_67) ;  /* 0x0000001000607947 */ /* 0x000fea0003800000 */
.L_x_68:
[----:B------:R-:W-:Y:S01]  /*4080*/  FADD R24, R24, R24 ;  /* 0x0000001818187221 */ /* 0x000fe20000000000 */
[----:B------:R-:W-:Y:S02]  /*4090*/  IMAD.MOV.U32 R13, RZ, RZ, 0x3ab5ebe6 ;  /* 0x3ab5ebe6ff0d7424 */ /* 0x000fe400078e00ff */
[----:B------:R-:W-:Y:S01]  /*40a0*/  FMUL.D2 R12, R2, -R2 ;  /* 0x80000002020c7220 */ /* 0x000fe20000300000 */
[----:B------:R-:W-:Y:S01]  /*40b0*/  MOV R14, 0x437c0000 ;  /* 0x437c0000000e7802 */ /* 0x000fe20000000f00 */
[C---:B------:R-:W-:Y:S01]  /*40c0*/  FMUL R4, R24.reuse, 1.4426950216293334961 ;  /* 0x3fb8aa3b18047820 */ /* 0x040fe20000400000 */
[C---:B------:R-:W-:Y:S01]  /*40d0*/  FSETP.GEU.AND P0, PT, |R24|.reuse, 0.40999999642372131348, PT ;  /* 0x3ed1eb851800780b */ /* 0x040fe20003f0e200 */
[----:B------:R-:W-:Y:S01]  /*40e0*/  BSSY.RECONVERGENT B1, `(.L_x_88) ;  /* 0x0000032000017945 */ /* 0x000fe20003800200 */
[----:B------:R-:W-:-:S03]  /*40f0*/  FSETP.NEU.AND P2, PT, R24, RZ, PT ;  /* 0x000000ff1800720b */ /* 0x000fc60003f4d000 */
[----:B------:R-:W0:Y:S02]  /*4100*/  FRND R4, R4 ;  /* 0x0000000400047307 */ /* 0x000e240000201000 */
[----:B0-----:R-:W-:-:S04]  /*4110*/  FSEL R7, R4, RZ, P0 ;  /* 0x000000ff04077208 */ /* 0x001fc80000000000 */
[C---:B------:R-:W-:Y:S01]  /*4120*/  FSETP.NEU.AND P0, PT, R7.reuse, 128, PT ;  /* 0x430000000700780b */ /* 0x040fe20003f0d000 */
[----:B------:R-:W-:-:S03]  /*4130*/  FFMA R6, R7, -0.693145751953125, R24 ;  /* 0xbf31720007067823 */ /* 0x000fc60000000018 */
[C---:B------:R-:W-:Y:S01]  /*4140*/  FSEL R8, R7.reuse, 127, P0 ;  /* 0x42fe000007087808 */ /* 0x040fe20000000000 */
[----:B------:R-:W-:-:S03]  /*4150*/  FFMA R6, R7, -1.428606765330187045e-06, R6 ;  /* 0xb5bfbe8e07067823 */ /* 0x000fc60000000006 */
[C---:B------:R-:W-:Y:S01]  /*4160*/  FSETP.GEU.AND P1, PT, R8.reuse, -126, PT ;  /* 0xc2fc00000800780b */ /* 0x040fe20003f2e000 */
[----:B------:R-:W-:Y:S01]  /*4170*/  FMUL R9, R8, 0.5 ;  /* 0x3f00000008097820 */ /* 0x000fe20000400000 */
[----:B------:R-:W-:Y:S01]  /*4180*/  FFMA R7, R6, R13, 0.0083824126049876213074 ;  /* 0x3c09566306077423 */ /* 0x000fe2000000000d */
[----:B------:R-:W-:-:S03]  /*4190*/  IMAD.MOV.U32 R13, RZ, RZ, 0x3bbb989d ;  /* 0x3bbb989dff0d7424 */ /* 0x000fc600078e00ff */
[----:B------:R-:W-:Y:S01]  /*41a0*/  FSEL R9, R9, R8, !P1 ;  /* 0x0000000809097208 */ /* 0x000fe20004800000 */
[----:B------:R-:W-:Y:S01]  /*41b0*/  FFMA R7, R6, R7, 0.041667830199003219604 ;  /* 0x3d2aabe306077423 */ /* 0x000fe20000000007 */
[----:B------:R-:W-:Y:S02]  /*41c0*/  FFMA.SAT R13, R12, R13, 0.5 ;  /* 0x3f0000000c0d7423 */ /* 0x000fe4000000200d */
[----:B------:R-:W0:Y:S01]  /*41d0*/  MUFU.EX2 R4, R9 ;  /* 0x0000000900047308 */ /* 0x000e220000000800 */
[----:B------:R-:W-:Y:S01]  /*41e0*/  FFMA R7, R6, R7, 0.16666397452354431152 ;  /* 0x3e2aa9f606077423 */ /* 0x000fe20000000007 */
[----:B------:R-:W-:-:S03]  /*41f0*/  FFMA.RM R13, R13, R14, 12582913 ;  /* 0x4b4000010d0d7423 */ /* 0x000fc6000000400e */
[----:B------:R-:W-:-:S04]  /*4200*/  FFMA R7, R6, R7, 0.49999994039535522461 ;  /* 0x3efffffe06077423 */ /* 0x000fc80000000007 */
[----:B------:R-:W-:-:S04]  /*4210*/  FMUL R7, R6, R7 ;  /* 0x0000000706077220 */ /* 0x000fc80000400000 */
[----:B------:R-:W-:Y:S01]  /*4220*/  FFMA R7, R6, R7, R6 ;  /* 0x0000000706077223 */ /* 0x000fe20000000006 */
[----:B0-----:R-:W-:Y:S01]  /*4230*/  @!P1 FMUL R4, R4, R4 ;  /* 0x0000000404049220 */ /* 0x001fe20000400000 */
[----:B------:R-:W-:-:S03]  /*4240*/  FSETP.GEU.AND P1, PT, R8, -25, PT ;  /* 0xc1c800000800780b */ /* 0x000fc60003f2e000 */
[----:B------:R-:W-:-:S04]  /*4250*/  FADD R6, R4, -1 ;  /* 0xbf80000004067421 */ /* 0x000fc80000000000 */
[----:B------:R-:W-:Y:S01]  /*4260*/  FFMA R4, R7, R4, R6 ;  /* 0x0000000407047223 */ /* 0x000fe20000000006 */
[C---:B------:R-:W-:Y:S01]  /*4270*/  FADD R7, R13.reuse, -12583039 ;  /* 0xcb40007f0d077421 */ /* 0x040fe20000000000 */
[----:B------:R-:W-:Y:S02]  /*4280*/  IMAD.SHL.U32 R13, R13, 0x800000, RZ ;  /* 0x008000000d0d7824 */ /* 0x000fe400078e00ff */
[----:B------:R-:W-:Y:S01]  /*4290*/  @!P0 FADD R4, R4, R4 ;  /* 0x0000000404048221 */ /* 0x000fe20000000000 */
[----:B------:R-:W-:Y:S01]  /*42a0*/  FSETP.GT.AND P0, PT, R8, 128, PT ;  /* 0x430000000800780b */ /* 0x000fe20003f04000 */
[----:B------:R-:W-:-:S03]  /*42b0*/  FFMA R7, R12, 1.4426950216293334961, -R7 ;  /* 0x3fb8aa3b0c077823 */ /* 0x000fc60000000807 */
[----:B------:R-:W-:Y:S01]  /*42c0*/  FSEL R4, R4, +INF , !P0 ;  /* 0x7f80000004047808 */ /* 0x000fe20004000000 */
[----:B------:R-:W-:-:S03]  /*42d0*/  FFMA R7, R12, 1.925963033500011079e-08, R7 ;  /* 0x32a570600c077823 */ /* 0x000fc60000000007 */
[----:B------:R-:W-:Y:S01]  /*42e0*/  FSEL R9, R4, -1, P1 ;  /* 0xbf80000004097808 */ /* 0x000fe20000800000 */
[----:B------:R-:W-:Y:S01]  /*42f0*/  @!P2 FADD R9, R24, R24 ;  /* 0x000000181809a221 */ /* 0x000fe20000000000 */
[----:B------:R-:W0:Y:S03]  /*4300*/  MUFU.EX2 R6, R7 ;  /* 0x0000000700067308 */ /* 0x000e260000000800 */
[----:B------:R-:W-:-:S05]  /*4310*/  VIADD R4, R9, 0x1800000 ;  /* 0x0180000009047836 */ /* 0x000fca0000000000 */
[----:B------:R-:W-:-:S04]  /*4320*/  LOP3.LUT R4, R4, 0x7f800000, RZ, 0xc0, !PT ;  /* 0x7f80000004047812 */ /* 0x000fc800078ec0ff */
[----:B------:R-:W-:Y:S01]  /*4330*/  ISETP.GT.U32.AND P0, PT, R4, 0x1ffffff, PT ;  /* 0x01ffffff0400780c */ /* 0x000fe20003f04070 */
[----:B0-----:R-:W-:-:S04]  /*4340*/  FMUL R6, R6, R13 ;  /* 0x0000000d06067220 */ /* 0x001fc80000400000 */
[----:B------:R-:W-:-:S08]  /*4350*/  FMUL R3, R3, R6 ;  /* 0x0000000603037220 */ /* 0x000fd00000400000 */
[----:B------:R-:W-:Y:S05]  /*4360*/  @P0 BRA `(.L_x_89) ;  /* 0x0000000000140947 */ /* 0x000fea0003800000 */
[----:B------:R-:W-:Y:S01]  /*4370*/  IMAD.MOV.U32 R4, RZ, RZ, R9 ;  /* 0x000000ffff047224 */ /* 0x000fe200078e0009 */
[----:B------:R-:W-:-:S07]  /*4380*/  MOV R8, 0x43a0 ;  /* 0x000043a000087802 */ /* 0x000fce0000000f00 */
[----:B-123--:R-:W-:Y:S05]  /*4390*/  CALL.REL.NOINC `($__internal_3_$__cuda_sm20_rcp_rn_f32_slowpath) ;  /* 0x0000001400207944 */ /* 0x00efea0003c00000 */
[----:B------:R-:W-:Y:S01]  /*43a0*/  IMAD.MOV.U32 R12, RZ, RZ, R7 ;  /* 0x000000ffff0c7224 */ /* 0x000fe200078e0007 */
[----:B------:R-:W-:Y:S06]  /*43b0*/  BRA `(.L_x_90) ;  /* 0x0000000000107947 */ /* 0x000fec0003800000 */
.L_x_89:
[----:B------:R-:W0:Y:S02]  /*43c0*/  MUFU.RCP R12, R9 ;  /* 0x00000009000c7308 */ /* 0x000e240000001000 */
[----:B0-----:R-:W-:-:S04]  /*43d0*/  FFMA R4, R9, R12, -1 ;  /* 0xbf80000009047423 */ /* 0x001fc8000000000c */
[----:B------:R-:W-:-:S04]  /*43e0*/  FADD.FTZ R7, -R4, -RZ ;  /* 0x800000ff04077221 */ /* 0x000fc80000010100 */
[----:B------:R-:W-:-:S07]  /*43f0*/  FFMA R12, R12, R7, R12 ;  /* 0x000000070c0c7223 */ /* 0x000fce000000000c */
.L_x_90:
[----:B------:R-:W-:Y:S05]  /*4400*/  BSYNC.RECONVERGENT B1 ;  /* 0x0000000000017941 */ /* 0x000fea0003800200 */
.L_x_88:
[----:B------:R-:W0:Y:S01]  /*4410*/  MUFU.RCP64H R9, 1.4142131805419921875 ;  /* 0x3ff6a09e00097908 */ /* 0x000e220000001800 */
[----:B------:R-:W-:Y:S02]  /*4420*/  HFMA2 R7, -RZ, RZ, 1.990234375, -0.0090179443359375 ;  /* 0x3ff6a09eff077431 */ /* 0x000fe400000001ff */
[----:B------:R-:W-:Y:S01]  /*4430*/  IMAD.MOV.U32 R6, RZ, RZ, 0x667f3bcd ;  /* 0x667f3bcdff067424 */ /* 0x000fe200078e00ff */
[----:B------:R-:W-:Y:S01]  /*4440*/  BSSY.RECONVERGENT B1, `(.L_x_91) ;  /* 0x0000015000017945 */ /* 0x000fe20003800200 */
        /* <DEDUP_REMOVED lines=14> */
[----:B------:R-:W-:Y:S01]  /*4530*/  IMAD.MOV.U32 R16, RZ, RZ, 0x667f3bcd ;  /* 0x667f3bcdff107424 */ /* 0x000fe200078e00ff */
[----:B------:R-:W-:Y:S01]  /*4540*/  MOV R4, 0x4570 ;  /* 0x0000457000047802 */ /* 0x000fe20000000f00 */
[----:B------:R-:W-:-:S07]  /*4550*/  IMAD.MOV.U32 R17, RZ, RZ, 0x3ff6a09e ;  /* 0x3ff6a09eff117424 */ /* 0x000fce00078e00ff */
[----:B-123--:R-:W-:Y:S05]  /*4560*/  CALL.REL.NOINC `($__internal_2_$__cuda_sm20_div_rn_f64_full) ;  /* 0x0000000c00387944 */ /* 0x00efea0003c00000 */
[----:B------:R-:W-:Y:S02]  /*4570*/  IMAD.MOV.U32 R6, RZ, RZ, R26 ;  /* 0x000000ffff067224 */ /* 0x000fe400078e001a */
[----:B------:R-:W-:-:S07]  /*4580*/  IMAD.MOV.U32 R7, RZ, RZ, R27 ;  /* 0x000000ffff077224 */ /* 0x000fce00078e001b */
.L_x_92:
[----:B------:R-:W-:Y:S05]  /*4590*/  BSYNC.RECONVERGENT B1 ;  /* 0x0000000000017941 */ /* 0x000fea0003800200 */
.L_x_91:
        /* <DEDUP_REMOVED lines=20> */
[----:B-123--:R-:W-:Y:S01]  /*46e0*/  DFMA R24, R18, R16, R8 ;  /* 0x000000101218722b */ /* 0x00efe20000000008 */
        /* <DEDUP_REMOVED lines=95> */
[----:B------:R-:W-:Y:S01]  /*4ce0*/  IMAD.MOV.U32 R27, RZ, RZ, 0x3e928af3 ;  /* 0x3e928af3ff1b7424 */ /* 0x000fe200078e00ff */
[----:B------:R-:W-:Y:S01]  /*4cf0*/  LEA R17, R16, 0x3ff00000, 0x14 ;  /* 0x3ff0000010117811 */ /* 0x000fe200078ea0ff */
[----:B------:R-:W-:Y:S01]  /*4d00*/  IMAD.MOV.U32 R16, RZ, RZ, RZ ;  /* 0x000000ffff107224 */ /* 0x000fe200078e00ff */
[----:B------:R-:W-:-:S03]  /*4d10*/  DFMA R18, R14, R18, R8 ;  /* 0x000000120e12722b */ /* 0x000fc60000000008 */
        /* <DEDUP_REMOVED lines=27> */
[----:B------:R-:W-:-:S06]  /*4ed0*/  LEA R25, R13, R25, 0x14 ;  /* 0x000000190d197211 */ /* 0x000fcc00078ea0ff */
        /* <DEDUP_REMOVED lines=10> */
.L_x_94:
        /* <DEDUP_REMOVED lines=9> */
.L_x_95:
[----:B------:R-:W-:Y:S05]  /*5010*/  BSYNC.RECONVERGENT B1 ;  /* 0x0000000000017941 */ /* 0x000fea0003800200 */
.L_x_93:
[----:B------:R-:W0:Y:S01]  /*5020*/  F2F.F64.F32 R12, R12 ;  /* 0x0000000c000c7310 */ /* 0x000e220000201800 */
[----:B------:R-:W-:Y:S01]  /*5030*/  UMOV UR8, 0xbec6da55 ;  /* 0xbec6da5500087882 */ /* 0x000fe20000000000 */
[----:B------:R-:W-:Y:S01]  /*5040*/  UMOV UR9, 0x40040d7f ;  /* 0x40040d7f00097882 */ /* 0x000fe20000000000 */
[----:B------:R-:W-:Y:S05]  /*5050*/  BSSY.RECONVERGENT B1, `(.L_x_96) ;  /* 0x0000016000017945 */ /* 0x000fea0003800200 */
[----:B------:R-:W4:Y:S01]  /*5060*/  F2F.F64.F32 R18, R3 ;  /* 0x0000000300127310 */ /* 0x000f220000201800 */
[----:B0-----:R-:W-:-:S08]  /*5070*/  DFMA R6, R6, 0.5, R12 ;  /* 0x3fe000000606782b */ /* 0x001fd0000000000c */
[----:B------:R-:W-:Y:S01]  /*5080*/  DMUL R16, R6, UR8 ;  /* 0x0000000806107c28 */ /* 0x000fe20008000000 */
[----:B----4-:R-:W-:Y:S01]  /*5090*/  FSETP.GEU.AND P1, PT, |R19|, 6.5827683646048100446e-37, PT ;  /* 0x036000001300780b */ /* 0x010fe20003f2e200 */
[----:B------:R-:W-:-:S04]  /*50a0*/  IMAD.MOV.U32 R6, RZ, RZ, 0x1 ;  /* 0x00000001ff067424 */ /* 0x000fc800078e00ff */
        /* <DEDUP_REMOVED lines=16> */
.L_x_97:
[----:B------:R-:W-:Y:S05]  /*51b0*/  BSYNC.RECONVERGENT B1 ;  /* 0x0000000000017941 */ /* 0x000fea0003800200 */
.L_x_96:
[----:B------:R-:W0:Y:S01]  /*51c0*/  LDC.64 R2, c[0x0][0x3a8] ;  /* 0x0000ea00ff027b82 */ /* 0x000e220000000a00 */
[----:B------:R-:W4:Y:S01]  /*51d0*/  F2F.F32.F64 R7, R6 ;  /* 0x0000000600077310 */ /* 0x000f220000301000 */
[----:B0-----:R-:W-:-:S05]  /*51e0*/  IMAD.WIDE R2, R5, 0x4, R2 ;  /* 0x0000000405027825 */ /* 0x001fca00078e0202 */
[----:B----4-:R4:W-:Y:S02]  /*51f0*/  STG.E desc[UR4][R2.64], R7 ;  /* 0x0000000702007986 */ /* 0x0109e4000c101904 */
.L_x_67:
[----:B------:R-:W-:Y:S05]  /*5200*/  BSYNC.RECONVERGENT B0 ;  /* 0x0000000000007941 */ /* 0x000fea0003800200 */
.L_x_58:
[----:B------:R-:W-:-:S05]  /*5210*/  IMAD.IADD R5, R0, 0x1, R5 ;  /* 0x0000000100057824 */ /* 0x000fca00078e0205 */
[----:B------:R-:W-:-:S13]  /*5220*/  ISETP.GE.AND P0, PT, R5, UR6, PT ;  /* 0x0000000605007c0c */ /* 0x000fda000bf06270 */
[----:B------:R-:W-:Y:S05]  /*5230*/  @!P0 BRA `(.L_x_98) ;  /* 0xffffffac00a48947 */ /* 0x000fea000383ffff */
[----:B------:R-:W-:Y:S05]  /*5240*/  EXIT ;  /* 0x000000000000794d */ /* 0x000fea0003800000 */
        .weak           $__internal_2_$__cuda_sm20_div_rn_f64_full
        .type           $__internal_2_$__cuda_sm20_div_rn_f64_full,@function
        .size           $__internal_2_$__cuda_sm20_div_rn_f64_full,($__internal_3_$__cuda_sm20_rcp_rn_f32_slowpath - $__internal_2_$__cuda_sm20_div_rn_f64_full)
$__internal_2_$__cuda_sm20_div_rn_f64_full:
[C---:B------:R-:W-:Y:S01]  /*5250*/  FSETP.GEU.AND P0, PT, |R17|.reuse, 1.469367938527859385e-39, PT ;  /* 0x001000001100780b */ /* 0x040fe20003f0e200 */
[----:B------:R-:W-:Y:S01]  /*5260*/  IMAD.MOV.U32 R8, RZ, RZ, 0x1 ;  /* 0x00000001ff087424 */ /* 0x000fe200078e00ff */
[----:B------:R-:W-:Y:S01]  /*5270*/  LOP3.LUT R14, R17, 0x800fffff, RZ, 0xc0, !PT ;  /* 0x800fffff110e7812 */ /* 0x000fe200078ec0ff */
[----:B------:R-:W-:Y:S01]  /*5280*/  BSSY.RECONVERGENT B2, `(.L_x_99) ;  /* 0x0000054000027945 */ /* 0x000fe20003800200 */
[C---:B------:R-:W-:Y:S02]  /*5290*/  FSETP.GEU.AND P2, PT, |R19|.reuse, 1.469367938527859385e-39, PT ;  /* 0x001000001300780b */ /* 0x040fe40003f4e200 */
[----:B------:R-:W-:Y:S02]  /*52a0*/  LOP3.LUT R15, R14, 0x3ff00000, RZ, 0xfc, !PT ;  /* 0x3ff000000e0f7812 */ /* 0x000fe400078efcff */
[----:B------:R-:W-:Y:S02]  /*52b0*/  MOV R14, R16 ;  /* 0x00000010000e7202 */ /* 0x000fe40000000f00 */
[----:B------:R-:W-:-:S02]  /*52c0*/  LOP3.LUT R6, R19, 0x7ff00000, RZ, 0xc0, !PT ;  /* 0x7ff0000013067812 */ /* 0x000fc400078ec0ff */
[----:B------:R-:W-:Y:S01]  /*52d0*/  LOP3.LUT R25, R17, 0x7ff00000, RZ, 0xc0, !PT ;  /* 0x7ff0000011197812 */ /* 0x000fe200078ec0ff */
[----:B------:R-:W-:-:S03]  /*52e0*/  @!P0 DMUL R14, R16, 8.98846567431157953865e+307 ;  /* 0x7fe00000100e8828 */ /* 0x000fc60000000000 */
[C---:B------:R-:W-:Y:S01]  /*52f0*/  ISETP.GE.U32.AND P1, PT, R6.reuse, R25, PT ;  /* 0x000000190600720c */ /* 0x040fe20003f26070 */
[----:B------:R-:W-:Y:S01]  /*5300*/  @!P2 IMAD.MOV.U32 R22, RZ, RZ, RZ ;  /* 0x000000ffff16a224 */ /* 0x000fe200078e00ff */
[----:B------:R-:W-:Y:S01]  /*5310*/  @!P2 LOP3.LUT R7, R17, 0x7ff00000, RZ, 0xc0, !PT ;  /* 0x7ff000001107a812 */ /* 0x000fe200078ec0ff */
[----:B------:R-:W0:Y:S03]  /*5320*/  MUFU.RCP64H R9, R15 ;  /* 0x0000000f00097308 */ /* 0x000e260000001800 */
[----:B------:R-:W-:Y:S01]  /*5330*/  @!P2 ISETP.GE.U32.AND P3, PT, R6, R7, PT ;  /* 0x000000070600a20c */ /* 0x000fe20003f66070 */
[----:B------:R-:W-:Y:S01]  /*5340*/  IMAD.MOV.U32 R7, RZ, RZ, 0x1ca00000 ;  /* 0x1ca00000ff077424 */ /* 0x000fe200078e00ff */
[----:B------:R-:W-:-:S04]  /*5350*/  @!P0 LOP3.LUT R25, R15, 0x7ff00000, RZ, 0xc0, !PT ;  /* 0x7ff000000f198812 */ /* 0x000fc800078ec0ff */
[----:B------:R-:W-:Y:S01]  /*5360*/  @!P2 SEL R23, R7, 0x63400000, !P3 ;  /* 0x634000000717a807 */ /* 0x000fe20005800000 */
[----:B0-----:R-:W-:-:S08]  /*5370*/  DFMA R20, R8, -R14, 1 ;  /* 0x3ff000000814742b */ /* 0x001fd0000000080e */
[----:B------:R-:W-:-:S08]  /*5380*/  DFMA R20, R20, R20, R20 ;  /* 0x000000141414722b */ /* 0x000fd00000000014 */
[----:B------:R-:W-:Y:S01]  /*5390*/  DFMA R20, R8, R20, R8 ;  /* 0x000000140814722b */ /* 0x000fe20000000008 */
[--C-:B------:R-:W-:Y:S02]  /*53a0*/  @!P2 LOP3.LUT R8, R23, 0x80000000, R19.reuse, 0xf8, !PT ;  /* 0x800000001708a812 */ /* 0x100fe400078ef813 */
[----:B------:R-:W-:Y:S02]  /*53b0*/  SEL R9, R7, 0x63400000, !P1 ;  /* 0x6340000007097807 */ /* 0x000fe40004800000 */
[----:B------:R-:W-:Y:S01]  /*53c0*/  @!P2 LOP3.LUT R23, R8, 0x100000, RZ, 0xfc, !PT ;  /* 0x001000000817a812 */ /* 0x000fe200078efcff */
[----:B------:R-:W-:Y:S02]  /*53d0*/  IMAD.MOV.U32 R8, RZ, RZ, R18 ;  /* 0x000000ffff087224 */ /* 0x000fe400078e0012 */
[----:B------:R-:W-:Y:S01]  /*53e0*/  DFMA R26, R20, -R14, 1 ;  /* 0x3ff00000141a742b */ /* 0x000fe2000000080e */
[----:B------:R-:W-:-:S06]  /*53f0*/  LOP3.LUT R9, R9, 0x800fffff, R19, 0xf8, !PT ;  /* 0x800fffff09097812 */ /* 0x000fcc00078ef813 */
[----:B------:R-:W-:Y:S02]  /*5400*/  @!P2 DFMA R8, R8, 2, -R22 ;  /* 0x400000000808a82b */ /* 0x000fe40000000816 */
[----:B------:R-:W-:-:S08]  /*5410*/  DFMA R26, R20, R26, R20 ;  /* 0x0000001a141a722b */ /* 0x000fd00000000014 */
[----:B------:R-:W-:-:S08]  /*5420*/  DMUL R20, R26, R8 ;  /* 0x000000081a147228 */ /* 0x000fd00000000000 */
[----:B------:R-:W-:-:S08]  /*5430*/  DFMA R22, R20, -R14, R8 ;  /* 0x8000000e1416722b */ /* 0x000fd00000000008 */
[----:B------:R-:W-:Y:S01]  /*5440*/  DFMA R22, R26, R22, R20 ;  /* 0x000000161a16722b */ /* 0x000fe20000000014 */
[----:B------:R-:W-:Y:S01]  /*5450*/  IMAD.MOV.U32 R20, RZ, RZ, R6 ;  /* 0x000000ffff147224 */ /* 0x000fe200078e0006 */
[----:B------:R-:W-:-:S04]  /*5460*/  @!P2 LOP3.LUT R20, R9, 0x7ff00000, RZ, 0xc0, !PT ;  /* 0x7ff000000914a812 */ /* 0x000fc800078ec0ff */
[----:B------:R-:W-:-:S04]  /*5470*/  IADD3 R21, PT, PT, R20, -0x1, RZ ;  /* 0xffffffff14157810 */ /* 0x000fc80007ffe0ff */
[----:B------:R-:W-:Y:S01]  /*5480*/  ISETP.GT.U32.AND P0, PT, R21, 0x7feffffe, PT ;  /* 0x7feffffe1500780c */ /* 0x000fe20003f04070 */
[----:B------:R-:W-:-:S05]  /*5490*/  VIADD R21, R25, 0xffffffff ;  /* 0xffffffff19157836 */ /* 0x000fca0000000000 */
[----:B------:R-:W-:-:S13]  /*54a0*/  ISETP.GT.U32.OR P0, PT, R21, 0x7feffffe, P0 ;  /* 0x7feffffe1500780c */ /* 0x000fda0000704470 */
[----:B------:R-:W-:Y:S05]  /*54b0*/  @P0 BRA `(.L_x_100) ;  /* 0x00000000006c0947 */ /* 0x000fea0003800000 */
[----:B------:R-:W-:-:S04]  /*54c0*/  LOP3.LUT R19, R17, 0x7ff00000, RZ, 0xc0, !PT ;  /* 0x7ff0000011137812 */ /* 0x000fc800078ec0ff */
[CC--:B------:R-:W-:Y:S02]  /*54d0*/  VIADDMNMX R18, R6.reuse, -R19.reuse, 0xb9600000, !PT ;  /* 0xb960000006127446 */ /* 0x0c0fe40007800913 */
[----:B------:R-:W-:Y:S02]  /*54e0*/  ISETP.GE.U32.AND P0, PT, R6, R19, PT ;  /* 0x000000130600720c */ /* 0x000fe40003f06070 */
[----:B------:R-:W-:Y:S02]  /*54f0*/  VIMNMX R18, PT, PT, R18, 0x46a00000, PT ;  /* 0x46a0000012127848 */ /* 0x000fe40003fe0100 */
[----:B------:R-:W-:-:S05]  /*5500*/  SEL R7, R7, 0x63400000, !P0 ;  /* 0x6340000007077807 */ /* 0x000fca0004000000 */
[----:B------:R-:W-:Y:S02]  /*5510*/  IMAD.IADD R20, R18, 0x1, -R7 ;  /* 0x0000000112147824 */ /* 0x000fe400078e0a07 */
[----:B------:R-:W-:Y:S02]  /*5520*/  IMAD.MOV.U32 R18, RZ, RZ, RZ ;  /* 0x000000ffff127224 */ /* 0x000fe400078e00ff */
[----:B------:R-:W-:-:S06]  /*5530*/  VIADD R19, R20, 0x7fe00000 ;  /* 0x7fe0000014137836 */ /* 0x000fcc0000000000 */
        /* <DEDUP_REMOVED lines=9> */
[----:B------:R-:W-:Y:S01]  /*55d0*/  IADD3 R9, PT, PT, -R20, RZ, RZ ;  /* 0x000000ff14097210 */ /* 0x000fe20007ffe1ff */
[----:B------:R-:W-:Y:S01]  /*55e0*/  IMAD.MOV.U32 R8, RZ, RZ, RZ ;  /* 0x000000ffff087224 */ /* 0x000fe200078e00ff */
[----:B------:R-:W-:-:S05]  /*55f0*/  DMUL.RP R18, R22, R18 ;  /* 0x0000001216127228 */ /* 0x000fca0000008000 */
[----:B------:R-:W-:-:S05]  /*5600*/  DFMA R8, R6, -R8, R22 ;  /* 0x800000080608722b */ /* 0x000fca0000000016 */
[----:B------:R-:W-:Y:S02]  /*5610*/  LOP3.LUT R17, R19, R17, RZ, 0x3c, !PT ;  /* 0x0000001113117212 */ /* 0x000fe400078e3cff */
[----:B------:R-:W-:-:S04]  /*5620*/  IADD3 R8, PT, PT, -R20, -0x43300000, RZ ;  /* 0xbcd0000014087810 */ /* 0x000fc80007ffe1ff */
[----:B------:R-:W-:-:S04]  /*5630*/  FSETP.NEU.AND P0, PT, |R9|, R8, PT ;  /* 0x000000080900720b */ /* 0x000fc80003f0d200 */
[----:B------:R-:W-:Y:S02]  /*5640*/  FSEL R6, R18, R6, !P0 ;  /* 0x0000000612067208 */ /* 0x000fe40004000000 */
[----:B------:R-:W-:Y:S01]  /*5650*/  FSEL R7, R17, R7, !P0 ;  /* 0x0000000711077208 */ /* 0x000fe20004000000 */
[----:B------:R-:W-:Y:S06]  /*5660*/  BRA `(.L_x_101) ;  /* 0x0000000000547947 */ /* 0x000fec0003800000 */
.L_x_100:
        /* <DEDUP_REMOVED lines=11> */
[----:B------:R-:W-:Y:S01]  /*5720*/  @P0 LOP3.LUT R8, R7, 0x7ff00000, RZ, 0xfc, !PT ;  /* 0x7ff0000007080812 */ /* 0x000fe200078efcff */
[----:B------:R-:W-:Y:S02]  /*5730*/  @!P0 IMAD.MOV.U32 R6, RZ, RZ, RZ ;  /* 0x000000ffff068224 */ /* 0x000fe400078e00ff */
[----:B------:R-:W-:Y:S01]  /*5740*/  @P0 IMAD.MOV.U32 R6, RZ, RZ, RZ ;  /* 0x000000ffff060224 */ /* 0x000fe200078e00ff */
[----:B------:R-:W-:Y:S01]  /*5750*/  @P0 MOV R7, R8 ;  /* 0x0000000800070202 */ /* 0x000fe20000000f00 */
[----:B------:R-:W-:Y:S06]  /*5760*/  BRA `(.L_x_101) ;  /* 0x0000000000147947 */ /* 0x000fec0003800000 */
.L_x_103:
[----:B------:R-:W-:Y:S01]  /*5770*/  LOP3.LUT R7, R17, 0x80000, RZ, 0xfc, !PT ;  /* 0x0008000011077812 */ /* 0x000fe200078efcff */
[----:B------:R-:W-:Y:S01]  /*5780*/  IMAD.MOV.U32 R6, RZ, RZ, R16 ;  /* 0x000000ffff067224 */ /* 0x000fe200078e0010 */
[----:B------:R-:W-:Y:S06]  /*5790*/  BRA `(.L_x_101) ;  /* 0x0000000000087947 */ /* 0x000fec0003800000 */
.L_x_102:
[----:B------:R-:W-:Y:S01]  /*57a0*/  LOP3.LUT R7, R19, 0x80000, RZ, 0xfc, !PT ;  /* 0x0008000013077812 */ /* 0x000fe200078efcff */
[----:B------:R-:W-:-:S07]  /*57b0*/  IMAD.MOV.U32 R6, RZ, RZ, R18 ;  /* 0x000000ffff067224 */ /* 0x000fce00078e0012 */
.L_x_101:
[----:B------:R-:W-:Y:S05]  /*57c0*/  BSYNC.RECONVERGENT B2 ;  /* 0x0000000000027941 */ /* 0x000fea0003800200 */
.L_x_99:
[----:B------:R-:W-:Y:S02]  /*57d0*/  IMAD.MOV.U32 R27, RZ, RZ, R7 ;  /* 0x000000ffff1b7224 */ /* 0x000fe400078e0007 */
[----:B------:R-:W-:Y:S02]  /*57e0*/  HFMA2 R7, -RZ, RZ, 0, 0 ;  /* 0x00000000ff077431 */ /* 0x000fe400000001ff */
[----:B------:R-:W-:Y:S02]  /*57f0*/  IMAD.MOV.U32 R26, RZ, RZ, R6 ;  /* 0x000000ffff1a7224 */ /* 0x000fe400078e0006 */
[----:B------:R-:W-:-:S04]  /*5800*/  IMAD.MOV.U32 R6, RZ, RZ, R4 ;  /* 0x000000ffff067224 */ /* 0x000fc800078e0004 */
[----:B------:R-:W-:Y:S05]  /*5810*/  RET.REL.NODEC R6 `(_Z10_BGH_32_01iPfiiS_iiS_) ;  /* 0xffffffa406f87950 */ /* 0x000fea0003c3ffff */
        .weak           $__internal_3_$__cuda_sm20_rcp_rn_f32_slowpath
        .type           $__internal_3_$__cuda_sm20_rcp_rn_f32_slowpath,@function
        .size           $__internal_3_$__cuda_sm20_rcp_rn_f32_slowpath,(.L_x_232 - $__internal_3_$__cuda_sm20_rcp_rn_f32_slowpath)
$__internal_3_$__cuda_sm20_rcp_rn_f32_slowpath:
        /* <DEDUP_REMOVED lines=15> */
.L_x_105:
        /* <DEDUP_REMOVED lines=19> */
[----:B------:R-:W-:Y:S02]  /*5a40*/  LOP3.LUT P1, RZ, R6, R15, R7, 0xf8, !PT ;  /* 0x0000000f06ff7212 */ /* 0x000fe4000782f807 */
[C---:B------:R-:W-:Y:S02]  /*5a50*/  LOP3.LUT P0, RZ, R14.reuse, 0x1, RZ, 0xc0, !PT ;  /* 0x000000010eff7812 */ /* 0x040fe4000780c0ff */
[----:B------:R-:W-:-:S04]  /*5a60*/  LOP3.LUT P2, RZ, R14, 0x2, RZ, 0xc0, !PT ;  /* 0x000000020eff7812 */ /* 0x000fc8000784c0ff */
[----:B------:R-:W-:Y:S02]  /*5a70*/  PLOP3.LUT P0, PT, P0, P1, P2, 0xe0, 0x0 ;  /* 0x000000000000781c */ /* 0x000fe40000703c20 */
[----:B------:R-:W-:Y:S02]  /*5a80*/  LOP3.LUT P1, RZ, R4, 0x7fffff, RZ, 0xc0, !PT ;  /* 0x007fffff04ff7812 */ /* 0x000fe4000782c0ff */
[----:B------:R-:W-:-:S04]  /*5a90*/  SEL R6, RZ, 0x1, !P0 ;  /* 0x00000001ff067807 */ /* 0x000fc80004000000 */
[----:B------:R-:W-:-:S04]  /*5aa0*/  IADD3 R6, PT, PT, -R6, RZ, RZ ;  /* 0x000000ff06067210 */ /* 0x000fc80007ffe1ff */
[----:B------:R-:W-:Y:S01]  /*5ab0*/  ISETP.GE.AND P0, PT, R6, RZ, PT ;  /* 0x000000ff0600720c */ /* 0x000fe20003f06270 */
[----:B------:R-:W-:-:S05]  /*5ac0*/  VIADD R6, R13, 0xffffff04 ;  /* 0xffffff040d067836 */ /* 0x000fca0000000000 */
[----:B------:R-:W-:-:S07]  /*5ad0*/  SHF.R.U32.HI R7, RZ, R6, R7 ;  /* 0x00000006ff077219 */ /* 0x000fce0000011607 */
[----:B------:R-:W-:-:S04]  /*5ae0*/  @!P0 VIADD R7, R7, 0x1 ;  /* 0x0000000107078836 */ /* 0x000fc80000000000 */
[----:B------:R-:W-:-:S05]  /*5af0*/  @!P1 IMAD.SHL.U32 R7, R7, 0x2, RZ ;  /* 0x0000000207079824 */ /* 0x000fca00078e00ff */
[----:B------:R-:W-:Y:S01]  /*5b00*/  LOP3.LUT R7, R7, 0x80000000, R4, 0xf8, !PT ;  /* 0x8000000007077812 */ /* 0x000fe200078ef804 */
[----:B------:R-:W-:Y:S06]  /*5b10*/  BRA `(.L_x_106) ;  /* 0x0000000000047947 */ /* 0x000fec0003800000 */
.L_x_107:
[----:B------:R0:W1:Y:S02]  /*5b20*/  MUFU.RCP R7, R4 ;  /* 0x0000000400077308 */ /* 0x0000640000001000 */
.L_x_106:
[----:B------:R-:W-:Y:S05]  /*5b30*/  BSYNC.RECONVERGENT B2 ;  /* 0x0000000000027941 */ /* 0x000fea0003800200 */
.L_x_104:
[----:B------:R-:W-:-:S04]  /*5b40*/  IMAD.MOV.U32 R9, RZ, RZ, 0x0 ;  /* 0x00000000ff097424 */ /* 0x000fc800078e00ff */
[----:B01----:R-:W-:Y:S05]  /*5b50*/  RET.REL.NODEC R8 `(_Z10_BGH_32_01iPfiiS_iiS_) ;  /* 0xffffffa408287950 */ /* 0x003fea0003c3ffff */
.L_x_108:
        /* <DEDUP_REMOVED lines=10> */
.L_x_232:


//--------------------- .text._Z11_rpow_64_01idPdS_ --------------------------
	.section	.text._Z11_rpow_64_01idPdS_,"ax",@progbits
	.align	128
        .global         _Z11_rpow_64_01idPdS_
        .type           _Z11_rpow_64_01idPdS_,@function
        .size           _Z11_rpow_64_01idPdS_,(.L_x_233 - _Z11_rpow_64_01idPdS_)
        .other          _Z11_rpow_64_01idPdS_,@"STO_CUDA_ENTRY STV_DEFAULT"
_Z11_rpow_64_01idPdS_:
.text._Z11_rpow_64_01idPdS_:
        /* <DEDUP_REMOVED lines=9> */
[----:B------:R-:W1:Y:S01]  /*0090*/  LDC.64 R4, c[0x0][0x388] ;  /* 0x0000e200ff047b82 */ /* 0x000e620000000a00 */
[----:B------:R-:W2:Y:S01]  /*00a0*/  LDCU.64 UR12, c[0x0][0x358] ;  /* 0x00006b00ff0c77ac */ /* 0x000ea20008000a00 */
[----:B------:R-:W3:Y:S06]  /*00b0*/  LDCU.64 UR20, c[0x0][0x388] ;  /* 0x00007100ff1477ac */ /* 0x000eec0008000a00 */
[----:B------:R-:W4:Y:S01]  /*00c0*/  LDC.64 R12, c[0x0][0x388] ;  /* 0x0000e200ff0c7b82 */ /* 0x000f220000000a00 */
[----:B------:R-:W1:Y:S01]  /*00d0*/  LDCU UR18, c[0x0][0x380] ;  /* 0x00007000ff1277ac */ /* 0x000e620008000800 */
[----:B------:R-:W1:Y:S06]  /*00e0*/  LDCU UR19, c[0x0][0x38c] ;  /* 0x00007180ff1377ac */ /* 0x000e6c0008000800 */
[----:B------:R-:W2:Y:S01]  /*00f0*/  LDC.64 R10, c[0x0][0x390] ;  /* 0x0000e400ff0a7b82 */ /* 0x000ea20000000a00 */
[----:B0-----:R-:W-:-:S02]  /*0100*/  USHF.R.U32.HI UR4, URZ, 0x14, UR9 ;  /* 0x00000014ff047899 */ /* 0x001fc40008011609 */
[----:B------:R-:W-:Y:S02]  /*0110*/  ULOP3.LUT UR6, UR9, 0x7fffffff, URZ, 0xc0, !UPT ;  /* 0x7fffffff09067892 */ /* 0x000fe4000f8ec0ff */
[----:B------:R-:W-:-:S03]  /*0120*/  ULOP3.LUT UR4, UR4, 0x7ff, URZ, 0xc0, !UPT ;  /* 0x000007ff04047892 */ /* 0x000fc6000f8ec0ff */
[----:B------:R-:W0:Y:S01]  /*0130*/  LDC.64 R8, c[0x0][0x398] ;  /* 0x0000e600ff087b82 */ /* 0x000e220000000a00 */
[----:B-1----:R1:W0:Y:S01]  /*0140*/  FRND.F64.TRUNC R6, R4 ;  /* 0x0000000400067313 */ /* 0x002222000030d800 */
[----:B------:R-:W-:-:S04]  /*0150*/  UIADD3 UR4, UPT, UPT, UR4, -0x3f4, URZ ;  /* 0xfffffc0c04047890 */ /* 0x000fc8000fffe0ff */
[----:B------:R-:W-:Y:S02]  /*0160*/  USHF.L.U32 UR11, UR8, UR4, URZ ;  /* 0x00000004080b7299 */ /* 0x000fe400080006ff */
[----:B------:R-:W-:Y:S02]  /*0170*/  USHF.L.U64.HI UR7, UR8, UR4, UR9 ;  /* 0x0000000408077299 */ /* 0x000fe40008010209 */
[----:B------:R-:W-:-:S03]  /*0180*/  UISETP.NE.U32.AND UP0, UPT, UR11, URZ, UPT ;  /* 0x000000ff0b00728c */ /* 0x000fc6000bf05070 */
[----:B------:R-:W5:Y:S01]  /*0190*/  LDCU UR4, c[0x0][0x370] ;  /* 0x00006e00ff0477ac */ /* 0x000f620008000800 */
[----:B------:R-:W-:-:S06]  /*01a0*/  UISETP.NE.AND.EX UP0, UPT, UR7, -0x80000000, UPT, UP0 ;  /* 0x800000000700788c */ /* 0x000fcc000bf05300 */
[----:B------:R-:W-:Y:S01]  /*01b0*/  PLOP3.LUT P0, PT, PT, PT, UP0, 0x80, 0x8 ;  /* 0x000000000008781c */ /* 0x000fe20003f0f008 */
[----:B------:R-:W-:-:S04]  /*01c0*/  UISETP.GE.AND UP0, UPT, UR9, URZ, UPT ;  /* 0x000000ff0900728c */ /* 0x000fc8000bf06270 */
[----:B------:R-:W-:Y:S01]  /*01d0*/  USEL UR8, URZ, 0x7ff00000, !UP0 ;  /* 0x7ff00000ff087887 */ /* 0x000fe2000c000000 */
[----:B-----5:R-:W-:-:S03]  /*01e0*/  IMAD R3, R3, UR4, RZ ;  /* 0x0000000403037c24 */ /* 0x020fc6000f8e02ff */
[----:B------:R-:W-:-:S04]  /*01f0*/  UIADD3 UR9, UPT, UPT, UR8, -0x80000000, URZ ;  /* 0x8000000008097890 */ /* 0x000fc8000fffe0ff */
[----:B01234-:R-:W-:-:S14]  /*0200*/  DSETP.NEU.AND P0, PT, |R4|, 0.5, !P0 ;  /* 0x3fe000000400742a */ /* 0x01ffdc000470d200 */
.L_x_115:
[----:B0-----:R-:W-:-:S06]  /*0210*/  IMAD.WIDE R4, R2, 0x8, R10 ;  /* 0x0000000802047825 */ /* 0x001fcc00078e020a */
[----:B------:R-:W2:Y:S01]  /*0220*/  LDG.E.64 R4, desc[UR12][R4.64] ;  /* 0x0000000c04047981 */ /* 0x000ea2000c1e1b00 */
[--C-:B------:R-:W-:Y:S01]  /*0230*/  IMAD.MOV.U32 R35, RZ, RZ, R2.reuse ;  /* 0x000000ffff237224 */ /* 0x100fe200078e0002 */
[----:B------:R-:W-:Y:S01]  /*0240*/  BSSY.RECONVERGENT B0, `(.L_x_109) ;  /* 0x0000020000007945 */ /* 0x000fe20003800200 */
[----:B------:R-:W-:-:S05]  /*0250*/  IMAD.IADD R2, R3, 0x1, R2 ;  /* 0x0000000103027824 */ /* 0x000fca00078e0202 */
[----:B------:R-:W-:Y:S01]  /*0260*/  ISETP.GE.AND P2, PT, R2, UR18, PT ;  /* 0x0000001202007c0c */ /* 0x000fe2000bf46270 */
[----:B--2---:R-:W-:-:S14]  /*0270*/  DSETP.NEU.AND P3, PT, R4, RZ, PT ;  /* 0x000000ff0400722a */ /* 0x004fdc0003f6d000 */
[----:B------:R-:W0:Y:S01]  /*0280*/  @!P3 LDC R0, c[0x0][0x38c] ;  /* 0x0000e300ff00bb82 */ /* 0x000e220000000800 */
[----:B------:R-:W-:Y:S01]  /*0290*/  @!P3 SEL R15, R5, RZ, P0 ;  /* 0x000000ff050fb207 */ /* 0x000fe20000000000 */
[----:B------:R-:W-:Y:S01]  /*02a0*/  @!P3 IMAD.MOV.U32 R14, RZ, RZ, RZ ;  /* 0x000000ffff0eb224 */ /* 0x000fe200078e00ff */
[----:B------:R-:W-:Y:S02]  /*02b0*/  @!P3 PLOP3.LUT P1, PT, P0, PT, PT, 0x80, 0x8 ;  /* 0x000000000008b81c */ /* 0x000fe4000072f070 */
[----:B0-----:R-:W-:-:S13]  /*02c0*/  ISETP.GE.OR P4, PT, R0, RZ, P3 ;  /* 0x000000ff0000720c */ /* 0x001fda0001f86670 */
[----:B------:R-:W-:Y:S01]  /*02d0*/  @!P4 LOP3.LUT R15, R15, 0x7ff00000, RZ, 0xfc, !PT ;  /* 0x7ff000000f0fc812 */ /* 0x000fe200078efcff */
[----:B------:R-:W-:Y:S06]  /*02e0*/  @!P3 BRA `(.L_x_110) ;  /* 0x000000000054b947 */ /* 0x000fec0003800000 */
[----:B------:R-:W-:Y:S01]  /*02f0*/  DADD R14, -RZ, |R4| ;  /* 0x00000000ff0e7229 */ /* 0x000fe20000000504 */
[----:B------:R-:W-:Y:S01]  /*0300*/  BSSY.RECONVERGENT B1, `(.L_x_111) ;  /* 0x0000003000017945 */ /* 0x000fe20003800200 */
[----:B------:R-:W-:-:S09]  /*0310*/  MOV R0, 0x330 ;  /* 0x0000033000007802 */ /* 0x000fd20000000f00 */
[----:B------:R-:W-:Y:S05]  /*0320*/  CALL.REL.NOINC `($_Z11_rpow_64_01idPdS_$__internal_accurate_pow) ;  /* 0x0000000000e07944 */ /* 0x000fea0003c00000 */
[----:B------:R-:W-:Y:S05]  /*0330*/  BSYNC.RECONVERGENT B1 ;  /* 0x0000000000017941 */ /* 0x000fea0003800200 */
.L_x_111:
[----:B------:R-:W-:Y:S01]  /*0340*/  IMAD.MOV.U32 R14, RZ, RZ, R17 ;  /* 0x000000ffff0e7224 */ /* 0x000fe200078e0011 */
[----:B------:R-:W-:Y:S01]  /*0350*/  UISETP.NE.U32.AND UP0, UPT, UR11, URZ, UPT ;  /* 0x000000ff0b00728c */ /* 0x000fe2000bf05070 */
[----:B------:R-:W-:Y:S01]  /*0360*/  IMAD.MOV.U32 R15, RZ, RZ, R20 ;  /* 0x000000ffff0f7224 */ /* 0x000fe200078e0014 */
[----:B------:R-:W-:Y:S01]  /*0370*/  DSETP.NEU.AND P3, PT, R6, UR20, PT ;  /* 0x0000001406007e2a */ /* 0x000fe2000bf6d000 */
[----:B------:R-:W-:Y:S01]  /*0380*/  ISETP.GE.AND P4, PT, R5, RZ, PT ;  /* 0x000000ff0500720c */ /* 0x000fe20003f86270 */
[----:B------:R-:W-:-:S03]  /*0390*/  UISETP.NE.AND.EX UP0, UPT, UR7, -0x80000000, UPT, UP0 ;  /* 0x800000000700788c */ /* 0x000fc6000bf05300 */
[----:B------:R-:W-:-:S03]  /*03a0*/  DADD R14, -RZ, -R14 ;  /* 0x00000000ff0e7229 */ /* 0x000fc6000000090e */
[----:B------:R-:W-:Y:S02]  /*03b0*/  PLOP3.LUT P5, PT, PT, PT, UP0, 0x80, 0x8 ;  /* 0x000000000008781c */ /* 0x000fe40003faf008 */
[----:B------:R-:W-:-:S04]  /*03c0*/  PLOP3.LUT P1, PT, PT, PT, UP0, 0x80, 0x8 ;  /* 0x000000000008781c */ /* 0x000fc80003f2f008 */
[----:B------:R-:W-:Y:S02]  /*03d0*/  PLOP3.LUT P1, PT, P1, PT, PT, 0x8, 0x80 ;  /* 0x000000000080781c */ /* 0x000fe40000f2e170 */
[-C--:B------:R-:W-:Y:S02]  /*03e0*/  FSEL R14, R14, R17.reuse, !P5 ;  /* 0x000000110e0e7208 */ /* 0x080fe40006800000 */
[-C--:B------:R-:W-:Y:S02]  /*03f0*/  FSEL R15, R15, R20.reuse, !P5 ;  /* 0x000000140f0f7208 */ /* 0x080fe40006800000 */
[----:B------:R-:W-:Y:S02]  /*0400*/  FSEL R14, R14, R17, !P4 ;  /* 0x000000110e0e7208 */ /* 0x000fe40006000000 */
[----:B------:R-:W-:Y:S02]  /*0410*/  FSEL R15, R15, R20, !P4 ;  /* 0x000000140f0f7208 */ /* 0x000fe40006000000 */
[----:B------:R-:W-:-:S02]  /*0420*/  @P3 FSEL R14, R14, RZ, P4 ;  /* 0x000000ff0e0e3208 */ /* 0x000fc40002000000 */
[----:B------:R-:W-:-:S07]  /*0430*/  @P3 FSEL R15, R15, -QNAN , P4 ;  /* 0xfff800000f0f3808 */ /* 0x000fce0002000000 */
.L_x_110:
[----:B------:R-:W-:Y:S05]  /*0440*/  BSYNC.RECONVERGENT B0 ;  /* 0x0000000000007941 */ /* 0x000fea0003800200 */
.L_x_109:
[----:B------:R-:W-:Y:S01]  /*0450*/  DADD R16, R4, R12 ;  /* 0x0000000004107229 */ /* 0x000fe2000000000c */
[----:B------:R-:W-:Y:S09]  /*0460*/  BSSY.RECONVERGENT B0, `(.L_x_112) ;  /* 0x000001a000007945 */ /* 0x000ff20003800200 */
[----:B------:R-:W-:-:S04]  /*0470*/  LOP3.LUT R16, R17, 0x7ff00000, RZ, 0xc0, !PT ;  /* 0x7ff0000011107812 */ /* 0x000fc800078ec0ff */
[----:B------:R-:W-:-:S13]  /*0480*/  ISETP.NE.AND P3, PT, R16, 0x7ff00000, PT ;  /* 0x7ff000001000780c */ /* 0x000fda0003f65270 */
[----:B------:R-:W-:Y:S05]  /*0490*/  @P3 BRA `(.L_x_113) ;  /* 0x0000000000583947 */ /* 0x000fea0003800000 */
[----:B------:R-:W-:-:S14]  /*04a0*/  DSETP.NAN.AND P3, PT, R4, R12, PT ;  /* 0x0000000c0400722a */ /* 0x000fdc0003f68000 */
[----:B------:R-:W-:Y:S01]  /*04b0*/  @P3 DADD R14, R4, R12 ;  /* 0x00000000040e3229 */ /* 0x000fe2000000000c */
[----:B------:R-:W-:Y:S10]  /*04c0*/  @P3 BRA `(.L_x_113) ;  /* 0x00000000004c3947 */ /* 0x000ff40003800000 */
[----:B------:R-:W-:-:S14]  /*04d0*/  DSETP.NEU.AND P3, PT, |R12|, +INF , PT ;  /* 0x7ff000000c00742a */ /* 0x000fdc0003f6d200 */
[----:B------:R-:W-:Y:S05]  /*04e0*/  @P3 BRA `(.L_x_114) ;  /* 0x0000000000203947 */ /* 0x000fea0003800000 */
[----:B------:R-:W-:Y:S01]  /*04f0*/  ISETP.LE.AND P3, PT, RZ, UR19, PT ;  /* 0x00000013ff007c0c */ /* 0x000fe2000bf63270 */
[----:B------:R-:W-:-:S06]  /*0500*/  DSETP.GT.AND P1, PT, |R4|, 1, PT ;  /* 0x3ff000000400742a */ /* 0x000fcc0003f24200 */
[----:B------:R-:W-:Y:S01]  /*0510*/  SEL R14, RZ, 0x7ff00000, !P1 ;  /* 0x7ff00000ff0e7807 */ /* 0x000fe20004800000 */
[----:B------:R-:W-:-:S05]  /*0520*/  DSETP.NEU.AND P1, PT, R4, -1, PT ;  /* 0xbff000000400742a */ /* 0x000fca0003f2d000 */
[----:B------:R-:W-:-:S04]  /*0530*/  @!P3 LOP3.LUT R14, R14, 0x7ff00000, RZ, 0x3c, !PT ;  /* 0x7ff000000e0eb812 */ /* 0x000fc800078e3cff */
[----:B------:R-:W-:Y:S01]  /*0540*/  SEL R15, R14, 0x3ff00000, P1 ;  /* 0x3ff000000e0f7807 */ /* 0x000fe20000800000 */
[----:B------:R-:W-:Y:S01]  /*0550*/  IMAD.MOV.U32 R14, RZ, RZ, RZ ;  /* 0x000000ffff0e7224 */ /* 0x000fe200078e00ff */
[----:B------:R-:W-:Y:S06]  /*0560*/  BRA `(.L_x_113) ;  /* 0x0000000000247947 */ /* 0x000fec0003800000 */
.L_x_114:
[----:B------:R-:W-:Y:S01]  /*0570*/  DSETP.NEU.AND P4, PT, |R4|, +INF , PT ;  /* 0x7ff000000400742a */ /* 0x000fe20003f8d200 */
[----:B------:R-:W-:Y:S02]  /*0580*/  IMAD.U32 R16, RZ, RZ, UR6 ;  /* 0x00000006ff107e24 */ /* 0x000fe4000f8e00ff */
[----:B------:R-:W-:-:S11]  /*0590*/  IMAD.U32 R0, RZ, RZ, UR9 ;  /* 0x00000009ff007e24 */ /* 0x000fd6000f8e00ff */
[----:B------:R-:W-:Y:S01]  /*05a0*/  @!P4 ISETP.NE.AND P3, PT, R16, 0x3fe00000, PT ;  /* 0x3fe000001000c80c */ /* 0x000fe20003f65270 */
[----:B------:R-:W-:-:S03]  /*05b0*/  @!P4 IMAD.MOV.U32 R14, RZ, RZ, RZ ;  /* 0x000000ffff0ec224 */ /* 0x000fc600078e00ff */
[----:B------:R-:W-:Y:S02]  /*05c0*/  @!P4 SEL R0, R0, UR8, P3 ;  /* 0x000000080000cc07 */ /* 0x000fe40009800000 */
[----:B------:R-:W-:Y:S02]  /*05d0*/  @!P4 ISETP.GE.AND P3, PT, R5, RZ, PT ;  /* 0x000000ff0500c20c */ /* 0x000fe40003f66270 */
[----:B------:R-:W-:-:S04]  /*05e0*/  @!P4 SEL R0, R0, UR8, P1 ;  /* 0x000000080000cc07 */ /* 0x000fc80008800000 */
[----:B------:R-:W-:-:S07]  /*05f0*/  @!P4 SEL R15, R0, UR8, !P3 ;  /* 0x00000008000fcc07 */ /* 0x000fce000d800000 */
.L_x_113:
[----:B------:R-:W-:Y:S05]  /*0600*/  BSYNC.RECONVERGENT B0 ;  /* 0x0000000000007941 */ /* 0x000fea0003800200 */
.L_x_112:
[----:B------:R-:W-:Y:S02]  /*0610*/  DSETP.NEU.AND P3, PT, R4, 1, PT ;  /* 0x3ff000000400742a */ /* 0x000fe40003f6d000 */
[----:B------:R-:W-:Y:S01]  /*0620*/  DSETP.NEU.AND P1, PT, R12, RZ, PT ;  /* 0x000000ff0c00722a */ /* 0x000fe20003f2d000 */
[----:B------:R-:W-:-:S03]  /*0630*/  IMAD.WIDE R4, R35, 0x8, R8 ;  /* 0x0000000823047825 */ /* 0x000fc600078e0208 */
[----:B------:R-:W-:Y:S02]  /*0640*/  FSEL R14, R14, RZ, P3 ;  /* 0x000000ff0e0e7208 */ /* 0x000fe40001800000 */
[----:B------:R-:W-:Y:S02]  /*0650*/  FSEL R15, R15, 1.875, P3 ;  /* 0x3ff000000f0f7808 */ /* 0x000fe40001800000 */
[----:B------:R-:W-:Y:S02]  /*0660*/  FSEL R14, R14, RZ, P1 ;  /* 0x000000ff0e0e7208 */ /* 0x000fe40000800000 */
[----:B------:R-:W-:-:S05]  /*0670*/  FSEL R15, R15, 1.875, P1 ;  /* 0x3ff000000f0f7808 */ /* 0x000fca0000800000 */
[----:B------:R0:W-:Y:S01]  /*0680*/  STG.E.64 desc[UR12][R4.64], R14 ;  /* 0x0000000e04007986 */ /* 0x0001e2000c101b0c */
[----:B------:R-:W-:Y:S05]  /*0690*/  @!P2 BRA `(.L_x_115) ;  /* 0xfffffff800dca947 */ /* 0x000fea000383ffff */
[----:B------:R-:W-:Y:S05]  /*06a0*/  EXIT ;  /* 0x000000000000794d */ /* 0x000fea0003800000 */
        .type           $_Z11_rpow_64_01idPdS_$__internal_accurate_pow,@function
        .size           $_Z11_rpow_64_01idPdS_$__internal_accurate_pow,(.L_x_233 - $_Z11_rpow_64_01idPdS_$__internal_accurate_pow)
$_Z11_rpow_64_01idPdS_$__internal_accurate_pow:
[----:B------:R-:W-:Y:S01]  /*06b0*/  ISETP.GT.U32.AND P1, PT, R15, 0xfffff, PT ;  /* 0x000fffff0f00780c */ /* 0x000fe20003f24070 */
[----:B------:R-:W-:Y:S01]  /*06c0*/  IMAD.MOV.U32 R18, RZ, RZ, R15 ;  /* 0x000000ffff127224 */ /* 0x000fe200078e000f */
[----:B------:R-:W-:Y:S01]  /*06d0*/  UMOV UR4, 0x7d2cafe2 ;  /* 0x7d2cafe200047882 */ /* 0x000fe20000000000 */
[----:B------:R-:W-:Y:S01]  /*06e0*/  IMAD.MOV.U32 R22, RZ, RZ, RZ ;  /* 0x000000ffff167224 */ /* 0x000fe200078e00ff */
[----:B------:R-:W-:Y:S01]  /*06f0*/  UMOV UR5, 0x3eb0f5ff ;  /* 0x3eb0f5ff00057882 */ /* 0x000fe20000000000 */
[----:B------:R-:W-:Y:S01]  /*0700*/  IMAD.MOV.U32 R28, RZ, RZ, 0x41ad3b5a ;  /* 0x41ad3b5aff1c7424 */ /* 0x000fe200078e00ff */
[----:B------:R-:W-:Y:S01]  /*0710*/  UMOV UR14, 0xfefa39ef ;  /* 0xfefa39ef000e7882 */ /* 0x000fe20000000000 */
[----:B------:R-:W-:Y:S01]  /*0720*/  IMAD.MOV.U32 R29, RZ, RZ, 0x3ed0f5d2 ;  /* 0x3ed0f5d2ff1d7424 */ /* 0x000fe200078e00ff */
[----:B------:R-:W-:Y:S01]  /*0730*/  UMOV UR15, 0x3fe62e42 ;  /* 0x3fe62e42000f7882 */ /* 0x000fe20000000000 */
[----:B------:R-:W-:Y:S01]  /*0740*/  UMOV UR16, 0x3b39803f ;  /* 0x3b39803f00107882 */ /* 0x000fe20000000000 */
[----:B------:R-:W-:-:S03]  /*0750*/  UMOV UR17, 0x3c7abc9e ;  /* 0x3c7abc9e00117882 */ /* 0x000fc60000000000 */
[----:B------:R-:W-:-:S10]  /*0760*/  @!P1 DMUL R16, R14, 1.80143985094819840000e+16 ;  /* 0x435000000e109828 */ /* 0x000fd40000000000 */
[----:B------:R-:W-:Y:S02]  /*0770*/  @!P1 IMAD.MOV.U32 R18, RZ, RZ, R17 ;  /* 0x000000ffff129224 */ /* 0x000fe400078e0011 */
[----:B------:R-:W-:-:S03]  /*0780*/  @!P1 IMAD.MOV.U32 R14, RZ, RZ, R16 ;  /* 0x000000ffff0e9224 */ /* 0x000fc600078e0010 */
[----:B------:R-:W-:Y:S01]  /*0790*/  LOP3.LUT R18, R18, 0x800fffff, RZ, 0xc0, !PT ;  /* 0x800fffff12127812 */ /* 0x000fe200078ec0ff */
[----:B------:R-:W-:Y:S01]  /*07a0*/  IMAD.MOV.U32 R20, RZ, RZ, R14 ;  /* 0x000000ffff147224 */ /* 0x000fe200078e000e */
[----:B------:R-:W-:Y:S02]  /*07b0*/  SHF.R.U32.HI R14, RZ, 0x14, R15 ;  /* 0x00000014ff0e7819 */ /* 0x000fe4000001160f */
[----:B------:R-:W-:Y:S02]  /*07c0*/  LOP3.LUT R21, R18, 0x3ff00000, RZ, 0xfc, !PT ;  /* 0x3ff0000012157812 */ /* 0x000fe400078efcff */
[----:B------:R-:W-:Y:S01]  /*07d0*/  @!P1 LEA.HI R14, R17, 0xffffffca, RZ, 0xc ;  /* 0xffffffca110e9811 */ /* 0x000fe200078f60ff */
[----:B------:R-:W-:Y:S01]  /*07e0*/  IMAD.MOV.U32 R17, RZ, RZ, 0x43300000 ;  /* 0x43300000ff117424 */ /* 0x000fe200078e00ff */
[----:B------:R-:W-:-:S03]  /*07f0*/  ISETP.GE.U32.AND P3, PT, R21, 0x3ff6a09f, PT ;  /* 0x3ff6a09f1500780c */ /* 0x000fc60003f66070 */
[----:B------:R-:W-:-:S10]  /*0800*/  VIADD R16, R14, 0xfffffc01 ;  /* 0xfffffc010e107836 */ /* 0x000fd40000000000 */
        /* <DEDUP_REMOVED lines=12> */
[----:B------:R-:W-:-:S08]  /*08d0*/  DMUL R26, R18, R18 ;  /* 0x00000012121a7228 */ /* 0x000fd00000000000 */
[----:B------:R-:W-:Y:S01]  /*08e0*/  DFMA R24, R26, UR4, R28 ;  /* 0x000000041a187c2b */ /* 0x000fe2000800001c */
[----:B------:R-:W-:Y:S01]  /*08f0*/  UMOV UR4, 0x75488a3f ;  /* 0x75488a3f00047882 */ /* 0x000fe20000000000 */
[----:B------:R-:W-:Y:S01]  /*0900*/  UMOV UR5, 0x3ef3b20a ;  /* 0x3ef3b20a00057882 */ /* 0x000fe20000000000 */
[----:B------:R-:W-:-:S05]  /*0910*/  DADD R28, R20, -R18 ;  /* 0x00000000141c7229 */ /* 0x000fca0000000812 */
[----:B------:R-:W-:Y:S01]  /*0920*/  DFMA R24, R26, R24, UR4 ;  /* 0x000000041a187e2b */ /* 0x000fe20008000018 */
        /* <DEDUP_REMOVED lines=17> */
[----:B------:R-:W-:-:S05]  /*0a40*/  DMUL R24, R18, R18 ;  /* 0x0000001212187228 */ /* 0x000fca0000000000 */
[----:B------:R-:W-:-:S03]  /*0a50*/  DFMA R20, R26, R28, UR4 ;  /* 0x000000041a147e2b */ /* 0x000fc6000800001c */
[----:B------:R-:W-:-:S05]  /*0a60*/  DMUL R32, R18, R24 ;  /* 0x0000001812207228 */ /* 0x000fca0000000000 */
[----:B------:R-:W-:Y:S01]  /*0a70*/  DADD R30, -R20, UR4 ;  /* 0x00000004141e7e29 */ /* 0x000fe20008000100 */
[----:B------:R-:W-:Y:S01]  /*0a80*/  UMOV UR4, 0xb9e7b0 ;  /* 0x00b9e7b000047882 */ /* 0x000fe20000000000 */
[----:B------:R-:W-:-:S06]  /*0a90*/  UMOV UR5, 0x3c46a4cb ;  /* 0x3c46a4cb00057882 */ /* 0x000fcc0000000000 */
[----:B------:R-:W-:Y:S02]  /*0aa0*/  DFMA R26, R26, R28, R30 ;  /* 0x0000001c1a1a722b */ /* 0x000fe4000000001e */
[----:B------:R-:W-:Y:S01]  /*0ab0*/  DFMA R28, R18, R18, -R24 ;  /* 0x00000012121c722b */ /* 0x000fe20000000818 */
[----:B------:R-:W-:Y:S02]  /*0ac0*/  VIADD R31, R23, 0x100000 ;  /* 0x00100000171f7836 */ /* 0x000fe40000000000 */
[----:B------:R-:W-:-:S06]  /*0ad0*/  IMAD.MOV.U32 R30, RZ, RZ, R22 ;  /* 0x000000ffff1e7224 */ /* 0x000fcc00078e0016 */
[----:B------:R-:W-:Y:S02]  /*0ae0*/  DFMA R28, R18, R30, R28 ;  /* 0x0000001e121c722b */ /* 0x000fe4000000001c */
[----:B------:R-:W-:Y:S01]  /*0af0*/  DADD R30, R26, -UR4 ;  /* 0x800000041a1e7e29 */ /* 0x000fe20008000000 */
[----:B------:R-:W-:Y:S01]  /*0b00*/  UMOV UR4, 0x80000000 ;  /* 0x8000000000047882 */ /* 0x000fe20000000000 */
[----:B------:R-:W-:Y:S01]  /*0b10*/  DFMA R26, R18, R24, -R32 ;  /* 0x00000018121a722b */ /* 0x000fe20000000820 */
[----:B------:R-:W-:Y:S02]  /*0b20*/  UMOV UR5, 0x43300000 ;  /* 0x4330000000057882 */ /* 0x000fe40000000000 */
[----:B------:R-:W-:Y:S01]  /*0b30*/  DADD R16, R16, -UR4 ;  /* 0x8000000410107e29 */ /* 0x000fe20008000000 */
[----:B------:R-:W-:Y:S01]  /*0b40*/  UMOV UR4, 0xfefa39ef ;  /* 0xfefa39ef00047882 */ /* 0x000fe20000000000 */
[----:B------:R-:W-:-:S03]  /*0b50*/  UMOV UR5, 0x3fe62e42 ;  /* 0x3fe62e4200057882 */ /* 0x000fc60000000000 */
[----:B------:R-:W-:Y:S02]  /*0b60*/  DFMA R26, R22, R24, R26 ;  /* 0x00000018161a722b */ /* 0x000fe4000000001a */
[----:B------:R-:W-:-:S06]  /*0b70*/  DADD R24, R20, R30 ;  /* 0x0000000014187229 */ /* 0x000fcc000000001e */
[----:B------:R-:W-:Y:S02]  /*0b80*/  DFMA R26, R18, R28, R26 ;  /* 0x0000001c121a722b */ /* 0x000fe4000000001a */
[----:B------:R-:W-:Y:S02]  /*0b90*/  DADD R28, R20, -R24 ;  /* 0x00000000141c7229 */ /* 0x000fe40000000818 */
[----:B------:R-:W-:-:S06]  /*0ba0*/  DMUL R20, R24, R32 ;  /* 0x0000002018147228 */ /* 0x000fcc0000000000 */
[----:B------:R-:W-:Y:S02]  /*0bb0*/  DADD R30, R30, R28 ;  /* 0x000000001e1e7229 */ /* 0x000fe4000000001c */
[----:B------:R-:W-:-:S08]  /*0bc0*/  DFMA R28, R24, R32, -R20 ;  /* 0x00000020181c722b */ /* 0x000fd00000000814 */
[----:B------:R-:W-:-:S08]  /*0bd0*/  DFMA R26, R24, R26, R28 ;  /* 0x0000001a181a722b */ /* 0x000fd0000000001c */
[----:B------:R-:W-:-:S08]  /*0be0*/  DFMA R30, R30, R32, R26 ;  /* 0x000000201e1e722b */ /* 0x000fd0000000001a */
[----:B------:R-:W-:-:S08]  /*0bf0*/  DADD R26, R20, R30 ;  /* 0x00000000141a7229 */ /* 0x000fd0000000001e */
[--C-:B------:R-:W-:Y:S02]  /*0c00*/  DADD R24, R18, R26.reuse ;  /* 0x0000000012187229 */ /* 0x100fe4000000001a */
[----:B------:R-:W-:-:S06]  /*0c10*/  DADD R20, R20, -R26 ;  /* 0x0000000014147229 */ /* 0x000fcc000000081a */
[----:B------:R-:W-:Y:S02]  /*0c20*/  DADD R18, R18, -R24 ;  /* 0x0000000012127229 */ /* 0x000fe40000000818 */
[----:B------:R-:W-:-:S06]  /*0c30*/  DADD R20, R30, R20 ;  /* 0x000000001e147229 */ /* 0x000fcc0000000014 */
[----:B------:R-:W-:-:S08]  /*0c40*/  DADD R18, R26, R18 ;  /* 0x000000001a127229 */ /* 0x000fd00000000012 */
[----:B------:R-:W-:-:S08]  /*0c50*/  DADD R18, R20, R18 ;  /* 0x0000000014127229 */ /* 0x000fd00000000012 */
[----:B------:R-:W-:-:S08]  /*0c60*/  DADD R18, R22, R18 ;  /* 0x0000000016127229 */ /* 0x000fd00000000012 */
[----:B------:R-:W-:-:S08]  /*0c70*/  DADD R20, R24, R18 ;  /* 0x0000000018147229 */ /* 0x000fd00000000012 */
[--C-:B------:R-:W-:Y:S01]  /*0c80*/  DFMA R14, R16, UR4, R20.reuse ;  /* 0x00000004100e7c2b */ /* 0x100fe20008000014 */
[----:B------:R-:W0:Y:S01]  /*0c90*/  LDCU.64 UR4, c[0x0][0x388] ;  /* 0x00007100ff0477ac */ /* 0x000e220008000a00 */
[----:B------:R-:W-:-:S06]  /*0ca0*/  DADD R24, R24, -R20 ;  /* 0x0000000018187229 */ /* 0x000fcc0000000814 */
[----:B------:R-:W-:Y:S02]  /*0cb0*/  DFMA R22, R16, -UR14, R14 ;  /* 0x8000000e10167c2b */ /* 0x000fe4000800000e */
[----:B------:R-:W-:-:S06]  /*0cc0*/  DADD R24, R18, R24 ;  /* 0x0000000012187229 */ /* 0x000fcc0000000018 */
[----:B------:R-:W-:Y:S01]  /*0cd0*/  DADD R22, -R20, R22 ;  /* 0x0000000014167229 */ /* 0x000fe20000000116 */
[----:B0-----:R-:W-:-:S04]  /*0ce0*/  USHF.L.U32 UR10, UR5, 0x1, URZ ;  /* 0x00000001050a7899 */ /* 0x001fc800080006ff */
[----:B------:R-:W-:-:S03]  /*0cf0*/  UISETP.GT.U32.AND UP0, UPT, UR10, -0x2000001, UPT ;  /* 0xfdffffff0a00788c */ /* 0x000fc6000bf04070 */
[----:B------:R-:W-:-:S08]  /*0d00*/  DADD R22, R24, -R22 ;  /* 0x0000000018167229 */ /* 0x000fd00000000816 */
[----:B------:R-:W-:Y:S01]  /*0d10*/  DFMA R22, R16, UR16, R22 ;  /* 0x0000001010167c2b */ /* 0x000fe20008000016 */
[----:B------:R-:W-:-:S07]  /*0d20*/  @UP0 ULOP3.LUT UR5, UR5, 0xff0fffff, URZ, 0xc0, !UPT ;  /* 0xff0fffff05050892 */ /* 0x000fce000f8ec0ff */
[----:B------:R-:W-:-:S08]  /*0d30*/  DADD R16, R14, R22 ;  /* 0x000000000e107229 */ /* 0x000fd00000000016 */
[----:B------:R-:W-:Y:S02]  /*0d40*/  DADD R18, R14, -R16 ;  /* 0x000000000e127229 */ /* 0x000fe40000000810 */
[----:B------:R-:W-:-:S06]  /*0d50*/  DMUL R14, R16, UR4 ;  /* 0x00000004100e7c28 */ /* 0x000fcc0008000000 */
[----:B------:R-:W-:Y:S02]  /*0d60*/  DADD R18, R22, R18 ;  /* 0x0000000016127229 */ /* 0x000fe40000000012 */
[----:B------:R-:W-:-:S08]  /*0d70*/  DFMA R20, R16, UR4, -R14 ;  /* 0x0000000410147c2b */ /* 0x000fd0000800080e */
[----:B------:R-:W-:Y:S01]  /*0d80*/  DFMA R20, R18, UR4, R20 ;  /* 0x0000000412147c2b */ /* 0x000fe20008000014 */
[----:B------:R-:W-:Y:S01]  /*0d90*/  UMOV UR4, 0x3b39803f ;  /* 0x3b39803f00047882 */ /* 0x000fe20000000000 */
[----:B------:R-:W-:Y:S01]  /*0da0*/  IMAD.MOV.U32 R18, RZ, RZ, 0x652b82fe ;  /* 0x652b82feff127424 */ /* 0x000fe200078e00ff */
[----:B------:R-:W-:Y:S01]  /*0db0*/  UMOV UR5, 0x3c7abc9e ;  /* 0x3c7abc9e00057882 */ /* 0x000fe20000000000 */
[----:B------:R-:W-:-:S04]  /*0dc0*/  IMAD.MOV.U32 R19, RZ, RZ, 0x3ff71547 ;  /* 0x3ff71547ff137424 */ /* 0x000fc800078e00ff */
[----:B------:R-:W-:-:S08]  /*0dd0*/  DADD R16, R14, R20 ;  /* 0x000000000e107229 */ /* 0x000fd00000000014 */
[----:B------:R-:W-:Y:S02]  /*0de0*/  DFMA R18, R16, R18, 6.75539944105574400000e+15 ;  /* 0x433800001012742b */ /* 0x000fe40000000012 */
[----:B------:R-:W-:Y:S01]  /*0df0*/  FSETP.GEU.AND P1, PT, |R17|, 4.1917929649353027344, PT ;  /* 0x4086232b1100780b */ /* 0x000fe20003f2e200 */
[----:B------:R-:W-:-:S05]  /*0e00*/  DADD R14, R14, -R16 ;  /* 0x000000000e0e7229 */ /* 0x000fca0000000810 */
[----:B------:R-:W-:-:S03]  /*0e10*/  DADD R22, R18, -6.75539944105574400000e+15 ;  /* 0xc338000012167429 */ /* 0x000fc60000000000 */
[----:B------:R-:W-:-:S05]  /*0e20*/  DADD R20, R20, R14 ;  /* 0x0000000014147229 */ /* 0x000fca000000000e */
[----:B------:R-:W-:-:S08]  /*0e30*/  DFMA R24, R22, -UR14, R16 ;  /* 0x8000000e16187c2b */ /* 0x000fd00008000010 */
        /* <DEDUP_REMOVED lines=32> */
[----:B------:R-:W-:Y:S02]  /*1040*/  IMAD R15, R18, 0x100000, R23 ;  /* 0x00100000120f7824 */ /* 0x000fe400078e0217 */
[----:B------:R-:W-:Y:S01]  /*1050*/  IMAD.MOV.U32 R14, RZ, RZ, R22 ;  /* 0x000000ffff0e7224 */ /* 0x000fe200078e0016 */
[----:B------:R-:W-:Y:S06]  /*1060*/  @!P1 BRA `(.L_x_116) ;  /* 0x0000000000309947 */ /* 0x000fec0003800000 */
[----:B------:R-:W-:Y:S01]  /*1070*/  FSETP.GEU.AND P3, PT, |R17|, 4.2275390625, PT ;  /* 0x408748001100780b */ /* 0x000fe20003f6e200 */
[C---:B------:R-:W-:Y:S02]  /*1080*/  DADD R24, R16.reuse, +INF ;  /* 0x7ff0000010187429 */ /* 0x040fe40000000000 */
[----:B------:R-:W-:-:S08]  /*1090*/  DSETP.GEU.AND P1, PT, R16, RZ, PT ;  /* 0x000000ff1000722a */ /* 0x000fd00003f2e000 */
[----:B------:R-:W-:Y:S02]  /*10a0*/  FSEL R15, R25, RZ, P1 ;  /* 0x000000ff190f7208 */ /* 0x000fe40000800000 */
[----:B------:R-:W-:-:S04]  /*10b0*/  @!P3 LEA.HI R14, R18, R18, RZ, 0x1 ;  /* 0x00000012120eb211 */ /* 0x000fc800078f08ff */
[----:B------:R-:W-:Y:S02]  /*10c0*/  @!P3 SHF.R.S32.HI R17, RZ, 0x1, R14 ;  /* 0x00000001ff11b819 */ /* 0x000fe4000001140e */
[----:B------:R-:W-:-:S03]  /*10d0*/  FSEL R14, R24, RZ, P1 ;  /* 0x000000ff180e7208 */ /* 0x000fc60000800000 */
[----:B------:R-:W-:Y:S02]  /*10e0*/  @!P3 IMAD.IADD R16, R18, 0x1, -R17 ;  /* 0x000000011210b824 */ /* 0x000fe400078e0a11 */
[----:B------:R-:W-:-:S03]  /*10f0*/  @!P3 IMAD R23, R17, 0x100000, R23 ;  /* 0x001000001117b824 */ /* 0x000fc600078e0217 */
[----:B------:R-:W-:Y:S01]  /*1100*/  @!P3 LEA R17, R16, 0x3ff00000, 0x14 ;  /* 0x3ff000001011b811 */ /* 0x000fe200078ea0ff */
[----:B------:R-:W-:-:S06]  /*1110*/  @!P3 IMAD.MOV.U32 R16, RZ, RZ, RZ ;  /* 0x000000ffff10b224 */ /* 0x000fcc00078e00ff */
[----:B------:R-:W-:-:S11]  /*1120*/  @!P3 DMUL R14, R22, R16 ;  /* 0x00000010160eb228 */ /* 0x000fd60000000000 */
.L_x_116:
[----:B------:R-:W-:Y:S02]  /*1130*/  DFMA R20, R20, R14, R14 ;  /* 0x0000000e1414722b */ /* 0x000fe4000000000e */
[----:B------:R-:W-:-:S08]  /*1140*/  DSETP.NEU.AND P1, PT, |R14|, +INF , PT ;  /* 0x7ff000000e00742a */ /* 0x000fd00003f2d200 */
[----:B------:R-:W-:Y:S01]  /*1150*/  FSEL R17, R14, R20, !P1 ;  /* 0x000000140e117208 */ /* 0x000fe20004800000 */
[----:B------:R-:W-:Y:S01]  /*1160*/  IMAD.MOV.U32 R14, RZ, RZ, R0 ;  /* 0x000000ffff0e7224 */ /* 0x000fe200078e0000 */
[----:B------:R-:W-:Y:S01]  /*1170*/  FSEL R20, R15, R21, !P1 ;  /* 0x000000150f147208 */ /* 0x000fe20004800000 */
[----:B------:R-:W-:-:S04]  /*1180*/  IMAD.MOV.U32 R15, RZ, RZ, 0x0 ;  /* 0x00000000ff0f7424 */ /* 0x000fc800078e00ff */
[----:B------:R-:W-:Y:S05]  /*1190*/  RET.REL.NODEC R14 `(_Z11_rpow_64_01idPdS_) ;  /* 0xffffffec0e987950 */ /* 0x000fea0003c3ffff */
.L_x_117:
        /* <DEDUP_REMOVED lines=14> */
.L_x_233:


//--------------------- .text._Z11_rpow_32_01ifPfS_ --------------------------
	.section	.text._Z11_rpow_32_01ifPfS_,"ax",@progbits
	.align	128
        .global         _Z11_rpow_32_01ifPfS_
        .type           _Z11_rpow_32_01ifPfS_,@function
        .size           _Z11_rpow_32_01ifPfS_,(.L_x_240 - _Z11_rpow_32_01ifPfS_)
        .other          _Z11_rpow_32_01ifPfS_,@"STO_CUDA_ENTRY STV_DEFAULT"
_Z11_rpow_32_01ifPfS_:
.text._Z11_rpow_32_01ifPfS_:
        /* <DEDUP_REMOVED lines=8> */
[----:B------:R-:W0:Y:S01]  /*0080*/  LDC R11, c[0x0][0x384] ;  /* 0x0000e100ff0b7b82 */ /* 0x000e220000000800 */
[----:B------:R-:W1:Y:S01]  /*0090*/  LDCU UR4, c[0x0][0x370] ;  /* 0x00006e00ff0477ac */ /* 0x000e620008000800 */
[----:B------:R-:W2:Y:S06]  /*00a0*/  LDCU.64 UR6, c[0x0][0x358] ;  /* 0x00006b00ff0677ac */ /* 0x000eac0008000a00 */
[----:B------:R-:W3:Y:S08]  /*00b0*/  LDC.64 R2, c[0x0][0x388] ;  /* 0x0000e200ff027b82 */ /* 0x000ef00000000a00 */
[----:B------:R-:W4:Y:S01]  /*00c0*/  LDC.64 R4, c[0x0][0x390] ;  /* 0x0000e400ff047b82 */ /* 0x000f220000000a00 */
[----:B-1----:R-:W-:-:S02]  /*00d0*/  IMAD R8, R8, UR4, RZ ;  /* 0x0000000408087c24 */ /* 0x002fc4000f8e02ff */
[----:B0-----:R-:W-:Y:S01]  /*00e0*/  FMUL R10, R11, 0.5 ;  /* 0x3f0000000b0a7820 */ /* 0x001fe20000400000 */
[----:B------:R-:W0:Y:S04]  /*00f0*/  FRND.FLOOR R0, R11 ;  /* 0x0000000b00007307 */ /* 0x000e280000205000 */
[----:B------:R-:W1:Y:S04]  /*0100*/  LDC.64 R6, c[0x0][0x380] ;  /* 0x0000e000ff067b82 */ /* 0x000e680000000a00 */
[----:B------:R-:W5:Y:S01]  /*0110*/  FRND.TRUNC R10, R10 ;  /* 0x0000000a000a7307 */ /* 0x000f62000020d000 */
[----:B0-----:R-:W-:Y:S01]  /*0120*/  FSETP.NEU.AND P1, PT, R0, R11, PT ;  /* 0x0000000b0000720b */ /* 0x001fe20003f2d000 */
[----:B-----5:R-:W-:-:S04]  /*0130*/  FADD R0, R10, R10 ;  /* 0x0000000a0a007221 */ /* 0x020fc80000000000 */
[----:B--234-:R-:W-:-:S08]  /*0140*/  FADD R0, -R0, R11 ;  /* 0x0000000b00007221 */ /* 0x01cfd00000000100 */
.L_x_120:
[----:B0-----:R-:W-:-:S06]  /*0150*/  IMAD.WIDE R10, R9, 0x4, R2 ;  /* 0x00000004090a7825 */ /* 0x001fcc00078e0202 */
[----:B------:R-:W2:Y:S01]  /*0160*/  LDG.E R10, desc[UR6][R10.64] ;  /* 0x000000060a0a7981 */ /* 0x000ea2000c1e1900 */
[----:B------:R-:W-:Y:S01]  /*0170*/  BSSY.RECONVERGENT B0, `(.L_x_118) ;  /* 0x0000057000007945 */ /* 0x000fe20003800200 */
[C---:B--2---:R-:W-:Y:S01]  /*0180*/  FMUL R13, |R10|.reuse, 16777216 ;  /* 0x4b8000000a0d7820 */ /* 0x044fe20000400200 */
[----:B------:R-:W-:-:S04]  /*0190*/  FSETP.GEU.AND P0, PT, |R10|, 1.175494350822287508e-38, PT ;  /* 0x008000000a00780b */ /* 0x000fc80003f0e200 */
[----:B------:R-:W-:-:S04]  /*01a0*/  FSEL R13, R13, |R10|, !P0 ;  /* 0x4000000a0d0d7208 */ /* 0x000fc80004000000 */
[----:B------:R-:W-:-:S04]  /*01b0*/  IADD3 R12, PT, PT, R13, -0x3f3504f3, RZ ;  /* 0xc0cafb0d0d0c7810 */ /* 0x000fc80007ffe0ff */
[----:B------:R-:W-:Y:S02]  /*01c0*/  LOP3.LUT R14, R12, 0xff800000, RZ, 0xc0, !PT ;  /* 0xff8000000c0e7812 */ /* 0x000fe400078ec0ff */
[----:B------:R-:W-:Y:S02]  /*01d0*/  FSEL R12, RZ, -24, P0 ;  /* 0xc1c00000ff0c7808 */ /* 0x000fe40000000000 */
[----:B------:R-:W-:-:S05]  /*01e0*/  IADD3 R13, PT, PT, R13, -R14, RZ ;  /* 0x8000000e0d0d7210 */ /* 0x000fca0007ffe0ff */
[C---:B------:R-:W-:Y:S01]  /*01f0*/  FADD R15, R13.reuse, 1 ;  /* 0x3f8000000d0f7421 */ /* 0x040fe20000000000 */
[----:B------:R-:W-:Y:S01]  /*0200*/  FADD R16, R13, -1 ;  /* 0xbf8000000d107421 */ /* 0x000fe20000000000 */
[----:B------:R-:W-:-:S03]  /*0210*/  I2FP.F32.S32 R13, R14 ;  /* 0x0000000e000d7245 */ /* 0x000fc60000201400 */
[----:B------:R-:W-:Y:S01]  /*0220*/  FADD R18, R16, R16 ;  /* 0x0000001010127221 */ /* 0x000fe20000000000 */
[----:B------:R-:W0:Y:S01]  /*0230*/  MUFU.RCP R15, R15 ;  /* 0x0000000f000f7308 */ /* 0x000e220000001000 */
[----:B------:R-:W-:Y:S02]  /*0240*/  FFMA R14, R13, 1.1920928955078125e-07, R12 ;  /* 0x340000000d0e7823 */ /* 0x000fe4000000000c */
[----:B0-----:R-:W-:Y:S01]  /*0250*/  FMUL R11, R15, R18 ;  /* 0x000000120f0b7220 */ /* 0x001fe20000400000 */
[----:B------:R-:W-:-:S03]  /*0260*/  HFMA2 R18, -RZ, RZ, 0.771484375, 0.21533203125 ;  /* 0x3a2c32e4ff127431 */ /* 0x000fc600000001ff */
[----:B------:R-:W-:Y:S01]  /*0270*/  FADD R17, R16, -R11 ;  /* 0x8000000b10117221 */ /* 0x000fe20000000000 */
[CC--:B------:R-:W-:Y:S01]  /*0280*/  FMUL R13, R11.reuse, R11.reuse ;  /* 0x0000000b0b0d7220 */ /* 0x0c0fe20000400000 */
[----:B------:R-:W-:Y:S02]  /*0290*/  FFMA R12, R11, 1.4426950216293334961, R14 ;  /* 0x3fb8aa3b0b0c7823 */ /* 0x000fe4000000000e */
[----:B------:R-:W-:Y:S02]  /*02a0*/  FADD R17, R17, R17 ;  /* 0x0000001111117221 */ /* 0x000fe40000000000 */
[----:B------:R-:W-:Y:S01]  /*02b0*/  FADD R14, R14, -R12 ;  /* 0x8000000c0e0e7221 */ /* 0x000fe20000000000 */
[----:B------:R-:W-:Y:S01]  /*02c0*/  FFMA R18, R13, R18, 0.0032181653659790754318 ;  /* 0x3b52e7db0d127423 */ /* 0x000fe20000000012 */
[----:B------:R-:W-:Y:S02]  /*02d0*/  FFMA R16, R16, -R11, R17 ;  /* 0x8000000b10107223 */ /* 0x000fe40000000011 */
[----:B------:R-:W-:Y:S01]  /*02e0*/  FFMA R17, R11, 1.4426950216293334961, R14 ;  /* 0x3fb8aa3b0b117823 */ /* 0x000fe2000000000e */
[----:B------:R-:W-:Y:S01]  /*02f0*/  FFMA R18, R13, R18, 0.018033718690276145935 ;  /* 0x3c93bb730d127423 */ /* 0x000fe20000000012 */
[----:B------:R-:W-:-:S03]  /*0300*/  FMUL R16, R15, R16 ;  /* 0x000000100f107220 */ /* 0x000fc60000400000 */
[----:B------:R-:W-:Y:S01]  /*0310*/  FFMA R18, R13, R18, 0.12022458761930465698 ;  /* 0x3df6384f0d127423 */ /* 0x000fe20000000012 */
[----:B------:R-:W-:-:S03]  /*0320*/  FFMA R14, R16, 1.4426950216293334961, R17 ;  /* 0x3fb8aa3b100e7823 */ /* 0x000fc60000000011 */
[----:B------:R-:W-:Y:S01]  /*0330*/  FMUL R18, R13, R18 ;  /* 0x000000120d127220 */ /* 0x000fe20000400000 */
[----:B------:R-:W-:-:S03]  /*0340*/  FFMA R13, R11, 1.9251366722983220825e-08, R14 ;  /* 0x32a55e340b0d7823 */ /* 0x000fc6000000000e */
[----:B------:R-:W-:-:S04]  /*0350*/  FMUL R14, R18, 3 ;  /* 0x40400000120e7820 */ /* 0x000fc80000400000 */
[----:B------:R-:W-:Y:S01]  /*0360*/  FFMA R13, R16, R14, R13 ;  /* 0x0000000e100d7223 */ /* 0x000fe2000000000d */
[----:B------:R-:W-:-:S03]  /*0370*/  MOV R16, 0x391fcb8e ;  /* 0x391fcb8e00107802 */ /* 0x000fc60000000f00 */
[----:B------:R-:W-:-:S04]  /*0380*/  FFMA R13, R11, R18, R13 ;  /* 0x000000120b0d7223 */ /* 0x000fc8000000000d */
[----:B------:R-:W-:-:S04]  /*0390*/  FADD R11, R12, R13 ;  /* 0x0000000d0c0b7221 */ /* 0x000fc80000000000 */
[----:B-1----:R-:W-:Y:S01]  /*03a0*/  FMUL R14, R11, R7 ;  /* 0x000000070b0e7220 */ /* 0x002fe20000400000 */
[----:B------:R-:W-:-:S03]  /*03b0*/  FADD R12, -R12, R11 ;  /* 0x0000000b0c0c7221 */ /* 0x000fc60000000100 */
[----:B------:R-:W0:Y:S01]  /*03c0*/  FRND R15, R14 ;  /* 0x0000000e000f7307 */ /* 0x000e220000201000 */
[----:B------:R-:W-:Y:S01]  /*03d0*/  FADD R12, R13, -R12 ;  /* 0x8000000c0d0c7221 */ /* 0x000fe20000000000 */
[-C--:B------:R-:W-:Y:S01]  /*03e0*/  FFMA R11, R11, R7.reuse, -R14 ;  /* 0x000000070b0b7223 */ /* 0x080fe2000000080e */
[C---:B------:R-:W-:Y:S02]  /*03f0*/  FSETP.GT.AND P3, PT, |R14|.reuse, 152, PT ;  /* 0x431800000e00780b */ /* 0x040fe40003f64200 */
[----:B------:R-:W-:Y:S01]  /*0400*/  FSETP.GEU.AND P4, PT, R14, RZ, PT ;  /* 0x000000ff0e00720b */ /* 0x000fe20003f8e000 */
[----:B------:R-:W-:Y:S02]  /*0410*/  FFMA R11, R12, R7, R11 ;  /* 0x000000070c0b7223 */ /* 0x000fe4000000000b */
[----:B------:R-:W1:Y:S01]  /*0420*/  F2I.NTZ R13, R14 ;  /* 0x0000000e000d7305 */ /* 0x000e620000203100 */
[----:B0-----:R-:W-:Y:S01]  /*0430*/  FADD R12, R14, -R15 ;  /* 0x8000000f0e0c7221 */ /* 0x001fe20000000000 */
[----:B------:R-:W-:-:S03]  /*0440*/  FSETP.GT.AND P0, PT, R15, RZ, PT ;  /* 0x000000ff0f00720b */ /* 0x000fc60003f04000 */
[----:B------:R-:W-:-:S04]  /*0450*/  FADD R11, R11, R12 ;  /* 0x0000000c0b0b7221 */ /* 0x000fc80000000000 */
[C---:B------:R-:W-:Y:S01]  /*0460*/  FFMA R12, R11.reuse, R16, 0.0013391353422775864601 ;  /* 0x3aaf85ed0b0c7423 */ /* 0x040fe20000000010 */
[----:B------:R-:W-:Y:S02]  /*0470*/  SEL R16, RZ, 0x83000000, P0 ;  /* 0x83000000ff107807 */ /* 0x000fe40000000000 */
[----:B------:R-:W-:Y:S01]  /*0480*/  FSETP.NEU.AND P0, PT, R10, 1, PT ;  /* 0x3f8000000a00780b */ /* 0x000fe20003f0d000 */
[----:B------:R-:W-:Y:S01]  /*0490*/  FFMA R12, R11, R12, 0.0096188392490148544312 ;  /* 0x3c1d98560b0c7423 */ /* 0x000fe2000000000c */
[----:B-1----:R-:W-:Y:S02]  /*04a0*/  LEA R15, R13, -R16, 0x17 ;  /* 0x800000100d0f7211 */ /* 0x002fe400078eb8ff */
[----:B------:R-:W-:Y:S01]  /*04b0*/  FSETP.EQ.OR P0, PT, R7, RZ, !P0 ;  /* 0x000000ff0700720b */ /* 0x000fe20004702400 */
[----:B------:R-:W-:Y:S01]  /*04c0*/  FFMA R12, R11, R12, 0.055503588169813156128 ;  /* 0x3d6357bb0b0c7423 */ /* 0x000fe2000000000c */
[----:B------:R-:W-:-:S03]  /*04d0*/  IADD3 R13, PT, PT, R16, 0x7f000000, RZ ;  /* 0x7f000000100d7810 */ /* 0x000fc60007ffe0ff */
[----:B------:R-:W-:-:S04]  /*04e0*/  FFMA R12, R11, R12, 0.24022644758224487305 ;  /* 0x3e75fdec0b0c7423 */ /* 0x000fc8000000000c */
[----:B------:R-:W-:-:S04]  /*04f0*/  FFMA R12, R11, R12, 0.69314718246459960938 ;  /* 0x3f3172180b0c7423 */ /* 0x000fc8000000000c */
[----:B------:R-:W-:Y:S01]  /*0500*/  FFMA R12, R11, R12, 1 ;  /* 0x3f8000000b0c7423 */ /* 0x000fe2000000000c */
[-C--:B------:R-:W-:Y:S02]  /*0510*/  MOV R11, R9.reuse ;  /* 0x00000009000b7202 */ /* 0x080fe40000000f00 */
[----:B------:R-:W-:Y:S01]  /*0520*/  IADD3 R9, PT, PT, R8, R9, RZ ;  /* 0x0000000908097210 */ /* 0x000fe20007ffe0ff */
[----:B------:R-:W-:Y:S01]  /*0530*/  FMUL R12, R12, R13 ;  /* 0x0000000d0c0c7220 */ /* 0x000fe20000400000 */
[----:B------:R-:W-:Y:S02]  /*0540*/  HFMA2 R13, -RZ, RZ, 1.875, 0 ;  /* 0x3f800000ff0d7431 */ /* 0x000fe400000001ff */
[----:B------:R-:W-:Y:S01]  /*0550*/  ISETP.GE.AND P2, PT, R9, R6, PT ;  /* 0x000000060900720c */ /* 0x000fe20003f46270 */
[----:B------:R-:W-:Y:S01]  /*0560*/  FMUL R12, R12, R15 ;  /* 0x0000000f0c0c7220 */ /* 0x000fe20000400000 */
[----:B------:R-:W-:Y:S01]  /*0570*/  @P3 FSEL R12, RZ, +INF , !P4 ;  /* 0x7f800000ff0c3808 */ /* 0x000fe20006000000 */
[----:B------:R-:W-:Y:S10]  /*0580*/  @P0 BRA `(.L_x_119) ;  /* 0x0000000000540947 */ /* 0x000ff40003800000 */
[----:B------:R-:W-:-:S04]  /*0590*/  FSETP.NAN.AND P0, PT, |R7|, |R7|, PT ;  /* 0x400000070700720b */ /* 0x000fc80003f08200 */
[----:B------:R-:W-:-:S13]  /*05a0*/  FSETP.NUM.AND P0, PT, |R10|, |R10|, !P0 ;  /* 0x4000000a0a00720b */ /* 0x000fda0004707200 */
[----:B------:R-:W-:Y:S01]  /*05b0*/  @!P0 FADD R13, R10, R7 ;  /* 0x000000070a0d8221 */ /* 0x000fe20000000000 */
[----:B------:R-:W-:Y:S06]  /*05c0*/  @!P0 BRA `(.L_x_119) ;  /* 0x0000000000448947 */ /* 0x000fec0003800000 */
[----:B------:R-:W-:-:S04]  /*05d0*/  FSETP.NEU.AND P0, PT, |R10|, +INF , PT ;  /* 0x7f8000000a00780b */ /* 0x000fc80003f0d200 */
[----:B------:R-:W-:-:S04]  /*05e0*/  FSETP.NEU.AND P0, PT, R10, RZ, P0 ;  /* 0x000000ff0a00720b */ /* 0x000fc8000070d000 */
[----:B------:R-:W-:Y:S02]  /*05f0*/  FSETP.GEU.OR P3, PT, R7, RZ, P0 ;  /* 0x000000ff0700720b */ /* 0x000fe4000076e400 */
[----:B------:R-:W-:-:S07]  /*0600*/  FSETP.NEU.AND P4, PT, |R0|, 1, !P0 ;  /* 0x3f8000000000780b */ /* 0x000fce000478d200 */
[----:B------:R-:W-:-:S05]  /*0610*/  @!P0 FADD R14, R10, R10 ;  /* 0x0000000a0a0e8221 */ /* 0x000fca0000000000 */
[----:B------:R-:W-:-:S04]  /*0620*/  @!P3 LOP3.LUT R14, R14, 0x7f800000, RZ, 0x3c, !PT ;  /* 0x7f8000000e0eb812 */ /* 0x000fc800078e3cff */
[----:B------:R-:W-:-:S04]  /*0630*/  @P4 LOP3.LUT R14, R14, 0x7fffffff, RZ, 0xc0, !PT ;  /* 0x7fffffff0e0e4812 */ /* 0x000fc800078ec0ff */
[----:B------:R-:W-:Y:S01]  /*0640*/  @!P0 MOV R13, R14 ;  /* 0x0000000e000d8202 */ /* 0x000fe20000000f00 */
[----:B------:R-:W-:Y:S06]  /*0650*/  @!P0 BRA `(.L_x_119) ;  /* 0x0000000000208947 */ /* 0x000fec0003800000 */
[----:B------:R-:W-:Y:S02]  /*0660*/  FSETP.NEU.AND P0, PT, |R7|, +INF , PT ;  /* 0x7f8000000700780b */ /* 0x000fe40003f0d200 */
[----:B------:R-:W-:-:S13]  /*0670*/  FSETP.EQ.AND P3, PT, R10, -1, PT ;  /* 0xbf8000000a00780b */ /* 0x000fda0003f62000 */
[----:B------:R-:W-:Y:S05]  /*0680*/  @!P0 BRA P3, `(.L_x_119) ;  /* 0x0000000000148947 */ /* 0x000fea0001800000 */
[----:B------:R-:W-:Y:S02]  /*0690*/  FSETP.GEU.AND P0, PT, R10, RZ, PT ;  /* 0x000000ff0a00720b */ /* 0x000fe40003f0e000 */
[----:B------:R-:W-:-:S11]  /*06a0*/  MOV R13, R12 ;  /* 0x0000000c000d7202 */ /* 0x000fd60000000f00 */
[----:B------:R-:W-:-:S04]  /*06b0*/  @!P0 FSETP.NEU.AND P3, PT, |R0|, 1, PT ;  /* 0x3f8000000000880b */ /* 0x000fc80003f6d200 */
[----:B------:R-:W-:-:S04]  /*06c0*/  @!P0 FSEL R10, R12, -R12, P3 ;  /* 0x8000000c0c0a8208 */ /* 0x000fc80001800000 */
[----:B------:R-:W-:-:S07]  /*06d0*/  @!P0 FSEL R13, R10, +QNAN , !P1 ;  /* 0x7fffffff0a0d8808 */ /* 0x000fce0004800000 */
.L_x_119:
[----:B------:R-:W-:Y:S05]  /*06e0*/  BSYNC.RECONVERGENT B0 ;  /* 0x0000000000007941 */ /* 0x000fea0003800200 */
.L_x_118:
[----:B------:R-:W-:-:S05]  /*06f0*/  IMAD.WIDE R10, R11, 0x4, R4 ;  /* 0x000000040b0a7825 */ /* 0x000fca00078e0204 */
[----:B------:R0:W-:Y:S01]  /*0700*/  STG.E desc[UR6][R10.64], R13 ;  /* 0x0000000d0a007986 */ /* 0x0001e2000c101906 */
[----:B------:R-:W-:Y:S05]  /*0710*/  @!P2 BRA `(.L_x_120) ;  /* 0xfffffff8008ca947 */ /* 0x000fea000383ffff */
[----:B------:R-:W-:Y:S05]  /*0720*/  EXIT ;  /* 0x000000000000794d */ /* 0x000fea0003800000 */
.L_x_121:
        /* <DEDUP_REMOVED lines=13> */
.L_x_240:


//--------------------- .text._Z15_tanhback_64_01idPdS_ --------------------------
	.section	.text._Z15_tanhback_64_01idPdS_,"ax",@progbits
	.align	128
        .global         _Z15_tanhback_64_01idPdS_
        .type           _Z15_tanhback_64_01idPdS_,@function
        .size           _Z15_tanhback_64_01idPdS_,(.L_x_241 - _Z15_tanhback_64_01idPdS_)
        .other          _Z15_tanhback_64_01idPdS_,@"STO_CUDA_ENTRY STV_DEFAULT"
_Z15_tanhback_64_01idPdS_:
.text._Z15_tanhback_64_01idPdS_:
        /* <DEDUP_REMOVED lines=10> */
[----:B------:R-:W2:Y:S06]  /*00a0*/  LDCU.64 UR6, c[0x0][0x358] ;  /* 0x00006b00ff0677ac */ /* 0x000eac0008000a00 */
[----:B------:R-:W3:Y:S01]  /*00b0*/  LDC.64 R10, c[0x0][0x398] ;  /* 0x0000e600ff0a7b82 */ /* 0x000ee20000000a00 */
[----:B------:R-:W4:Y:S01]  /*00c0*/  LDCU.64 UR8, c[0x0][0x388] ;  /* 0x00007100ff0877ac */ /* 0x000f220008000a00 */
[----:B-1----:R-:W-:-:S07]  /*00d0*/  IMAD R13, R13, UR4, RZ ;  /* 0x000000040d0d7c24 */ /* 0x002fce000f8e02ff */
.L_x_122:
[----:B0-----:R-:W-:-:S06]  /*00e0*/  IMAD.WIDE R2, R0, 0x8, R8 ;  /* 0x0000000800027825 */ /* 0x001fcc00078e0208 */
[----:B--2---:R-:W2:Y:S01]  /*00f0*/  LDG.E.64 R2, desc[UR6][R2.64] ;  /* 0x0000000602027981 */ /* 0x004ea2000c1e1b00 */
[----:B-1-3--:R-:W-:Y:S01]  /*0100*/  IMAD.WIDE R6, R0, 0x8, R10 ;  /* 0x0000000800067825 */ /* 0x00afe200078e020a */
[----:B------:R-:W-:-:S04]  /*0110*/  IADD3 R0, PT, PT, R13, R0, RZ ;  /* 0x000000000d007210 */ /* 0x000fc80007ffe0ff */
[----:B------:R-:W-:Y:S01]  /*0120*/  ISETP.GE.AND P0, PT, R0, UR5, PT ;  /* 0x0000000500007c0c */ /* 0x000fe2000bf06270 */
[----:B--2---:R-:W-:-:S08]  /*0130*/  DFMA R4, -R2, R2, 1 ;  /* 0x3ff000000204742b */ /* 0x004fd00000000102 */
[----:B----4-:R-:W-:-:S07]  /*0140*/  DMUL R4, R4, UR8 ;  /* 0x0000000804047c28 */ /* 0x010fce0008000000 */
[----:B------:R1:W-:Y:S01]  /*0150*/  STG.E.64 desc[UR6][R6.64], R4 ;  /* 0x0000000406007986 */ /* 0x0003e2000c101b06 */
[----:B------:R-:W-:Y:S05]  /*0160*/  @!P0 BRA `(.L_x_122) ;  /* 0xfffffffc00dc8947 */ /* 0x000fea000383ffff */
[----:B------:R-:W-:Y:S05]  /*0170*/  EXIT ;  /* 0x000000000000794d */ /* 0x000fea0003800000 */
.L_x_123:
        /* <DEDUP_REMOVED lines=16> */
.L_x_241:


//--------------------- .text._Z15_tanhback_32_01ifPfS_ --------------------------
	.section	.text._Z15_tanhback_32_01ifPfS_,"ax",@progbits
	.align	128
        .global         _Z15_tanhback_32_01ifPfS_
        .type           _Z15_tanhback_32_01ifPfS_,@function
        .size           _Z15_tanhback_32_01ifPfS_,(.L_x_242 - _Z15_tanhback_32_01ifPfS_)
        .other          _Z15_tanhback_32_01ifPfS_,@"STO_CUDA_ENTRY STV_DEFAULT"
_Z15_tanhback_32_01ifPfS_:
.text._Z15_tanhback_32_01ifPfS_:
        /* <DEDUP_REMOVED lines=12> */
[----:B------:R-:W4:Y:S01]  /*00c0*/  LDCU UR8, c[0x0][0x384] ;  /* 0x00007080ff0877ac */ /* 0x000f220008000800 */
[----:B-1----:R-:W-:-:S07]  /*00d0*/  IMAD R11, R11, UR4, RZ ;  /* 0x000000040b0b7c24 */ /* 0x002fce000f8e02ff */
.L_x_124:
[----:B0-----:R-:W-:-:S06]  /*00e0*/  IMAD.WIDE R2, R0, 0x4, R6 ;  /* 0x0000000400027825 */ /* 0x001fcc00078e0206 */
[----:B--2---:R-:W2:Y:S01]  /*00f0*/  LDG.E R2, desc[UR6][R2.64] ;  /* 0x0000000602027981 */ /* 0x004ea2000c1e1900 */
[----:B-1-3--:R-:W-:Y:S01]  /*0100*/  IMAD.WIDE R4, R0, 0x4, R8 ;  /* 0x0000000400047825 */ /* 0x00afe200078e0208 */
[----:B------:R-:W-:-:S04]  /*0110*/  IADD3 R0, PT, PT, R11, R0, RZ ;  /* 0x000000000b007210 */ /* 0x000fc80007ffe0ff */
[----:B------:R-:W-:Y:S01]  /*0120*/  ISETP.GE.AND P0, PT, R0, UR5, PT ;  /* 0x0000000500007c0c */ /* 0x000fe2000bf06270 */
[----:B--2---:R-:W-:-:S04]  /*0130*/  FFMA R10, -R2, R2, 1 ;  /* 0x3f800000020a7423 */ /* 0x004fc80000000102 */
[----:B----4-:R-:W-:-:S05]  /*0140*/  FMUL R13, R10, UR8 ;  /* 0x000000080a0d7c20 */ /* 0x010fca0008400000 */
[----:B------:R1:W-:Y:S03]  /*0150*/  STG.E desc[UR6][R4.64], R13 ;  /* 0x0000000d04007986 */ /* 0x0003e6000c101906 */
[----:B------:R-:W-:Y:S05]  /*0160*/  @!P0 BRA `(.L_x_124) ;  /* 0xfffffffc00dc8947 */ /* 0x000fea000383ffff */
[----:B------:R-:W-:Y:S05]  /*0170*/  EXIT ;  /* 0x000000000000794d */ /* 0x000fea0003800000 */
.L_x_125:
        /* <DEDUP_REMOVED lines=16> */
.L_x_242:


//--------------------- .text._Z15_sigmback_64_01idPdS_ --------------------------
	.section	.text._Z15_sigmback_64_01idPdS_,"ax",@progbits
	.align	128
        .global         _Z15_sigmback_64_01idPdS_
        .type           _Z15_sigmback_64_01idPdS_,@function
        .size           _Z15_sigmback_64_01idPdS_,(.L_x_243 - _Z15_sigmback_64_01idPdS_)
        .other          _Z15_sigmback_64_01idPdS_,@"STO_CUDA_ENTRY STV_DEFAULT"
_Z15_sigmback_64_01idPdS_:
.text._Z15_sigmback_64_01idPdS_:
        /* <DEDUP_REMOVED lines=14> */
.L_x_126:
[----:B0-----:R-:W-:-:S06]  /*00e0*/  IMAD.WIDE R2, R0, 0x8, R8 ;  /* 0x0000000800027825 */ /* 0x001fcc00078e0208 */
[----:B--2---:R-:W4:Y:S02]  /*00f0*/  LDG.E.64 R2, desc[UR6][R2.64] ;  /* 0x0000000602027981 */ /* 0x004f24000c1e1b00 */
[C---:B----4-:R-:W-:Y:S02]  /*0100*/  DMUL R4, R2.reuse, UR8 ;  /* 0x0000000802047c28 */ /* 0x050fe40008000000 */
[----:B------:R-:W-:-:S08]  /*0110*/  DADD R6, -R2, 1 ;  /* 0x3ff0000002067429 */ /* 0x000fd00000000100 */
[----:B------:R-:W-:Y:S01]  /*0120*/  DMUL R4, R4, R6 ;  /* 0x0000000604047228 */ /* 0x000fe20000000000 */
[----:B---3--:R-:W-:Y:S01]  /*0130*/  IMAD.WIDE R6, R0, 0x8, R10 ;  /* 0x0000000800067825 */ /* 0x008fe200078e020a */
[----:B------:R-:W-:-:S05]  /*0140*/  IADD3 R0, PT, PT, R13, R0, RZ ;  /* 0x000000000d007210 */ /* 0x000fca0007ffe0ff */
[----:B------:R1:W-:Y:S01]  /*0150*/  STG.E.64 desc[UR6][R6.64], R4 ;  /* 0x0000000406007986 */ /* 0x0003e2000c101b06 */
[----:B------:R-:W-:-:S13]  /*0160*/  ISETP.GE.AND P0, PT, R0, UR5, PT ;  /* 0x0000000500007c0c */ /* 0x000fda000bf06270 */
[----:B-1----:R-:W-:Y:S05]  /*0170*/  @!P0 BRA `(.L_x_126) ;  /* 0xfffffffc00d88947 */ /* 0x002fea000383ffff */
[----:B------:R-:W-:Y:S05]  /*0180*/  EXIT ;  /* 0x000000000000794d */ /* 0x000fea0003800000 */
.L_x_127:
        /* <DEDUP_REMOVED lines=15> */
.L_x_243:


//--------------------- .text._Z15_sigmback_32_01ifPfS_ --------------------------
	.section	.text._Z15_sigmback_32_01ifPfS_,"ax",@progbits
	.align	128
        .global         _Z15_sigmback_32_01ifPfS_
        .type           _Z15_sigmback_32_01ifPfS_,@function
        .size           _Z15_sigmback_32_01ifPfS_,(.L_x_244 - _Z15_sigmback_32_01ifPfS_)
        .other          _Z15_sigmback_32_01ifPfS_,@"STO_CUDA_ENTRY STV_DEFAULT"
_Z15_sigmback_32_01ifPfS_:
.text._Z15_sigmback_32_01ifPfS_:
        /* <DEDUP_REMOVED lines=14> */
.L_x_128:
[----:B0-----:R-:W-:-:S06]  /*00e0*/  IMAD.WIDE R2, R0, 0x4, R6 ;  /* 0x0000000400027825 */ /* 0x001fcc00078e0206 */
[----:B--2---:R-:W4:Y:S01]  /*00f0*/  LDG.E R2, desc[UR6][R2.64] ;  /* 0x0000000602027981 */ /* 0x004f22000c1e1900 */
[----:B-1-3--:R-:W-:Y:S01]  /*0100*/  IMAD.WIDE R4, R0, 0x4, R8 ;  /* 0x0000000400047825 */ /* 0x00afe200078e0208 */
[----:B------:R-:W-:-:S04]  /*0110*/  IADD3 R0, PT, PT, R11, R0, RZ ;  /* 0x000000000b007210 */ /* 0x000fc80007ffe0ff */
[----:B------:R-:W-:Y:S01]  /*0120*/  ISETP.GE.AND P0, PT, R0, UR5, PT ;  /* 0x0000000500007c0c */ /* 0x000fe2000bf06270 */
[C---:B----4-:R-:W-:Y:S01]  /*0130*/  FMUL R10, R2.reuse, UR8 ;  /* 0x00000008020a7c20 */ /* 0x050fe20008400000 */
[----:B------:R-:W-:-:S04]  /*0140*/  FADD R13, -R2, 1 ;  /* 0x3f800000020d7421 */ /* 0x000fc80000000100 */
[----:B------:R-:W-:-:S05]  /*0150*/  FMUL R13, R10, R13 ;  /* 0x0000000d0a0d7220 */ /* 0x000fca0000400000 */
[----:B------:R1:W-:Y:S02]  /*0160*/  STG.E desc[UR6][R4.64], R13 ;  /* 0x0000000d04007986 */ /* 0x0003e4000c101906 */
[----:B------:R-:W-:Y:S05]  /*0170*/  @!P0 BRA `(.L_x_128) ;  /* 0xfffffffc00d88947 */ /* 0x000fea000383ffff */
[----:B------:R-:W-:Y:S05]  /*0180*/  EXIT ;  /* 0x000000000000794d */ /* 0x000fea0003800000 */
.L_x_129:
        /* <DEDUP_REMOVED lines=15> */
.L_x_244:


//--------------------- .text._Z15_reluback_64_01idPdS_ --------------------------
	.section	.text._Z15_reluback_64_01idPdS_,"ax",@progbits
	.align	128
        .global         _Z15_reluback_64_01idPdS_
        .type           _Z15_reluback_64_01idPdS_,@function
        .size           _Z15_reluback_64_01idPdS_,(.L_x_245 - _Z15_reluback_64_01idPdS_)
        .other          _Z15_reluback_64_01idPdS_,@"STO_CUDA_ENTRY STV_DEFAULT"
_Z15_reluback_64_01idPdS_:
.text._Z15_reluback_64_01idPdS_:
        /* <DEDUP_REMOVED lines=11> */
[----:B------:R-:W3:Y:S08]  /*00b0*/  LDC.64 R10, c[0x0][0x398] ;  /* 0x0000e600ff0a7b82 */ /* 0x000ef00000000a00 */
[----:B------:R-:W4:Y:S01]  /*00c0*/  LDC.64 R14, c[0x0][0x388] ;  /* 0x0000e200ff0e7b82 */ /* 0x000f220000000a00 */
[----:B-1----:R-:W-:-:S07]  /*00d0*/  IMAD R13, R13, UR4, RZ ;  /* 0x000000040d0d7c24 */ /* 0x002fce000f8e02ff */
.L_x_130:
[----:B0-----:R-:W-:-:S06]  /*00e0*/  IMAD.WIDE R2, R0, 0x8, R8 ;  /* 0x0000000800027825 */ /* 0x001fcc00078e0208 */
[----:B--2---:R-:W2:Y:S01]  /*00f0*/  LDG.E.64 R2, desc[UR6][R2.64] ;  /* 0x0000000602027981 */ /* 0x004ea2000c1e1b00 */
[----:B-1-3--:R-:W-:Y:S01]  /*0100*/  IMAD.WIDE R4, R0, 0x8, R10 ;  /* 0x0000000800047825 */ /* 0x00afe200078e020a */
[----:B------:R-:W-:Y:S01]  /*0110*/  IADD3 R0, PT, PT, R13, R0, RZ ;  /* 0x000000000d007210 */ /* 0x000fe20007ffe0ff */
[----:B--2---:R-:W-:-:S06]  /*0120*/  DSETP.GT.AND P0, PT, R2, RZ, PT ;  /* 0x000000ff0200722a */ /* 0x004fcc0003f04000 */
[----:B----4-:R-:W-:Y:S02]  /*0130*/  FSEL R6, R14, RZ, P0 ;  /* 0x000000ff0e067208 */ /* 0x010fe40000000000 */
[----:B------:R-:W-:Y:S02]  /*0140*/  FSEL R7, R15, RZ, P0 ;  /* 0x000000ff0f077208 */ /* 0x000fe40000000000 */
[----:B------:R-:W-:-:S03]  /*0150*/  ISETP.GE.AND P0, PT, R0, UR5, PT ;  /* 0x0000000500007c0c */ /* 0x000fc6000bf06270 */
[----:B------:R1:W-:Y:S10]  /*0160*/  STG.E.64 desc[UR6][R4.64], R6 ;  /* 0x0000000604007986 */ /* 0x0003f4000c101b06 */
[----:B------:R-:W-:Y:S05]  /*0170*/  @!P0 BRA `(.L_x_130) ;  /* 0xfffffffc00d88947 */ /* 0x000fea000383ffff */
[----:B------:R-:W-:Y:S05]  /*0180*/  EXIT ;  /* 0x000000000000794d */ /* 0x000fea0003800000 */
.L_x_131:
        /* <DEDUP_REMOVED lines=15> */
.L_x_245:


//--------------------- .text._Z15_reluback_32_01ifPfS_ --------------------------
	.section	.text._Z15_reluback_32_01ifPfS_,"ax",@progbits
	.align	128
        .global         _Z15_reluback_32_01ifPfS_
        .type           _Z15_reluback_32_01ifPfS_,@function
        .size           _Z15_reluback_32_01ifPfS_,(.L_x_246 - _Z15_reluback_32_01ifPfS_)
        .other          _Z15_reluback_32_01ifPfS_,@"STO_CUDA_ENTRY STV_DEFAULT"
_Z15_reluback_32_01ifPfS_:
.text._Z15_reluback_32_01ifPfS_:
        /* <DEDUP_REMOVED lines=13> */
[----:B-1----:R-:W-:-:S07]  /*00d0*/  IMAD R11, R11, UR4, RZ ;  /* 0x000000040b0b7c24 */ /* 0x002fce000f8e02ff */
.L_x_132:
[----:B---3--:R-:W-:-:S06]  /*00e0*/  IMAD.WIDE R2, R0, 0x4, R6 ;  /* 0x0000000400027825 */ /* 0x008fcc00078e0206 */
[----:B--2---:R-:W2:Y:S01]  /*00f0*/  LDG.E R2, desc[UR6][R2.64] ;  /* 0x0000000602027981 */ /* 0x004ea2000c1e1900 */
[----:B-1--4-:R-:W-:Y:S01]  /*0100*/  IMAD.WIDE R4, R0, 0x4, R8 ;  /* 0x0000000400047825 */ /* 0x012fe200078e0208 */
[----:B------:R-:W-:Y:S02]  /*0110*/  IADD3 R0, PT, PT, R11, R0, RZ ;  /* 0x000000000b007210 */ /* 0x000fe40007ffe0ff */
[----:B--2---:R-:W-:-:S04]  /*0120*/  FSETP.GT.AND P0, PT, R2, RZ, PT ;  /* 0x000000ff0200720b */ /* 0x004fc80003f04000 */
[----:B0-----:R-:W-:Y:S02]  /*0130*/  FSEL R13, R10, RZ, P0 ;  /* 0x000000ff0a0d7208 */ /* 0x001fe40000000000 */
[----:B------:R-:W-:-:S03]  /*0140*/  ISETP.GE.AND P0, PT, R0, UR5, PT ;  /* 0x0000000500007c0c */ /* 0x000fc6000bf06270 */
[----:B------:R1:W-:Y:S10]  /*0150*/  STG.E desc[UR6][R4.64], R13 ;  /* 0x0000000d04007986 */ /* 0x0003f4000c101906 */
[----:B------:R-:W-:Y:S05]  /*0160*/  @!P0 BRA `(.L_x_132) ;  /* 0xfffffffc00dc8947 */ /* 0x000fea000383ffff */
[----:B------:R-:W-:Y:S05]  /*0170*/  EXIT ;  /* 0x000000000000794d */ /* 0x000fea0003800000 */
.L_x_133:
        /* <DEDUP_REMOVED lines=16> */
.L_x_246:


//--------------------- .text._Z15_invxback_64_01idPdS_ --------------------------
	.section	.text._Z15_invxback_64_01idPdS_,"ax",@progbits
	.align	128
        .global         _Z15_invxback_64_01idPdS_
        .type           _Z15_invxback_64_01idPdS_,@function
        .size           _Z15_invxback_64_01idPdS_,(.L_x_247 - _Z15_invxback_64_01idPdS_)
        .other          _Z15_invxback_64_01idPdS_,@"STO_CUDA_ENTRY STV_DEFAULT"
_Z15_invxback_64_01idPdS_:
.text._Z15_invxback_64_01idPdS_:
        /* <DEDUP_REMOVED lines=14> */
.L_x_134:
[----:B0-----:R-:W-:-:S06]  /*00e0*/  IMAD.WIDE R2, R0, 0x8, R8 ;  /* 0x0000000800027825 */ /* 0x001fcc00078e0208 */
[----:B--2---:R-:W4:Y:S01]  /*00f0*/  LDG.E.64 R2, desc[UR6][R2.64] ;  /* 0x0000000602027981 */ /* 0x004f22000c1e1b00 */
[----:B-1-3--:R-:W-:Y:S01]  /*0100*/  IMAD.WIDE R6, R0, 0x8, R10 ;  /* 0x0000000800067825 */ /* 0x00afe200078e020a */
[----:B------:R-:W-:-:S04]  /*0110*/  IADD3 R0, PT, PT, R13, R0, RZ ;  /* 0x000000000d007210 */ /* 0x000fc80007ffe0ff */
[----:B------:R-:W-:Y:S01]  /*0120*/  ISETP.GE.AND P0, PT, R0, UR5, PT ;  /* 0x0000000500007c0c */ /* 0x000fe2000bf06270 */
[----:B----4-:R-:W-:-:S08]  /*0130*/  DMUL R4, R2, -UR8 ;  /* 0x8000000802047c28 */ /* 0x010fd00008000000 */
[----:B------:R-:W-:-:S07]  /*0140*/  DMUL R4, R2, R4 ;  /* 0x0000000402047228 */ /* 0x000fce0000000000 */
[----:B------:R1:W-:Y:S01]  /*0150*/  STG.E.64 desc[UR6][R6.64], R4 ;  /* 0x0000000406007986 */ /* 0x0003e2000c101b06 */
[----:B------:R-:W-:Y:S05]  /*0160*/  @!P0 BRA `(.L_x_134) ;  /* 0xfffffffc00dc8947 */ /* 0x000fea000383ffff */
[----:B------:R-:W-:Y:S05]  /*0170*/  EXIT ;  /* 0x000000000000794d */ /* 0x000fea0003800000 */
.L_x_135:
        /* <DEDUP_REMOVED lines=16> */
.L_x_247:


//--------------------- .text._Z15_invxback_32_01ifPfS_ --------------------------
	.section	.text._Z15_invxback_32_01ifPfS_,"ax",@progbits
	.align	128
        .global         _Z15_invxback_32_01ifPfS_
        .type           _Z15_invxback_32_01ifPfS_,@function
        .size           _Z15_invxback_32_01ifPfS_,(.L_x_248 - _Z15_invxback_32_01ifPfS_)
        .other          _Z15_invxback_32_01ifPfS_,@"STO_CUDA_ENTRY STV_DEFAULT"
_Z15_invxback_32_01ifPfS_:
.text._Z15_invxback_32_01ifPfS_:
        /* <DEDUP_REMOVED lines=14> */
.L_x_136:
[----:B0-----:R-:W-:-:S06]  /*00e0*/  IMAD.WIDE R2, R0, 0x4, R6 ;  /* 0x0000000400027825 */ /* 0x001fcc00078e0206 */
[----:B--2---:R-:W4:Y:S01]  /*00f0*/  LDG.E R2, desc[UR6][R2.64] ;  /* 0x0000000602027981 */ /* 0x004f22000c1e1900 */
[----:B-1-3--:R-:W-:Y:S01]  /*0100*/  IMAD.WIDE R4, R0, 0x4, R8 ;  /* 0x0000000400047825 */ /* 0x00afe200078e0208 */
[----:B------:R-:W-:-:S04]  /*0110*/  IADD3 R0, PT, PT, R11, R0, RZ ;  /* 0x000000000b007210 */ /* 0x000fc80007ffe0ff */
[----:B------:R-:W-:Y:S01]  /*0120*/  ISETP.GE.AND P0, PT, R0, UR5, PT ;  /* 0x0000000500007c0c */ /* 0x000fe2000bf06270 */
[----:B----4-:R-:W-:-:S04]  /*0130*/  FMUL R13, R2, -UR8 ;  /* 0x80000008020d7c20 */ /* 0x010fc80008400000 */
[----:B------:R-:W-:-:S05]  /*0140*/  FMUL R13, R2, R13 ;  /* 0x0000000d020d7220 */ /* 0x000fca0000400000 */
[----:B------:R1:W-:Y:S03]  /*0150*/  STG.E desc[UR6][R4.64], R13 ;  /* 0x0000000d04007986 */ /* 0x0003e6000c101906 */
[----:B------:R-:W-:Y:S05]  /*0160*/  @!P0 BRA `(.L_x_136) ;  /* 0xfffffffc00dc8947 */ /* 0x000fea000383ffff */
[----:B------:R-:W-:Y:S05]  /*0170*/  EXIT ;  /* 0x000000000000794d */ /* 0x000fea0003800000 */
.L_x_137:
        /* <DEDUP_REMOVED lines=16> */
.L_x_248:


//--------------------- .text._Z9_le_64_01idPdS_  --------------------------
	.section	.text._Z9_le_64_01idPdS_,"ax",@progbits
	.align	128
        .global         _Z9_le_64_01idPdS_
        .type           _Z9_le_64_01idPdS_,@function
        .size           _Z9_le_64_01idPdS_,(.L_x_249 - _Z9_le_64_01idPdS_)
        .other          _Z9_le_64_01idPdS_,@"STO_CUDA_ENTRY STV_DEFAULT"
_Z9_le_64_01idPdS_:
.text._Z9_le_64_01idPdS_:
        /* <DEDUP_REMOVED lines=14> */
.L_x_138:
[----:B0-----:R-:W-:-:S06]  /*00e0*/  IMAD.WIDE R2, R0, 0x8, R8 ;  /* 0x0000000800027825 */ /* 0x001fcc00078e0208 */
[----:B--2---:R-:W4:Y:S01]  /*00f0*/  LDG.E.64 R2, desc[UR6][R2.64] ;  /* 0x0000000602027981 */ /* 0x004f22000c1e1b00 */
[----:B-1-3--:R-:W-:Y:S01]  /*0100*/  IMAD.WIDE R4, R0, 0x8, R10 ;  /* 0x0000000800047825 */ /* 0x00afe200078e020a */
[----:B------:R-:W-:Y:S02]  /*0110*/  MOV R6, RZ ;  /* 0x000000ff00067202 */ /* 0x000fe40000000f00 */
[----:B------:R-:W-:Y:S01]  /*0120*/  IADD3 R0, PT, PT, R13, R0, RZ ;  /* 0x000000000d007210 */ /* 0x000fe20007ffe0ff */
[----:B----4-:R-:W-:-:S06]  /*0130*/  DSETP.GE.AND P0, PT, R2, UR8, PT ;  /* 0x0000000802007e2a */ /* 0x010fcc000bf06000 */
[----:B------:R-:W-:Y:S02]  /*0140*/  FSEL R7, RZ, 1.875, !P0 ;  /* 0x3ff00000ff077808 */ /* 0x000fe40004000000 */
[----:B------:R-:W-:-:S03]  /*0150*/  ISETP.GE.AND P0, PT, R0, UR5, PT ;  /* 0x0000000500007c0c */ /* 0x000fc6000bf06270 */
[----:B------:R1:W-:Y:S10]  /*0160*/  STG.E.64 desc[UR6][R4.64], R6 ;  /* 0x0000000604007986 */ /* 0x0003f4000c101b06 */
[----:B------:R-:W-:Y:S05]  /*0170*/  @!P0 BRA `(.L_x_138) ;  /* 0xfffffffc00d88947 */ /* 0x000fea000383ffff */
[----:B------:R-:W-:Y:S05]  /*0180*/  EXIT ;  /* 0x000000000000794d */ /* 0x000fea0003800000 */
.L_x_139:
        /* <DEDUP_REMOVED lines=15> */
.L_x_249:


//--------------------- .text._Z9_le_32_01ifPfS_  --------------------------
	.section	.text._Z9_le_32_01ifPfS_,"ax",@progbits
	.align	128
        .global         _Z9_le_32_01ifPfS_
        .type           _Z9_le_32_01ifPfS_,@function
        .size           _Z9_le_32_01ifPfS_,(.L_x_250 - _Z9_le_32_01ifPfS_)
        .other          _Z9_le_32_01ifPfS_,@"STO_CUDA_ENTRY STV_DEFAULT"
_Z9_le_32_01ifPfS_:
.text._Z9_le_32_01ifPfS_:
        /* <DEDUP_REMOVED lines=14> */
.L_x_140:
[----:B0-----:R-:W-:-:S06]  /*00e0*/  IMAD.WIDE R2, R0, 0x4, R6 ;  /* 0x0000000400027825 */ /* 0x001fcc00078e0206 */
[----:B--2---:R-:W4:Y:S01]  /*00f0*/  LDG.E R2, desc[UR6][R2.64] ;  /* 0x0000000602027981 */ /* 0x004f22000c1e1900 */
[----:B-1-3--:R-:W-:Y:S01]  /*0100*/  IMAD.WIDE R4, R0, 0x4, R8 ;  /* 0x0000000400047825 */ /* 0x00afe200078e0208 */
[----:B------:R-:W-:-:S04]  /*0110*/  IADD3 R0, PT, PT, R11, R0, RZ ;  /* 0x000000000b007210 */ /* 0x000fc80007ffe0ff */
[----:B------:R-:W-:Y:S02]  /*0120*/  ISETP.GE.AND P0, PT, R0, UR5, PT ;  /* 0x0000000500007c0c */ /* 0x000fe4000bf06270 */
[----:B----4-:R-:W-:-:S05]  /*0130*/  FSET.BF.GE.AND R13, R2, UR8, PT ;  /* 0x00000008020d7c0a */ /* 0x010fca000b806000 */
[----:B------:R1:W-:Y:S06]  /*0140*/  STG.E desc[UR6][R4.64], R13 ;  /* 0x0000000d04007986 */ /* 0x0003ec000c101906 */
[----:B------:R-:W-:Y:S05]  /*0150*/  @!P0 BRA `(.L_x_140) ;  /* 0xfffffffc00e08947 */ /* 0x000fea000383ffff */
[----:B------:R-:W-:Y:S05]  /*0160*/  EXIT ;  /* 0x000000000000794d */ /* 0x000fea0003800000 */
.L_x_141:
        /* <DEDUP_REMOVED lines=9> */
.L_x_250:


//--------------------- .text._Z9_lt_64_01idPdS_  --------------------------
	.section	.text._Z9_lt_64_01idPdS_,"ax",@progbits
	.align	128
        .global         _Z9_lt_64_01idPdS_
        .type           _Z9_lt_64_01idPdS_,@function
        .size           _Z9_lt_64_01idPdS_,(.L_x_251 - _Z9_lt_64_01idPdS_)
        .other          _Z9_lt_64_01idPdS_,@"STO_CUDA_ENTRY STV_DEFAULT"
_Z9_lt_64_01idPdS_:
.text._Z9_lt_64_01idPdS_:
        /* <DEDUP_REMOVED lines=14> */
.L_x_142:
[----:B0-----:R-:W-:-:S06]  /*00e0*/  IMAD.WIDE R2, R0, 0x8, R8 ;  /* 0x0000000800027825 */ /* 0x001fcc00078e0208 */
[----:B--2---:R-:W4:Y:S01]  /*00f0*/  LDG.E.64 R2, desc[UR6][R2.64] ;  /* 0x0000000602027981 */ /* 0x004f22000c1e1b00 */
[----:B-1-3--:R-:W-:Y:S01]  /*0100*/  IMAD.WIDE R4, R0, 0x8, R10 ;  /* 0x0000000800047825 */ /* 0x00afe200078e020a */
[----:B------:R-:W-:Y:S02]  /*0110*/  MOV R6, RZ ;  /* 0x000000ff00067202 */ /* 0x000fe40000000f00 */
[----:B------:R-:W-:Y:S01]  /*0120*/  IADD3 R0, PT, PT, R13, R0, RZ ;  /* 0x000000000d007210 */ /* 0x000fe20007ffe0ff */
[----:B----4-:R-:W-:-:S06]  /*0130*/  DSETP.GT.AND P0, PT, R2, UR8, PT ;  /* 0x0000000802007e2a */ /* 0x010fcc000bf04000 */
[----:B------:R-:W-:Y:S02]  /*0140*/  FSEL R7, RZ, 1.875, !P0 ;  /* 0x3ff00000ff077808 */ /* 0x000fe40004000000 */
[----:B------:R-:W-:-:S03]  /*0150*/  ISETP.GE.AND P0, PT, R0, UR5, PT ;  /* 0x0000000500007c0c */ /* 0x000fc6000bf06270 */
[----:B------:R1:W-:Y:S10]  /*0160*/  STG.E.64 desc[UR6][R4.64], R6 ;  /* 0x0000000604007986 */ /* 0x0003f4000c101b06 */
[----:B------:R-:W-:Y:S05]  /*0170*/  @!P0 BRA `(.L_x_142) ;  /* 0xfffffffc00d88947 */ /* 0x000fea000383ffff */
[----:B------:R-:W-:Y:S05]  /*0180*/  EXIT ;  /* 0x000000000000794d */ /* 0x000fea0003800000 */
.L_x_143:
        /* <DEDUP_REMOVED lines=15> */
.L_x_251:


//--------------------- .text._Z9_lt_32_01ifPfS_  --------------------------
	.section	.text._Z9_lt_32_01ifPfS_,"ax",@progbits
	.align	128
        .global         _Z9_lt_32_01ifPfS_
        .type           _Z9_lt_32_01ifPfS_,@function
        .size           _Z9_lt_32_01ifPfS_,(.L_x_252 - _Z9_lt_32_01ifPfS_)
        .other          _Z9_lt_32_01ifPfS_,@"STO_CUDA_ENTRY STV_DEFAULT"
_Z9_lt_32_01ifPfS_:
.text._Z9_lt_32_01ifPfS_:
        /* <DEDUP_REMOVED lines=14> */
.L_x_144:
[----:B0-----:R-:W-:-:S06]  /*00e0*/  IMAD.WIDE R2, R0, 0x4, R6 ;  /* 0x0000000400027825 */ /* 0x001fcc00078e0206 */
[----:B--2---:R-:W4:Y:S01]  /*00f0*/  LDG.E R2, desc[UR6][R2.64] ;  /* 0x0000000602027981 */ /* 0x004f22000c1e1900 */
[----:B-1-3--:R-:W-:Y:S01]  /*0100*/  IMAD.WIDE R4, R0, 0x4, R8 ;  /* 0x0000000400047825 */ /* 0x00afe200078e0208 */
[----:B------:R-:W-:-:S04]  /*0110*/  IADD3 R0, PT, PT, R11, R0, RZ ;  /* 0x000000000b007210 */ /* 0x000fc80007ffe0ff */
[----:B------:R-:W-:Y:S02]  /*0120*/  ISETP.GE.AND P0, PT, R0, UR5, PT ;  /* 0x0000000500007c0c */ /* 0x000fe4000bf06270 */
[----:B----4-:R-:W-:-:S05]  /*0130*/  FSET.BF.GT.AND R13, R2, UR8, PT ;  /* 0x00000008020d7c0a */ /* 0x010fca000b804000 */
[----:B------:R1:W-:Y:S06]  /*0140*/  STG.E desc[UR6][R4.64], R13 ;  /* 0x0000000d04007986 */ /* 0x0003ec000c101906 */
[----:B------:R-:W-:Y:S05]  /*0150*/  @!P0 BRA `(.L_x_144) ;  /* 0xfffffffc00e08947 */ /* 0x000fea000383ffff */
[----:B------:R-:W-:Y:S05]  /*0160*/  EXIT ;  /* 0x000000000000794d */ /* 0x000fea0003800000 */
.L_x_145:
        /* <DEDUP_REMOVED lines=9> */
.L_x_252:


//--------------------- .text._Z9_ge_64_01idPdS_  --------------------------
	.section	.text._Z9_ge_64_01idPdS_,"ax",@progbits
	.align	128
        .global         _Z9_ge_64_01idPdS_
        .type           _Z9_ge_64_01idPdS_,@function
        .size           _Z9_ge_64_01idPdS_,(.L_x_253 - _Z9_ge_64_01idPdS_)
        .other          _Z9_ge_64_01idPdS_,@"STO_CUDA_ENTRY STV_DEFAULT"
_Z9_ge_64_01idPdS_:
.text._Z9_ge_64_01idPdS_:
        /* <DEDUP_REMOVED lines=14> */
.L_x_146:
[----:B0-----:R-:W-:-:S06]  /*00e0*/  IMAD.WIDE R2, R0, 0x8, R8 ;  /* 0x0000000800027825 */ /* 0x001fcc00078e0208 */
[----:B--2---:R-:W4:Y:S01]  /*00f0*/  LDG.E.64 R2, desc[UR6][R2.64] ;  /* 0x0000000602027981 */ /* 0x004f22000c1e1b00 */
[----:B-1-3--:R-:W-:Y:S01]  /*0100*/  IMAD.WIDE R4, R0, 0x8, R10 ;  /* 0x0000000800047825 */ /* 0x00afe200078e020a */
[----:B------:R-:W-:Y:S02]  /*0110*/  MOV R6, RZ ;  /* 0x000000ff00067202 */ /* 0x000fe40000000f00 */
[----:B------:R-:W-:Y:S01]  /*0120*/  IADD3 R0, PT, PT, R13, R0, RZ ;  /* 0x000000000d007210 */ /* 0x000fe20007ffe0ff */
[----:B----4-:R-:W-:-:S06]  /*0130*/  DSETP.GTU.AND P0, PT, R2, UR8, PT ;  /* 0x0000000802007e2a */ /* 0x010fcc000bf0c000 */
[----:B------:R-:W-:Y:S02]  /*0140*/  FSEL R7, RZ, 1.875, P0 ;  /* 0x3ff00000ff077808 */ /* 0x000fe40000000000 */
[----:B------:R-:W-:-:S03]  /*0150*/  ISETP.GE.AND P0, PT, R0, UR5, PT ;  /* 0x0000000500007c0c */ /* 0x000fc6000bf06270 */
[----:B------:R1:W-:Y:S10]  /*0160*/  STG.E.64 desc[UR6][R4.64], R6 ;  /* 0x0000000604007986 */ /* 0x0003f4000c101b06 */
[----:B------:R-:W-:Y:S05]  /*0170*/  @!P0 BRA `(.L_x_146) ;  /* 0xfffffffc00d88947 */ /* 0x000fea000383ffff */
[----:B------:R-:W-:Y:S05]  /*0180*/  EXIT ;  /* 0x000000000000794d */ /* 0x000fea0003800000 */
.L_x_147:
        /* <DEDUP_REMOVED lines=15> */
.L_x_253:


//--------------------- .text._Z9_ge_32_01ifPfS_  --------------------------
	.section	.text._Z9_ge_32_01ifPfS_,"ax",@progbits
	.align	128
        .global         _Z9_ge_32_01ifPfS_
        .type           _Z9_ge_32_01ifPfS_,@function
        .size           _Z9_ge_32_01ifPfS_,(.L_x_254 - _Z9_ge_32_01ifPfS_)
        .other          _Z9_ge_32_01ifPfS_,@"STO_CUDA_ENTRY STV_DEFAULT"
_Z9_ge_32_01ifPfS_:
.text._Z9_ge_32_01ifPfS_:
        /* <DEDUP_REMOVED lines=14> */
.L_x_148:
[----:B0-----:R-:W-:-:S06]  /*00e0*/  IMAD.WIDE R2, R0, 0x4, R6 ;  /* 0x0000000400027825 */ /* 0x001fcc00078e0206 */
[----:B--2---:R-:W4:Y:S01]  /*00f0*/  LDG.E R2, desc[UR6][R2.64] ;  /* 0x0000000602027981 */ /* 0x004f22000c1e1900 */
[----:B-1-3--:R-:W-:Y:S01]  /*0100*/  IMAD.WIDE R4, R0, 0x4, R8 ;  /* 0x0000000400047825 */ /* 0x00afe200078e0208 */
[----:B------:R-:W-:-:S04]  /*0110*/  IADD3 R0, PT, PT, R11, R0, RZ ;  /* 0x000000000b007210 */ /* 0x000fc80007ffe0ff */
[----:B------:R-:W-:Y:S02]  /*0120*/  ISETP.GE.AND P0, PT, R0, UR5, PT ;  /* 0x0000000500007c0c */ /* 0x000fe4000bf06270 */
[----:B----4-:R-:W-:-:S05]  /*0130*/  FSET.BF.LE.AND R13, R2, UR8, PT ;  /* 0x00000008020d7c0a */ /* 0x010fca000b803000 */
[----:B------:R1:W-:Y:S06]  /*0140*/  STG.E desc[UR6][R4.64], R13 ;  /* 0x0000000d04007986 */ /* 0x0003ec000c101906 */
[----:B------:R-:W-:Y:S05]  /*0150*/  @!P0 BRA `(.L_x_148) ;  /* 0xfffffffc00e08947 */ /* 0x000fea000383ffff */
[----:B------:R-:W-:Y:S05]  /*0160*/  EXIT ;  /* 0x000000000000794d */ /* 0x000fea0003800000 */
.L_x_149:
        /* <DEDUP_REMOVED lines=9> */
.L_x_254:


//--------------------- .text._Z9_gt_64_01idPdS_  --------------------------
	.section	.text._Z9_gt_64_01idPdS_,"ax",@progbits
	.align	128
        .global         _Z9_gt_64_01idPdS_
        .type           _Z9_gt_64_01idPdS_,@function
        .size           _Z9_gt_64_01idPdS_,(.L_x_255 - _Z9_gt_64_01idPdS_)
        .other          _Z9_gt_64_01idPdS_,@"STO_CUDA_ENTRY STV_DEFAULT"
_Z9_gt_64_01idPdS_:
.text._Z9_gt_64_01idPdS_:
        /* <DEDUP_REMOVED lines=14> */
.L_x_150:
[----:B0-----:R-:W-:-:S06]  /*00e0*/  IMAD.WIDE R2, R0, 0x8, R8 ;  /* 0x0000000800027825 */ /* 0x001fcc00078e0208 */
[----:B--2---:R-:W4:Y:S01]  /*00f0*/  LDG.E.64 R2, desc[UR6][R2.64] ;  /* 0x0000000602027981 */ /* 0x004f22000c1e1b00 */
[----:B-1-3--:R-:W-:Y:S01]  /*0100*/  IMAD.WIDE R4, R0, 0x8, R10 ;  /* 0x0000000800047825 */ /* 0x00afe200078e020a */
[----:B------:R-:W-:Y:S02]  /*0110*/  MOV R6, RZ ;  /* 0x000000ff00067202 */ /* 0x000fe40000000f00 */
[----:B------:R-:W-:Y:S01]  /*0120*/  IADD3 R0, PT, PT, R13, R0, RZ ;  /* 0x000000000d007210 */ /* 0x000fe20007ffe0ff */
[----:B----4-:R-:W-:-:S06]  /*0130*/  DSETP.GEU.AND P0, PT, R2, UR8, PT ;  /* 0x0000000802007e2a */ /* 0x010fcc000bf0e000 */
[----:B------:R-:W-:Y:S02]  /*0140*/  FSEL R7, RZ, 1.875, P0 ;  /* 0x3ff00000ff077808 */ /* 0x000fe40000000000 */
[----:B------:R-:W-:-:S03]  /*0150*/  ISETP.GE.AND P0, PT, R0, UR5, PT ;  /* 0x0000000500007c0c */ /* 0x000fc6000bf06270 */
[----:B------:R1:W-:Y:S10]  /*0160*/  STG.E.64 desc[UR6][R4.64], R6 ;  /* 0x0000000604007986 */ /* 0x0003f4000c101b06 */
[----:B------:R-:W-:Y:S05]  /*0170*/  @!P0 BRA `(.L_x_150) ;  /* 0xfffffffc00d88947 */ /* 0x000fea000383ffff */
[----:B------:R-:W-:Y:S05]  /*0180*/  EXIT ;  /* 0x000000000000794d */ /* 0x000fea0003800000 */
.L_x_151:
        /* <DEDUP_REMOVED lines=15> */
.L_x_255:


//--------------------- .text._Z9_gt_32_01ifPfS_  --------------------------
	.section	.text._Z9_gt_32_01ifPfS_,"ax",@progbits
	.align	128
        .global         _Z9_gt_32_01ifPfS_
        .type           _Z9_gt_32_01ifPfS_,@function
        .size           _Z9_gt_32_01ifPfS_,(.L_x_256 - _Z9_gt_32_01ifPfS_)
        .other          _Z9_gt_32_01ifPfS_,@"STO_CUDA_ENTRY STV_DEFAULT"
_Z9_gt_32_01ifPfS_:
.text._Z9_gt_32_01ifPfS_:
        /* <DEDUP_REMOVED lines=14> */
.L_x_152:
[----:B0-----:R-:W-:-:S06]  /*00e0*/  IMAD.WIDE R2, R0, 0x4, R6 ;  /* 0x0000000400027825 */ /* 0x001fcc00078e0206 */
[----:B--2---:R-:W4:Y:S01]  /*00f0*/  LDG.E R2, desc[UR6][R2.64] ;  /* 0x0000000602027981 */ /* 0x004f22000c1e1900 */
[----:B-1-3--:R-:W-:Y:S01]  /*0100*/  IMAD.WIDE R4, R0, 0x4, R8 ;  /* 0x0000000400047825 */ /* 0x00afe200078e0208 */
[----:B------:R-:W-:-:S04]  /*0110*/  IADD3 R0, PT, PT, R11, R0, RZ ;  /* 0x000000000b007210 */ /* 0x000fc80007ffe0ff */
[----:B------:R-:W-:Y:S02]  /*0120*/  ISETP.GE.AND P0, PT, R0, UR5, PT ;  /* 0x0000000500007c0c */ /* 0x000fe4000bf06270 */
[----:B----4-:R-:W-:-:S05]  /*0130*/  FSET.BF.LT.AND R13, R2, UR8, PT ;  /* 0x00000008020d7c0a */ /* 0x010fca000b801000 */
[----:B------:R1:W-:Y:S06]  /*0140*/  STG.E desc[UR6][R4.64], R13 ;  /* 0x0000000d04007986 */ /* 0x0003ec000c101906 */
[----:B------:R-:W-:Y:S05]  /*0150*/  @!P0 BRA `(.L_x_152) ;  /* 0xfffffffc00e08947 */ /* 0x000fea000383ffff */
[----:B------:R-:W-:Y:S05]  /*0160*/  EXIT ;  /* 0x000000000000794d */ /* 0x000fea0003800000 */
.L_x_153:
        /* <DEDUP_REMOVED lines=9> */
.L_x_256:


//--------------------- .text._Z9_ne_64_01idPdS_  --------------------------
	.section	.text._Z9_ne_64_01idPdS_,"ax",@progbits
	.align	128
        .global         _Z9_ne_64_01idPdS_
        .type           _Z9_ne_64_01idPdS_,@function
        .size           _Z9_ne_64_01idPdS_,(.L_x_257 - _Z9_ne_64_01idPdS_)
        .other          _Z9_ne_64_01idPdS_,@"STO_CUDA_ENTRY STV_DEFAULT"
_Z9_ne_64_01idPdS_:
.text._Z9_ne_64_01idPdS_:
        /* <DEDUP_REMOVED lines=14> */
.L_x_154:
[----:B0-----:R-:W-:-:S06]  /*00e0*/  IMAD.WIDE R2, R0, 0x8, R8 ;  /* 0x0000000800027825 */ /* 0x001fcc00078e0208 */
[----:B--2---:R-:W4:Y:S01]  /*00f0*/  LDG.E.64 R2, desc[UR6][R2.64] ;  /* 0x0000000602027981 */ /* 0x004f22000c1e1b00 */
[----:B-1-3--:R-:W-:Y:S01]  /*0100*/  IMAD.WIDE R4, R0, 0x8, R10 ;  /* 0x0000000800047825 */ /* 0x00afe200078e020a */
[----:B------:R-:W-:Y:S02]  /*0110*/  MOV R6, RZ ;  /* 0x000000ff00067202 */ /* 0x000fe40000000f00 */
[----:B------:R-:W-:Y:S01]  /*0120*/  IADD3 R0, PT, PT, R13, R0, RZ ;  /* 0x000000000d007210 */ /* 0x000fe20007ffe0ff */
[----:B----4-:R-:W-:-:S06]  /*0130*/  DSETP.NEU.AND P0, PT, R2, UR8, PT ;  /* 0x0000000802007e2a */ /* 0x010fcc000bf0d000 */
[----:B------:R-:W-:Y:S02]  /*0140*/  FSEL R7, RZ, 1.875, !P0 ;  /* 0x3ff00000ff077808 */ /* 0x000fe40004000000 */
[----:B------:R-:W-:-:S03]  /*0150*/  ISETP.GE.AND P0, PT, R0, UR5, PT ;  /* 0x0000000500007c0c */ /* 0x000fc6000bf06270 */
[----:B------:R1:W-:Y:S10]  /*0160*/  STG.E.64 desc[UR6][R4.64], R6 ;  /* 0x0000000604007986 */ /* 0x0003f4000c101b06 */
[----:B------:R-:W-:Y:S05]  /*0170*/  @!P0 BRA `(.L_x_154) ;  /* 0xfffffffc00d88947 */ /* 0x000fea000383ffff */
[----:B------:R-:W-:Y:S05]  /*0180*/  EXIT ;  /* 0x000000000000794d */ /* 0x000fea0003800000 */
.L_x_155:
        /* <DEDUP_REMOVED lines=15> */
.L_x_257:


//--------------------- .text._Z9_ne_32_01ifPfS_  --------------------------
	.section	.text._Z9_ne_32_01ifPfS_,"ax",@progbits
	.align	128
        .global         _Z9_ne_32_01ifPfS_
        .type           _Z9_ne_32_01ifPfS_,@function
        .size           _Z9_ne_32_01ifPfS_,(.L_x_258 - _Z9_ne_32_01ifPfS_)
        .other          _Z9_ne_32_01ifPfS_,@"STO_CUDA_ENTRY STV_DEFAULT"
_Z9_ne_32_01ifPfS_:
.text._Z9_ne_32_01ifPfS_:
        /* <DEDUP_REMOVED lines=14> */
.L_x_156:
[----:B0-----:R-:W-:-:S06]  /*00e0*/  IMAD.WIDE R2, R0, 0x4, R6 ;  /* 0x0000000400027825 */ /* 0x001fcc00078e0206 */
[----:B--2---:R-:W4:Y:S01]  /*00f0*/  LDG.E R2, desc[UR6][R2.64] ;  /* 0x0000000602027981 */ /* 0x004f22000c1e1900 */
[----:B-1-3--:R-:W-:Y:S01]  /*0100*/  IMAD.WIDE R4, R0, 0x4, R8 ;  /* 0x0000000400047825 */ /* 0x00afe200078e0208 */
[----:B------:R-:W-:-:S04]  /*0110*/  IADD3 R0, PT, PT, R11, R0, RZ ;  /* 0x000000000b007210 */ /* 0x000fc80007ffe0ff */
[----:B------:R-:W-:Y:S02]  /*0120*/  ISETP.GE.AND P0, PT, R0, UR5, PT ;  /* 0x0000000500007c0c */ /* 0x000fe4000bf06270 */
[----:B----4-:R-:W-:-:S05]  /*0130*/  FSET.BF.NEU.AND R13, R2, UR8, PT ;  /* 0x00000008020d7c0a */ /* 0x010fca000b80d000 */
[----:B------:R1:W-:Y:S06]  /*0140*/  STG.E desc[UR6][R4.64], R13 ;  /* 0x0000000d04007986 */ /* 0x0003ec000c101906 */
[----:B------:R-:W-:Y:S05]  /*0150*/  @!P0 BRA `(.L_x_156) ;  /* 0xfffffffc00e08947 */ /* 0x000fea000383ffff */
[----:B------:R-:W-:Y:S05]  /*0160*/  EXIT ;  /* 0x000000000000794d */ /* 0x000fea0003800000 */
.L_x_157:
        /* <DEDUP_REMOVED lines=9> */
.L_x_258:


//--------------------- .text._Z9_eq_64_01idPdS_  --------------------------
	.section	.text._Z9_eq_64_01idPdS_,"ax",@progbits
	.align	128
        .global         _Z9_eq_64_01idPdS_
        .type           _Z9_eq_64_01idPdS_,@function
        .size           _Z9_eq_64_01idPdS_,(.L_x_259 - _Z9_eq_64_01idPdS_)
        .other          _Z9_eq_64_01idPdS_,@"STO_CUDA_ENTRY STV_DEFAULT"
_Z9_eq_64_01idPdS_:
.text._Z9_eq_64_01idPdS_:
        /* <DEDUP_REMOVED lines=14> */
.L_x_158:
[----:B0-----:R-:W-:-:S06]  /*00e0*/  IMAD.WIDE R2, R0, 0x8, R8 ;  /* 0x0000000800027825 */ /* 0x001fcc00078e0208 */
[----:B--2---:R-:W4:Y:S01]  /*00f0*/  LDG.E.64 R2, desc[UR6][R2.64] ;  /* 0x0000000602027981 */ /* 0x004f22000c1e1b00 */
[----:B-1-3--:R-:W-:Y:S01]  /*0100*/  IMAD.WIDE R4, R0, 0x8, R10 ;  /* 0x0000000800047825 */ /* 0x00afe200078e020a */
[----:B------:R-:W-:Y:S02]  /*0110*/  MOV R6, RZ ;  /* 0x000000ff00067202 */ /* 0x000fe40000000f00 */
[----:B------:R-:W-:Y:S01]  /*0120*/  IADD3 R0, PT, PT, R13, R0, RZ ;  /* 0x000000000d007210 */ /* 0x000fe20007ffe0ff */
[----:B----4-:R-:W-:-:S06]  /*0130*/  DSETP.NEU.AND P0, PT, R2, UR8, PT ;  /* 0x0000000802007e2a */ /* 0x010fcc000bf0d000 */
[----:B------:R-:W-:Y:S02]  /*0140*/  FSEL R7, RZ, 1.875, P0 ;  /* 0x3ff00000ff077808 */ /* 0x000fe40000000000 */
[----:B------:R-:W-:-:S03]  /*0150*/  ISETP.GE.AND P0, PT, R0, UR5, PT ;  /* 0x0000000500007c0c */ /* 0x000fc6000bf06270 */
[----:B------:R1:W-:Y:S10]  /*0160*/  STG.E.64 desc[UR6][R4.64], R6 ;  /* 0x0000000604007986 */ /* 0x0003f4000c101b06 */
[----:B------:R-:W-:Y:S05]  /*0170*/  @!P0 BRA `(.L_x_158) ;  /* 0xfffffffc00d88947 */ /* 0x000fea000383ffff */
[----:B------:R-:W-:Y:S05]  /*0180*/  EXIT ;  /* 0x000000000000794d */ /* 0x000fea0003800000 */
.L_x_159:
        /* <DEDUP_REMOVED lines=15> */
.L_x_259:


//--------------------- .text._Z9_eq_32_01ifPfS_  --------------------------
	.section	.text._Z9_eq_32_01ifPfS_,"ax",@progbits
	.align	128
        .global         _Z9_eq_32_01ifPfS_
        .type           _Z9_eq_32_01ifPfS_,@function
        .size           _Z9_eq_32_01ifPfS_,(.L_x_260 - _Z9_eq_32_01ifPfS_)
        .other          _Z9_eq_32_01ifPfS_,@"STO_CUDA_ENTRY STV_DEFAULT"
_Z9_eq_32_01ifPfS_:
.text._Z9_eq_32_01ifPfS_:
        /* <DEDUP_REMOVED lines=14> */
.L_x_160:
[----:B0-----:R-:W-:-:S06]  /*00e0*/  IMAD.WIDE R2, R0, 0x4, R6 ;  /* 0x0000000400027825 */ /* 0x001fcc00078e0206 */
[----:B--2---:R-:W4:Y:S01]  /*00f0*/  LDG.E R2, desc[UR6][R2.64] ;  /* 0x0000000602027981 */ /* 0x004f22000c1e1900 */
[----:B-1-3--:R-:W-:Y:S01]  /*0100*/  IMAD.WIDE R4, R0, 0x4, R8 ;  /* 0x0000000400047825 */ /* 0x00afe200078e0208 */
[----:B------:R-:W-:-:S04]  /*0110*/  IADD3 R0, PT, PT, R11, R0, RZ ;  /* 0x000000000b007210 */ /* 0x000fc80007ffe0ff */
[----:B------:R-:W-:Y:S02]  /*0120*/  ISETP.GE.AND P0, PT, R0, UR5, PT ;  /* 0x0000000500007c0c */ /* 0x000fe4000bf06270 */
[----:B----4-:R-:W-:-:S05]  /*0130*/  FSET.BF.EQ.AND R13, R2, UR8, PT ;  /* 0x00000008020d7c0a */ /* 0x010fca000b802000 */
[----:B------:R1:W-:Y:S06]  /*0140*/  STG.E desc[UR6][R4.64], R13 ;  /* 0x0000000d04007986 */ /* 0x0003ec000c101906 */
[----:B------:R-:W-:Y:S05]  /*0150*/  @!P0 BRA `(.L_x_160) ;  /* 0xfffffffc00e08947 */ /* 0x000fea000383ffff */
[----:B------:R-:W-:Y:S05]  /*0160*/  EXIT ;  /* 0x000000000000794d */ /* 0x000fea0003800000 */
.L_x_161:
        /* <DEDUP_REMOVED lines=9> */
.L_x_260:


//--------------------- .text._Z10_min_64_01idPdS_ --------------------------
	.section	.text._Z10_min_64_01idPdS_,"ax",@progbits
	.align	128
        .global         _Z10_min_64_01idPdS_
        .type           _Z10_min_64_01idPdS_,@function
        .size           _Z10_min_64_01idPdS_,(.L_x_261 - _Z10_min_64_01idPdS_)
        .other          _Z10_min_64_01idPdS_,@"STO_CUDA_ENTRY STV_DEFAULT"
_Z10_min_64_01idPdS_:
.text._Z10_min_64_01idPdS_:
        /* <DEDUP_REMOVED lines=13> */
[----:B------:R-:W0:Y:S01]  /*00d0*/  LDCU.64 UR10, c[0x0][0x388] ;  /* 0x00007100ff0a77ac */ /* 0x000e220008000a00 */
[----:B-1----:R-:W-:-:S07]  /*00e0*/  IMAD R13, R13, UR4, RZ ;  /* 0x000000040d0d7c24 */ /* 0x002fce000f8e02ff */
.L_x_162:
[----:B0-----:R-:W-:-:S06]  /*00f0*/  IMAD.WIDE R2, R0, 0x8, R8 ;  /* 0x0000000800027825 */ /* 0x001fcc00078e0208 */
[----:B--2---:R-:W4:Y:S01]  /*0100*/  LDG.E.64 R2, desc[UR6][R2.64] ;  /* 0x0000000602027981 */ /* 0x004f22000c1e1b00 */
[----:B-1-3--:R-:W-:Y:S01]  /*0110*/  IMAD.WIDE R4, R0, 0x8, R10 ;  /* 0x0000000800047825 */ /* 0x00afe200078e020a */
[----:B------:R-:W-:Y:S01]  /*0120*/  IADD3 R0, PT, PT, R13, R0, RZ ;  /* 0x000000000d007210 */ /* 0x000fe20007ffe0ff */
[----:B----4-:R-:W-:-:S06]  /*0130*/  DSETP.GT.AND P0, PT, R2, UR8, PT ;  /* 0x0000000802007e2a */ /* 0x010fcc000bf04000 */
[----:B------:R-:W-:Y:S02]  /*0140*/  FSEL R6, R2, UR10, !P0 ;  /* 0x0000000a02067c08 */ /* 0x000fe4000c000000 */
[----:B------:R-:W-:Y:S02]  /*0150*/  FSEL R7, R3, UR11, !P0 ;  /* 0x0000000b03077c08 */ /* 0x000fe4000c000000 */
[----:B------:R-:W-:-:S03]  /*0160*/  ISETP.GE.AND P0, PT, R0, UR5, PT ;  /* 0x0000000500007c0c */ /* 0x000fc6000bf06270 */
[----:B------:R1:W-:Y:S10]  /*0170*/  STG.E.64 desc[UR6][R4.64], R6 ;  /* 0x0000000604007986 */ /* 0x0003f4000c101b06 */
[----:B------:R-:W-:Y:S05]  /*0180*/  @!P0 BRA `(.L_x_162) ;  /* 0xfffffffc00d88947 */ /* 0x000fea000383ffff */
[----:B------:R-:W-:Y:S05]  /*0190*/  EXIT ;  /* 0x000000000000794d */ /* 0x000fea0003800000 */
.L_x_163:
        /* <DEDUP_REMOVED lines=14> */
.L_x_261:


//--------------------- .text._Z10_min_32_01ifPfS_ --------------------------
	.section	.text._Z10_min_32_01ifPfS_,"ax",@progbits
	.align	128
        .global         _Z10_min_32_01ifPfS_
        .type           _Z10_min_32_01ifPfS_,@function
        .size           _Z10_min_32_01ifPfS_,(.L_x_262 - _Z10_min_32_01ifPfS_)
        .other          _Z10_min_32_01ifPfS_,@"STO_CUDA_ENTRY STV_DEFAULT"
_Z10_min_32_01ifPfS_:
.text._Z10_min_32_01ifPfS_:
        /* <DEDUP_REMOVED lines=14> */
.L_x_164:
[----:B0-----:R-:W-:-:S06]  /*00e0*/  IMAD.WIDE R2, R0, 0x4, R6 ;  /* 0x0000000400027825 */ /* 0x001fcc00078e0206 */
[----:B--2---:R-:W4:Y:S01]  /*00f0*/  LDG.E R2, desc[UR6][R2.64] ;  /* 0x0000000602027981 */ /* 0x004f22000c1e1900 */
[----:B-1-3--:R-:W-:Y:S01]  /*0100*/  IMAD.WIDE R4, R0, 0x4, R8 ;  /* 0x0000000400047825 */ /* 0x00afe200078e0208 */
[----:B------:R-:W-:Y:S02]  /*0110*/  IADD3 R0, PT, PT, R11, R0, RZ ;  /* 0x000000000b007210 */ /* 0x000fe40007ffe0ff */
[----:B----4-:R-:W-:-:S04]  /*0120*/  FSETP.GT.AND P0, PT, R2, UR8, PT ;  /* 0x0000000802007c0b */ /* 0x010fc8000bf04000 */
[----:B------:R-:W-:Y:S02]  /*0130*/  FSEL R13, R2, UR8, !P0 ;  /* 0x00000008020d7c08 */ /* 0x000fe4000c000000 */
[----:B------:R-:W-:-:S03]  /*0140*/  ISETP.GE.AND P0, PT, R0, UR5, PT ;  /* 0x0000000500007c0c */ /* 0x000fc6000bf06270 */
[----:B------:R1:W-:Y:S10]  /*0150*/  STG.E desc[UR6][R4.64], R13 ;  /* 0x0000000d04007986 */ /* 0x0003f4000c101906 */
[----:B------:R-:W-:Y:S05]  /*0160*/  @!P0 BRA `(.L_x_164) ;  /* 0xfffffffc00dc8947 */ /* 0x000fea000383ffff */
[----:B------:R-:W-:Y:S05]  /*0170*/  EXIT ;  /* 0x000000000000794d */ /* 0x000fea0003800000 */
.L_x_165:
        /* <DEDUP_REMOVED lines=16> */
.L_x_262:


//--------------------- .text._Z10_max_64_01idPdS_ --------------------------
	.section	.text._Z10_max_64_01idPdS_,"ax",@progbits
	.align	128
        .global         _Z10_max_64_01idPdS_
        .type           _Z10_max_64_01idPdS_,@function
        .size           _Z10_max_64_01idPdS_,(.L_x_263 - _Z10_max_64_01idPdS_)
        .other          _Z10_max_64_01idPdS_,@"STO_CUDA_ENTRY STV_DEFAULT"
_Z10_max_64_01idPdS_:
.text._Z10_max_64_01idPdS_:
        /* <DEDUP_REMOVED lines=15> */
.L_x_166:
[----:B0-----:R-:W-:-:S06]  /*00f0*/  IMAD.WIDE R2, R0, 0x8, R8 ;  /* 0x0000000800027825 */ /* 0x001fcc00078e0208 */
[----:B--2---:R-:W4:Y:S01]  /*0100*/  LDG.E.64 R2, desc[UR6][R2.64] ;  /* 0x0000000602027981 */ /* 0x004f22000c1e1b00 */
[----:B-1-3--:R-:W-:Y:S01]  /*0110*/  IMAD.WIDE R4, R0, 0x8, R10 ;  /* 0x0000000800047825 */ /* 0x00afe200078e020a */
[----:B------:R-:W-:Y:S01]  /*0120*/  IADD3 R0, PT, PT, R13, R0, RZ ;  /* 0x000000000d007210 */ /* 0x000fe20007ffe0ff */
[----:B----4-:R-:W-:-:S06]  /*0130*/  DSETP.GEU.AND P0, PT, R2, UR8, PT ;  /* 0x0000000802007e2a */ /* 0x010fcc000bf0e000 */
[----:B------:R-:W-:Y:S02]  /*0140*/  FSEL R6, R2, UR10, P0 ;  /* 0x0000000a02067c08 */ /* 0x000fe40008000000 */
[----:B------:R-:W-:Y:S02]  /*0150*/  FSEL R7, R3, UR11, P0 ;  /* 0x0000000b03077c08 */ /* 0x000fe40008000000 */
[----:B------:R-:W-:-:S03]  /*0160*/  ISETP.GE.AND P0, PT, R0, UR5, PT ;  /* 0x0000000500007c0c */ /* 0x000fc6000bf06270 */
[----:B------:R1:W-:Y:S10]  /*0170*/  STG.E.64 desc[UR6][R4.64], R6 ;  /* 0x0000000604007986 */ /* 0x0003f4000c101b06 */
[----:B------:R-:W-:Y:S05]  /*0180*/  @!P0 BRA `(.L_x_166) ;  /* 0xfffffffc00d88947 */ /* 0x000fea000383ffff */
[----:B------:R-:W-:Y:S05]  /*0190*/  EXIT ;  /* 0x000000000000794d */ /* 0x000fea0003800000 */
.L_x_167:
        /* <DEDUP_REMOVED lines=14> */
.L_x_263:


//--------------------- .text._Z10_max_32_01ifPfS_ --------------------------
	.section	.text._Z10_max_32_01ifPfS_,"ax",@progbits
	.align	128
        .global         _Z10_max_32_01ifPfS_
        .type           _Z10_max_32_01ifPfS_,@function
        .size           _Z10_max_32_01ifPfS_,(.L_x_264 - _Z10_max_32_01ifPfS_)
        .other          _Z10_max_32_01ifPfS_,@"STO_CUDA_ENTRY STV_DEFAULT"
_Z10_max_32_01ifPfS_:
.text._Z10_max_32_01ifPfS_:
        /* <DEDUP_REMOVED lines=14> */
.L_x_168:
[----:B0-----:R-:W-:-:S06]  /*00e0*/  IMAD.WIDE R2, R0, 0x4, R6 ;  /* 0x0000000400027825 */ /* 0x001fcc00078e0206 */
[----:B--2---:R-:W4:Y:S01]  /*00f0*/  LDG.E R2, desc[UR6][R2.64] ;  /* 0x0000000602027981 */ /* 0x004f22000c1e1900 */
[----:B-1-3--:R-:W-:Y:S01]  /*0100*/  IMAD.WIDE R4, R0, 0x4, R8 ;  /* 0x0000000400047825 */ /* 0x00afe200078e0208 */
[----:B------:R-:W-:Y:S02]  /*0110*/  IADD3 R0, PT, PT, R11, R0, RZ ;  /* 0x000000000b007210 */ /* 0x000fe40007ffe0ff */
[----:B----4-:R-:W-:-:S04]  /*0120*/  FSETP.GEU.AND P0, PT, R2, UR8, PT ;  /* 0x0000000802007c0b */ /* 0x010fc8000bf0e000 */
[----:B------:R-:W-:Y:S02]  /*0130*/  FSEL R13, R2, UR8, P0 ;  /* 0x00000008020d7c08 */ /* 0x000fe40008000000 */
[----:B------:R-:W-:-:S03]  /*0140*/  ISETP.GE.AND P0, PT, R0, UR5, PT ;  /* 0x0000000500007c0c */ /* 0x000fc6000bf06270 */
[----:B------:R1:W-:Y:S10]  /*0150*/  STG.E desc[UR6][R4.64], R13 ;  /* 0x0000000d04007986 */ /* 0x0003f4000c101906 */
[----:B------:R-:W-:Y:S05]  /*0160*/  @!P0 BRA `(.L_x_168) ;  /* 0xfffffffc00dc8947 */ /* 0x000fea000383ffff */
[----:B------:R-:W-:Y:S05]  /*0170*/  EXIT ;  /* 0x000000000000794d */ /* 0x000fea0003800000 */
.L_x_169:
        /* <DEDUP_REMOVED lines=16> */
.L_x_264:


//--------------------- .text._Z10_pow_64_01idPdS_ --------------------------
	.section	.text._Z10_pow_64_01idPdS_,"ax",@progbits
	.align	128
        .global         _Z10_pow_64_01idPdS_
        .type           _Z10_pow_64_01idPdS_,@function
        .size           _Z10_pow_64_01idPdS_,(.L_x_234 - _Z10_pow_64_01idPdS_)
        .other          _Z10_pow_64_01idPdS_,@"STO_CUDA_ENTRY STV_DEFAULT"
_Z10_pow_64_01idPdS_:
.text._Z10_pow_64_01idPdS_:
        /* <DEDUP_REMOVED lines=13> */
[----:B------:R-:W0:Y:S06]  /*00d0*/  LDCU UR5, c[0x0][0x38c] ;  /* 0x00007180ff0577ac */ /* 0x000e2c0008000800 */
[----:B------:R-:W2:Y:S01]  /*00e0*/  LDC.64 R10, c[0x0][0x390] ;  /* 0x0000e400ff0a7b82 */ /* 0x000ea20000000a00 */
[----:B-1----:R-:W-:-:S07]  /*00f0*/  IMAD R4, R4, UR4, RZ ;  /* 0x0000000404047c24 */ /* 0x002fce000f8e02ff */
[----:B------:R-:W1:Y:S01]  /*0100*/  LDC.64 R8, c[0x0][0x398] ;  /* 0x0000e600ff087b82 */ /* 0x000e620000000a00 */
[C---:B0-----:R-:W-:Y:S02]  /*0110*/  DSETP.NEU.AND P1, PT, R14.reuse, RZ, PT ;  /* 0x000000ff0e00722a */ /* 0x041fe40003f2d000 */
[----:B------:R-:W-:-:S06]  /*0120*/  DSETP.GT.AND P0, PT, |R14|, 1, PT ;  /* 0x3ff000000e00742a */ /* 0x000fcc0003f04200 */
[----:B------:R-:W-:-:S04]  /*0130*/  SEL R2, RZ, 0x7ff00000, !P0 ;  /* 0x7ff00000ff027807 */ /* 0x000fc80004000000 */
[----:B------:R-:W-:Y:S02]  /*0140*/  LOP3.LUT R5, R2, 0x7ff00000, RZ, 0x3c, !PT ;  /* 0x7ff0000002057812 */ /* 0x000fe400078e3cff */
[----:B---34-:R-:W-:Y:S05]  /*0150*/  @!P1 BRA `(.L_x_170) ;  /* 0x0000000000f89947 */ /* 0x018fea0003800000 */
.L_x_174:
[----:B0-2---:R-:W-:-:S06]  /*0160*/  IMAD.WIDE R6, R3, 0x8, R10 ;  /* 0x0000000803067825 */ /* 0x005fcc00078e020a */
[----:B------:R-:W2:Y:S01]  /*0170*/  LDG.E.64 R6, desc[UR6][R6.64] ;  /* 0x0000000606067981 */ /* 0x000ea2000c1e1b00 */
[--C-:B------:R-:W-:Y:S01]  /*0180*/  IMAD.MOV.U32 R33, RZ, RZ, R3.reuse ;  /* 0x000000ffff217224 */ /* 0x100fe200078e0003 */
[----:B------:R-:W-:Y:S01]  /*0190*/  BSSY.RECONVERGENT B0, `(.L_x_171) ;  /* 0x000000b000007945 */ /* 0x000fe20003800200 */
[----:B------:R-:W-:Y:S01]  /*01a0*/  IMAD.IADD R3, R4, 0x1, R3 ;  /* 0x0000000104037824 */ /* 0x000fe200078e0203 */
[----:B------:R-:W-:-:S04]  /*01b0*/  ISETP.LE.AND P1, PT, RZ, UR5, PT ;  /* 0x00000005ff007c0c */ /* 0x000fc8000bf23270 */
[----:B------:R-:W-:Y:S02]  /*01c0*/  ISETP.GE.AND P2, PT, R3, UR12, PT ;  /* 0x0000000c03007c0c */ /* 0x000fe4000bf46270 */
[----:B--2---:R-:W-:-:S04]  /*01d0*/  SHF.R.U32.HI R0, RZ, 0x14, R7 ;  /* 0x00000014ff007819 */ /* 0x004fc80000011607 */
[----:B------:R-:W-:-:S05]  /*01e0*/  LOP3.LUT R0, R0, 0x7ff, RZ, 0xc0, !PT ;  /* 0x000007ff00007812 */ /* 0x000fca00078ec0ff */
[----:B------:R-:W-:Y:S01]  /*01f0*/  VIADD R15, R0, 0xfffffc0c ;  /* 0xfffffc0c000f7836 */ /* 0x000fe20000000000 */
[----:B------:R-:W-:-:S04]  /*0200*/  MOV R0, 0x240 ;  /* 0x0000024000007802 */ /* 0x000fc80000000f00 */
[CC--:B------:R-:W-:Y:S02]  /*0210*/  SHF.L.U64.HI R32, R6.reuse, R15.reuse, R7 ;  /* 0x0000000f06207219 */ /* 0x0c0fe40000010207 */
[----:B------:R-:W-:-:S07]  /*0220*/  SHF.L.U32 R34, R6, R15, RZ ;  /* 0x0000000f06227219 */ /* 0x000fce00000006ff */
[----:B-1----:R-:W-:Y:S05]  /*0230*/  CALL.REL.NOINC `($_Z10_pow_64_01idPdS_$__internal_accurate_pow) ;  /* 0x0000000400b07944 */ /* 0x002fea0003c00000 */
[----:B------:R-:W-:Y:S05]  /*0240*/  BSYNC.RECONVERGENT B0 ;  /* 0x0000000000007941 */ /* 0x000fea0003800200 */
.L_x_171:
[----:B------:R-:W-:Y:S01]  /*0250*/  DADD R16, R6, R12 ;  /* 0x0000000006107229 */ /* 0x000fe2000000000c */
[----:B------:R-:W0:Y:S01]  /*0260*/  FRND.F64.TRUNC R14, R6 ;  /* 0x00000006000e7313 */ /* 0x000e22000030d800 */
[----:B------:R-:W-:Y:S01]  /*0270*/  IMAD.MOV.U32 R18, RZ, RZ, R21 ;  /* 0x000000ffff127224 */ /* 0x000fe200078e0015 */
[----:B------:R-:W-:Y:S01]  /*0280*/  ISETP.EQ.U32.AND P0, PT, R34, RZ, PT ;  /* 0x000000ff2200720c */ /* 0x000fe20003f02070 */
[----:B------:R-:W-:Y:S01]  /*0290*/  IMAD.MOV.U32 R19, RZ, RZ, R22 ;  /* 0x000000ffff137224 */ /* 0x000fe200078e0016 */
[----:B------:R-:W-:Y:S02]  /*02a0*/  BSSY.RECONVERGENT B0, `(.L_x_172) ;  /* 0x000001f000007945 */ /* 0x000fe40003800200 */
[----:B------:R-:W-:-:S03]  /*02b0*/  ISETP.EQ.AND.EX P0, PT, R32, -0x80000000, !P1, P0 ;  /* 0x800000002000780c */ /* 0x000fc60004f02300 */
[----:B------:R-:W-:Y:S01]  /*02c0*/  LOP3.LUT R16, R17, 0x7ff00000, RZ, 0xc0, !PT ;  /* 0x7ff0000011107812 */ /* 0x000fe200078ec0ff */
[----:B------:R-:W-:-:S03]  /*02d0*/  DADD R18, -RZ, -R18 ;  /* 0x00000000ff127229 */ /* 0x000fc60000000912 */
[----:B------:R-:W-:Y:S01]  /*02e0*/  ISETP.NE.AND P4, PT, R16, 0x7ff00000, PT ;  /* 0x7ff000001000780c */ /* 0x000fe20003f85270 */
[----:B0-----:R-:W-:-:S06]  /*02f0*/  DSETP.NEU.AND P3, PT, R6, R14, PT ;  /* 0x0000000e0600722a */ /* 0x001fcc0003f6d000 */
[----:B------:R-:W-:Y:S02]  /*0300*/  FSEL R14, R18, R21, P0 ;  /* 0x00000015120e7208 */ /* 0x000fe40000000000 */
[----:B------:R-:W-:Y:S02]  /*0310*/  FSEL R15, R19, R22, P0 ;  /* 0x00000016130f7208 */ /* 0x000fe40000000000 */
[----:B------:R-:W-:Y:S02]  /*0320*/  @!P1 FSEL R14, R14, RZ, !P3 ;  /* 0x000000ff0e0e9208 */ /* 0x000fe40005800000 */
[----:B------:R-:W-:Y:S01]  /*0330*/  @!P1 FSEL R15, R15, -QNAN , !P3 ;  /* 0xfff800000f0f9808 */ /* 0x000fe20005800000 */
[----:B------:R-:W-:Y:S06]  /*0340*/  @P4 BRA `(.L_x_173) ;  /* 0x0000000000504947 */ /* 0x000fec0003800000 */
[----:B------:R-:W-:-:S06]  /*0350*/  DSETP.NAN.AND P1, PT, R6, R6, PT ;  /* 0x000000060600722a */ /* 0x000fcc0003f28000 */
[----:B------:R-:W-:-:S14]  /*0360*/  DSETP.NUM.AND P1, PT, R12, R12, !P1 ;  /* 0x0000000c0c00722a */ /* 0x000fdc0004f27000 */
[----:B------:R-:W-:Y:S01]  /*0370*/  @!P1 DADD R14, R6, R12 ;  /* 0x00000000060e9229 */ /* 0x000fe2000000000c */
[----:B------:R-:W-:Y:S10]  /*0380*/  @!P1 BRA `(.L_x_173) ;  /* 0x0000000000409947 */ /* 0x000ff40003800000 */
[----:B------:R-:W-:-:S14]  /*0390*/  DSETP.NEU.AND P1, PT, |R6|, +INF , PT ;  /* 0x7ff000000600742a */ /* 0x000fdc0003f2d200 */
[----:B------:R-:W-:Y:S01]  /*03a0*/  @!P1 ISETP.GE.AND P4, PT, R7, RZ, PT ;  /* 0x000000ff0700920c */ /* 0x000fe20003f86270 */
[----:B------:R-:W-:Y:S01]  /*03b0*/  @!P1 DSETP.NEU.AND P3, PT, R12, -1, PT ;  /* 0xbff000000c00942a */ /* 0x000fe20003f6d000 */
[----:B------:R-:W-:Y:S02]  /*03c0*/  @!P1 IMAD.MOV.U32 R14, RZ, RZ, RZ ;  /* 0x000000ffff0e9224 */ /* 0x000fe400078e00ff */
[----:B------:R-:W-:-:S04]  /*03d0*/  @!P1 SEL R0, R5, R2, !P4 ;  /* 0x0000000205009207 */ /* 0x000fc80006000000 */
[----:B------:R-:W-:Y:S01]  /*03e0*/  @!P1 SEL R15, R0, 0x3ff00000, P3 ;  /* 0x3ff00000000f9807 */ /* 0x000fe20001800000 */
[----:B------:R-:W-:Y:S06]  /*03f0*/  @!P1 BRA `(.L_x_173) ;  /* 0x0000000000249947 */ /* 0x000fec0003800000 */
[----:B------:R-:W-:-:S14]  /*0400*/  DSETP.NEU.AND P1, PT, |R12|, +INF , PT ;  /* 0x7ff000000c00742a */ /* 0x000fdc0003f2d200 */
[----:B------:R-:W-:Y:S05]  /*0410*/  @P1 BRA `(.L_x_173) ;  /* 0x00000000001c1947 */ /* 0x000fea0003800000 */
[C---:B------:R-:W-:Y:S01]  /*0420*/  ISETP.GE.AND P1, PT, R7.reuse, RZ, PT ;  /* 0x000000ff0700720c */ /* 0x040fe20003f26270 */
[----:B------:R-:W-:Y:S01]  /*0430*/  IMAD.MOV.U32 R14, RZ, RZ, RZ ;  /* 0x000000ffff0e7224 */ /* 0x000fe200078e00ff */
[----:B------:R-:W-:Y:S02]  /*0440*/  LOP3.LUT R0, R7, 0x7fffffff, RZ, 0xc0, !PT ;  /* 0x7fffffff07007812 */ /* 0x000fe400078ec0ff */
[----:B------:R-:W-:Y:S02]  /*0450*/  SEL R15, RZ, 0x7ff00000, !P1 ;  /* 0x7ff00000ff0f7807 */ /* 0x000fe40004800000 */
[----:B------:R-:W-:-:S03]  /*0460*/  ISETP.NE.AND P1, PT, R0, 0x3fe00000, PT ;  /* 0x3fe000000000780c */ /* 0x000fc60003f25270 */
[----:B------:R-:W-:-:S05]  /*0470*/  VIADD R0, R15, 0x80000000 ;  /* 0x800000000f007836 */ /* 0x000fca0000000000 */
[----:B------:R-:W-:-:S07]  /*0480*/  @P0 SEL R15, R0, R15, P1 ;  /* 0x0000000f000f0207 */ /* 0x000fce0000800000 */
.L_x_173:
[----:B------:R-:W-:Y:S05]  /*0490*/  BSYNC.RECONVERGENT B0 ;  /* 0x0000000000007941 */ /* 0x000fea0003800200 */
.L_x_172:
[----:B------:R-:W-:Y:S02]  /*04a0*/  DSETP.NEU.AND P1, PT, R6, RZ, PT ;  /* 0x000000ff0600722a */ /* 0x000fe40003f2d000 */
[----:B------:R-:W-:Y:S01]  /*04b0*/  DSETP.NEU.AND P0, PT, R12, 1, PT ;  /* 0x3ff000000c00742a */ /* 0x000fe20003f0d000 */
        /* <DEDUP_REMOVED lines=8> */
.L_x_170:
[----:B------:R-:W0:Y:S01]  /*0540*/  LDC R16, c[0x0][0x38c] ;  /* 0x0000e300ff107b82 */ /* 0x000e220000000800 */
[----:B------:R-:W-:Y:S01]  /*0550*/  DSETP.NEU.AND P2, PT, R14, 1, PT ;  /* 0x3ff000000e00742a */ /* 0x000fe20003f4d000 */
[----:B------:R-:W3:Y:S06]  /*0560*/  LDCU UR4, c[0x0][0x380] ;  /* 0x00007000ff0477ac */ /* 0x000eec0008000800 */
[----:B------:R-:W4:Y:S08]  /*0570*/  LDC.64 R6, c[0x0][0x388] ;  /* 0x0000e200ff067b82 */ /* 0x000f300000000a00 */
[----:B-1----:R-:W1:Y:S08]  /*0580*/  LDC.64 R8, c[0x0][0x390] ;  /* 0x0000e400ff087b82 */ /* 0x002e700000000a00 */
[----:B--23--:R-:W2:Y:S02]  /*0590*/  LDC.64 R10, c[0x0][0x398] ;  /* 0x0000e600ff0a7b82 */ /* 0x00cea40000000a00 */
.L_x_179:
[----:B-1-3--:R-:W-:-:S06]  /*05a0*/  IMAD.WIDE R12, R3, 0x8, R8 ;  /* 0x00000008030c7825 */ /* 0x00afcc00078e0208 */
[----:B------:R-:W3:Y:S01]  /*05b0*/  LDG.E.64 R12, desc[UR6][R12.64] ;  /* 0x000000060c0c7981 */ /* 0x000ee2000c1e1b00 */
[--C-:B------:R-:W-:Y:S01]  /*05c0*/  IMAD.MOV.U32 R17, RZ, RZ, R3.reuse ;  /* 0x000000ffff117224 */ /* 0x100fe200078e0003 */
[----:B------:R-:W-:Y:S01]  /*05d0*/  BSSY.RECONVERGENT B0, `(.L_x_175) ;  /* 0x0000029000007945 */ /* 0x000fe20003800200 */
[----:B------:R-:W-:-:S05]  /*05e0*/  IMAD.IADD R3, R4, 0x1, R3 ;  /* 0x0000000104037824 */ /* 0x000fca00078e0203 */
[----:B------:R-:W-:Y:S02]  /*05f0*/  ISETP.GE.AND P4, PT, R3, UR4, PT ;  /* 0x0000000403007c0c */ /* 0x000fe4000bf86270 */
[----:B---3--:R-:W-:Y:S02]  /*0600*/  SHF.R.U32.HI R0, RZ, 0x14, R13 ;  /* 0x00000014ff007819 */ /* 0x008fe4000001160d */
[----:B------:R-:W-:Y:S02]  /*0610*/  ISETP.GE.AND P3, PT, R13, RZ, PT ;  /* 0x000000ff0d00720c */ /* 0x000fe40003f66270 */
[----:B------:R-:W-:-:S05]  /*0620*/  LOP3.LUT R0, R0, 0x7ff, RZ, 0xc0, !PT ;  /* 0x000007ff00007812 */ /* 0x000fca00078ec0ff */
[----:B------:R-:W-:-:S05]  /*0630*/  VIADD R15, R0, 0xfffffc0c ;  /* 0xfffffc0c000f7836 */ /* 0x000fca0000000000 */
[CC--:B------:R-:W-:Y:S02]  /*0640*/  SHF.L.U32 R0, R12.reuse, R15.reuse, RZ ;  /* 0x0000000f0c007219 */ /* 0x0c0fe400000006ff */
[----:B------:R-:W-:Y:S02]  /*0650*/  SHF.L.U64.HI R15, R12, R15, R13 ;  /* 0x0000000f0c0f7219 */ /* 0x000fe4000001020d */
[----:B------:R-:W-:-:S04]  /*0660*/  ISETP.NE.U32.AND P0, PT, R0, RZ, PT ;  /* 0x000000ff0000720c */ /* 0x000fc80003f05070 */
[----:B------:R-:W-:Y:S01]  /*0670*/  ISETP.NE.AND.EX P0, PT, R15, -0x80000000, PT, P0 ;  /* 0x800000000f00780c */ /* 0x000fe20003f05300 */
[----:B----4-:R-:W-:-:S10]  /*0680*/  DADD R14, R12, R6 ;  /* 0x000000000c0e7229 */ /* 0x010fd40000000006 */
[----:B------:R-:W-:Y:S02]  /*0690*/  LOP3.LUT R14, R15, 0x7ff00000, RZ, 0xc0, !PT ;  /* 0x7ff000000f0e7812 */ /* 0x000fe400078ec0ff */
[----:B------:R-:W-:Y:S02]  /*06a0*/  DSETP.NEU.AND P0, PT, |R12|, 0.5, !P0 ;  /* 0x3fe000000c00742a */ /* 0x000fe4000470d200 */
[----:B------:R-:W-:Y:S01]  /*06b0*/  ISETP.NE.AND P1, PT, R14, 0x7ff00000, PT ;  /* 0x7ff000000e00780c */ /* 0x000fe20003f25270 */
[----:B------:R-:W-:-:S03]  /*06c0*/  IMAD.MOV.U32 R14, RZ, RZ, RZ ;  /* 0x000000ffff0e7224 */ /* 0x000fc600078e00ff */
[----:B0-----:R-:W-:-:S04]  /*06d0*/  SEL R15, R16, RZ, P0 ;  /* 0x000000ff100f7207 */ /* 0x001fc80000000000 */
[----:B------:R-:W-:-:S05]  /*06e0*/  @!P3 LOP3.LUT R15, R15, 0x7ff00000, RZ, 0xfc, !PT ;  /* 0x7ff000000f0fb812 */ /* 0x000fca00078efcff */
[----:B------:R-:W-:Y:S05]  /*06f0*/  @P1 BRA `(.L_x_176) ;  /* 0x0000000000581947 */ /* 0x000fea0003800000 */
[----:B------:R-:W-:-:S06]  /*0700*/  DSETP.NAN.AND P1, PT, R12, R12, PT ;  /* 0x0000000c0c00722a */ /* 0x000fcc0003f28000 */
[----:B------:R-:W-:-:S14]  /*0710*/  DSETP.NAN.OR P1, PT, R6, R6, P1 ;  /* 0x000000060600722a */ /* 0x000fdc0000f28400 */
[----:B------:R-:W-:Y:S05]  /*0720*/  @P1 BRA `(.L_x_177) ;  /* 0x0000000000481947 */ /* 0x000fea0003800000 */
[----:B------:R-:W-:-:S14]  /*0730*/  DSETP.NEU.AND P1, PT, |R12|, +INF , PT ;  /* 0x7ff000000c00742a */ /* 0x000fdc0003f2d200 */
[----:B------:R-:W-:Y:S05]  /*0740*/  @!P1 BRA `(.L_x_178) ;  /* 0x00000000002c9947 */ /* 0x000fea0003800000 */
[----:B------:R-:W-:-:S14]  /*0750*/  DSETP.NEU.AND P1, PT, |R6|, +INF , PT ;  /* 0x7ff000000600742a */ /* 0x000fdc0003f2d200 */
[----:B------:R-:W-:Y:S05]  /*0760*/  @P1 BRA `(.L_x_176) ;  /* 0x00000000003c1947 */ /* 0x000fea0003800000 */
[----:B------:R-:W-:Y:S01]  /*0770*/  LOP3.LUT R0, R13, 0x7fffffff, RZ, 0xc0, !PT ;  /* 0x7fffffff0d007812 */ /* 0x000fe200078ec0ff */
[----:B------:R-:W-:Y:S01]  /*0780*/  IMAD.MOV.U32 R14, RZ, RZ, RZ ;  /* 0x000000ffff0e7224 */ /* 0x000fe200078e00ff */
[----:B------:R-:W-:Y:S02]  /*0790*/  SEL R15, RZ, 0x7ff00000, !P3 ;  /* 0x7ff00000ff0f7807 */ /* 0x000fe40005800000 */
[----:B------:R-:W-:Y:S02]  /*07a0*/  ISETP.GE.AND P1, PT, R16, RZ, PT ;  /* 0x000000ff1000720c */ /* 0x000fe40003f26270 */
[----:B------:R-:W-:Y:S01]  /*07b0*/  ISETP.NE.AND P3, PT, R0, 0x3fe00000, PT ;  /* 0x3fe000000000780c */ /* 0x000fe20003f65270 */
[----:B------:R-:W-:-:S05]  /*07c0*/  VIADD R0, R15, 0x80000000 ;  /* 0x800000000f007836 */ /* 0x000fca0000000000 */
[----:B------:R-:W-:-:S05]  /*07d0*/  SEL R0, R0, R15, P3 ;  /* 0x0000000f00007207 */ /* 0x000fca0001800000 */
[----:B------:R-:W-:Y:S01]  /*07e0*/  @!P1 SEL R15, R0, R15, P0 ;  /* 0x0000000f000f9207 */ /* 0x000fe20000000000 */
[----:B------:R-:W-:Y:S06]  /*07f0*/  BRA `(.L_x_176) ;  /* 0x0000000000187947 */ /* 0x000fec0003800000 */
.L_x_178:
[----:B------:R-:W-:Y:S01]  /*0800*/  DSETP.NEU.AND P0, PT, R6, -1, PT ;  /* 0xbff000000600742a */ /* 0x000fe20003f0d000 */
[----:B------:R-:W-:-:S05]  /*0810*/  SEL R14, R5, R2, !P3 ;  /* 0x00000002050e7207 */ /* 0x000fca0005800000 */
[----:B------:R-:W-:Y:S01]  /*0820*/  SEL R15, R14, 0x3ff00000, P0 ;  /* 0x3ff000000e0f7807 */ /* 0x000fe20000000000 */
[----:B------:R-:W-:Y:S01]  /*0830*/  IMAD.MOV.U32 R14, RZ, RZ, RZ ;  /* 0x000000ffff0e7224 */ /* 0x000fe200078e00ff */
[----:B------:R-:W-:Y:S06]  /*0840*/  BRA `(.L_x_176) ;  /* 0x0000000000047947 */ /* 0x000fec0003800000 */
.L_x_177:
[----:B------:R-:W-:-:S11]  /*0850*/  DADD R14, R12, R6 ;  /* 0x000000000c0e7229 */ /* 0x000fd60000000006 */
.L_x_176:
[----:B------:R-:W-:Y:S05]  /*0860*/  BSYNC.RECONVERGENT B0 ;  /* 0x0000000000007941 */ /* 0x000fea0003800200 */
.L_x_175:
[----:B------:R-:W-:Y:S01]  /*0870*/  DSETP.NEU.AND P0, PT, R12, RZ, PT ;  /* 0x000000ff0c00722a */ /* 0x000fe20003f0d000 */
[----:B--2---:R-:W-:-:S05]  /*0880*/  IMAD.WIDE R12, R17, 0x8, R10 ;  /* 0x00000008110c7825 */ /* 0x004fca00078e020a */
[----:B------:R-:W-:Y:S02]  /*0890*/  FSEL R14, R14, RZ, P0 ;  /* 0x000000ff0e0e7208 */ /* 0x000fe40000000000 */
[----:B------:R-:W-:Y:S02]  /*08a0*/  FSEL R15, R15, 1.875, P0 ;  /* 0x3ff000000f0f7808 */ /* 0x000fe40000000000 */
[----:B------:R-:W-:Y:S02]  /*08b0*/  FSEL R14, R14, RZ, P2 ;  /* 0x000000ff0e0e7208 */ /* 0x000fe40001000000 */
[----:B------:R-:W-:-:S05]  /*08c0*/  FSEL R15, R15, 1.875, P2 ;  /* 0x3ff000000f0f7808 */ /* 0x000fca0001000000 */
[----:B------:R3:W-:Y:S01]  /*08d0*/  STG.E.64 desc[UR6][R12.64], R14 ;  /* 0x0000000e0c007986 */ /* 0x0007e2000c101b06 */
[----:B------:R-:W-:Y:S05]  /*08e0*/  @!P4 BRA `(.L_x_179) ;  /* 0xfffffffc002cc947 */ /* 0x000fea000383ffff */
[----:B------:R-:W-:Y:S05]  /*08f0*/  EXIT ;  /* 0x000000000000794d */ /* 0x000fea0003800000 */
        .type           $_Z10_pow_64_01idPdS_$__internal_accurate_pow,@function
        .size           $_Z10_pow_64_01idPdS_$__internal_accurate_pow,(.L_x_234 - $_Z10_pow_64_01idPdS_$__internal_accurate_pow)
$_Z10_pow_64_01idPdS_$__internal_accurate_pow:
[----:B------:R-:W0:Y:S01]  /*0900*/  LDC.64 R14, c[0x0][0x388] ;  /* 0x0000e200ff0e7b82 */ /* 0x000e220000000a00 */
[----:B------:R-:W-:Y:S01]  /*0910*/  IMAD.MOV.U32 R22, RZ, RZ, RZ ;  /* 0x000000ffff167224 */ /* 0x000fe200078e00ff */
[----:B------:R-:W-:Y:S01]  /*0920*/  UMOV UR8, 0x7d2cafe2 ;  /* 0x7d2cafe200087882 */ /* 0x000fe20000000000 */
[----:B------:R-:W-:Y:S01]  /*0930*/  IMAD.MOV.U32 R20, RZ, RZ, 0x41ad3b5a ;  /* 0x41ad3b5aff147424 */ /* 0x000fe200078e00ff */
[----:B------:R-:W-:Y:S01]  /*0940*/  UMOV UR9, 0x3eb0f5ff ;  /* 0x3eb0f5ff00097882 */ /* 0x000fe20000000000 */
[----:B------:R-:W-:Y:S01]  /*0950*/  IMAD.MOV.U32 R21, RZ, RZ, 0x3ed0f5d2 ;  /* 0x3ed0f5d2ff157424 */ /* 0x000fe200078e00ff */
[----:B------:R-:W-:Y:S01]  /*0960*/  UMOV UR10, 0x3b39803f ;  /* 0x3b39803f000a7882 */ /* 0x000fe20000000000 */
[----:B------:R-:W-:Y:S01]  /*0970*/  UMOV UR11, 0x3c7abc9e ;  /* 0x3c7abc9e000b7882 */ /* 0x000fe20000000000 */
[----:B0-----:R-:W-:-:S10]  /*0980*/  DADD R30, -RZ, |R14| ;  /* 0x00000000ff1e7229 */ /* 0x001fd4000000050e */
[----:B------:R-:W-:Y:S01]  /*0990*/  ISETP.GT.U32.AND P0, PT, R31, 0xfffff, PT ;  /* 0x000fffff1f00780c */ /* 0x000fe20003f04070 */
[----:B------:R-:W-:Y:S02]  /*09a0*/  IMAD.MOV.U32 R16, RZ, RZ, R31 ;  /* 0x000000ffff107224 */ /* 0x000fe400078e001f */
[----:B------:R-:W-:-:S10]  /*09b0*/  IMAD.MOV.U32 R18, RZ, RZ, R30 ;  /* 0x000000ffff127224 */ /* 0x000fd400078e001e */
[----:B------:R-:W-:-:S10]  /*09c0*/  @!P0 DMUL R14, |R14|, 1.80143985094819840000e+16 ;  /* 0x435000000e0e8828 */ /* 0x000fd40000000200 */
[----:B------:R-:W-:Y:S02]  /*09d0*/  @!P0 IMAD.MOV.U32 R16, RZ, RZ, R15 ;  /* 0x000000ffff108224 */ /* 0x000fe400078e000f */
[----:B------:R-:W-:Y:S01]  /*09e0*/  @!P0 IMAD.MOV.U32 R18, RZ, RZ, R14 ;  /* 0x000000ffff128224 */ /* 0x000fe200078e000e */
[----:B------:R-:W-:Y:S02]  /*09f0*/  SHF.R.U32.HI R14, RZ, 0x14, R31 ;  /* 0x00000014ff0e7819 */ /* 0x000fe4000001161f */
[----:B------:R-:W-:Y:S02]  /*0a00*/  LOP3.LUT R16, R16, 0x800fffff, RZ, 0xc0, !PT ;  /* 0x800fffff10107812 */ /* 0x000fe400078ec0ff */
[----:B------:R-:W-:Y:S02]  /*0a10*/  @!P0 LEA.HI R14, R15, 0xffffffca, RZ, 0xc ;  /* 0xffffffca0f0e8811 */ /* 0x000fe400078f60ff */
[----:B------:R-:W-:-:S03]  /*0a20*/  LOP3.LUT R19, R16, 0x3ff00000, RZ, 0xfc, !PT ;  /* 0x3ff0000010137812 */ /* 0x000fc600078efcff */
[----:B------:R-:W-:Y:S01]  /*0a30*/  VIADD R15, R14, 0xfffffc01 ;  /* 0xfffffc010e0f7836 */ /* 0x000fe20000000000 */
[----:B------:R-:W-:-:S13]  /*0a40*/  ISETP.GE.U32.AND P3, PT, R19, 0x3ff6a09f, PT ;  /* 0x3ff6a09f1300780c */ /* 0x000fda0003f66070 */
[----:B------:R-:W-:Y:S02]  /*0a50*/  @P3 VIADD R17, R19, 0xfff00000 ;  /* 0xfff0000013113836 */ /* 0x000fe40000000000 */
[----:B------:R-:W-:Y:S02]  /*0a60*/  @P3 VIADD R15, R14, 0xfffffc02 ;  /* 0xfffffc020e0f3836 */ /* 0x000fe40000000000 */
[----:B------:R-:W-:-:S06]  /*0a70*/  @P3 IMAD.MOV.U32 R19, RZ, RZ, R17 ;  /* 0x000000ffff133224 */ /* 0x000fcc00078e0011 */
        /* <DEDUP_REMOVED lines=11> */
[----:B------:R-:W-:-:S06]  /*0b30*/  UMOV UR9, 0x3ef3b20a ;  /* 0x3ef3b20a00097882 */ /* 0x000fcc0000000000 */
[----:B------:R-:W-:Y:S01]  /*0b40*/  DFMA R24, R26, R20, UR8 ;  /* 0x000000081a187e2b */ /* 0x000fe20008000014 */
        /* <DEDUP_REMOVED lines=14> */
[----:B------:R-:W-:Y:S02]  /*0c30*/  DMUL R20, R22, R20 ;  /* 0x0000001416147228 */ /* 0x000fe40000000000 */
[----:B------:R-:W-:-:S03]  /*0c40*/  DMUL R22, R16, R16 ;  /* 0x0000001010167228 */ /* 0x000fc60000000000 */
[----:B------:R-:W-:Y:S01]  /*0c50*/  DFMA R24, R26, R24, UR8 ;  /* 0x000000081a187e2b */ /* 0x000fe20008000018 */
[----:B------:R-:W-:Y:S01]  /*0c60*/  UMOV UR8, 0x55555555 ;  /* 0x5555555500087882 */ /* 0x000fe20000000000 */
[----:B------:R-:W-:-:S06]  /*0c70*/  UMOV UR9, 0x3fb55555 ;  /* 0x3fb5555500097882 */ /* 0x000fcc0000000000 */
[----:B------:R-:W-:-:S08]  /*0c80*/  DFMA R18, R26, R24, UR8 ;  /* 0x000000081a127e2b */ /* 0x000fd00008000018 */
[----:B------:R-:W-:Y:S01]  /*0c90*/  DADD R28, -R18, UR8 ;  /* 0x00000008121c7e29 */ /* 0x000fe20008000100 */
[----:B------:R-:W-:Y:S01]  /*0ca0*/  UMOV UR8, 0xb9e7b0 ;  /* 0x00b9e7b000087882 */ /* 0x000fe20000000000 */
[----:B------:R-:W-:-:S06]  /*0cb0*/  UMOV UR9, 0x3c46a4cb ;  /* 0x3c46a4cb00097882 */ /* 0x000fcc0000000000 */
[----:B------:R-:W-:Y:S02]  /*0cc0*/  DFMA R28, R26, R24, R28 ;  /* 0x000000181a1c722b */ /* 0x000fe4000000001c */
[----:B------:R-:W-:Y:S01]  /*0cd0*/  DFMA R26, R16, R16, -R22 ;  /* 0x00000010101a722b */ /* 0x000fe20000000816 */
[----:B------:R-:W-:Y:S02]  /*0ce0*/  VIADD R25, R21, 0x100000 ;  /* 0x0010000015197836 */ /* 0x000fe40000000000 */
[----:B------:R-:W-:-:S03]  /*0cf0*/  IMAD.MOV.U32 R24, RZ, RZ, R20 ;  /* 0x000000ffff187224 */ /* 0x000fc600078e0014 */
[----:B------:R-:W-:Y:S01]  /*0d00*/  DADD R28, R28, -UR8 ;  /* 0x800000081c1c7e29 */ /* 0x000fe20008000000 */
[----:B------:R-:W-:Y:S01]  /*0d10*/  UMOV UR8, 0x80000000 ;  /* 0x8000000000087882 */ /* 0x000fe20000000000 */
[----:B------:R-:W-:Y:S01]  /*0d20*/  UMOV UR9, 0x43300000 ;  /* 0x4330000000097882 */ /* 0x000fe20000000000 */
[C---:B------:R-:W-:Y:S02]  /*0d30*/  DFMA R24, R16.reuse, R24, R26 ;  /* 0x000000181018722b */ /* 0x040fe4000000001a */
[----:B------:R-:W-:-:S08]  /*0d40*/  DMUL R26, R16, R22 ;  /* 0x00000016101a7228 */ /* 0x000fd00000000000 */
[----:B------:R-:W-:-:S08]  /*0d50*/  DFMA R30, R16, R22, -R26 ;  /* 0x00000016101e722b */ /* 0x000fd0000000081a */
        /* <DEDUP_REMOVED lines=16> */
[----:B------:R-:W-:Y:S01]  /*0e60*/  DADD R20, R20, R16 ;  /* 0x0000000014147229 */ /* 0x000fe20000000010 */
[----:B------:R-:W-:Y:S01]  /*0e70*/  LOP3.LUT R16, R15, 0x80000000, RZ, 0x3c, !PT ;  /* 0x800000000f107812 */ /* 0x000fe200078e3cff */
[----:B------:R-:W-:-:S06]  /*0e80*/  IMAD.MOV.U32 R17, RZ, RZ, 0x43300000 ;  /* 0x43300000ff117424 */ /* 0x000fcc00078e00ff */
[----:B------:R-:W-:Y:S02]  /*0e90*/  DADD R18, R22, R20 ;  /* 0x0000000016127229 */ /* 0x000fe40000000014 */
[----:B------:R-:W-:Y:S01]  /*0ea0*/  DADD R16, R16, -UR8 ;  /* 0x8000000810107e29 */ /* 0x000fe20008000000 */
[----:B------:R-:W-:Y:S01]  /*0eb0*/  UMOV UR8, 0xfefa39ef ;  /* 0xfefa39ef00087882 */ /* 0x000fe20000000000 */
[----:B------:R-:W-:-:S04]  /*0ec0*/  UMOV UR9, 0x3fe62e42 ;  /* 0x3fe62e4200097882 */ /* 0x000fc80000000000 */
[--C-:B------:R-:W-:Y:S02]  /*0ed0*/  DADD R24, R22, -R18.reuse ;  /* 0x0000000016187229 */ /* 0x100fe40000000812 */
[----:B------:R-:W-:-:S06]  /*0ee0*/  DFMA R14, R16, UR8, R18 ;  /* 0x00000008100e7c2b */ /* 0x000fcc0008000012 */
[----:B------:R-:W-:Y:S02]  /*0ef0*/  DADD R24, R20, R24 ;  /* 0x0000000014187229 */ /* 0x000fe40000000018 */
[----:B------:R-:W-:-:S08]  /*0f00*/  DFMA R22, R16, -UR8, R14 ;  /* 0x8000000810167c2b */ /* 0x000fd0000800000e */
[----:B------:R-:W-:-:S08]  /*0f10*/  DADD R22, -R18, R22 ;  /* 0x0000000012167229 */ /* 0x000fd00000000116 */
[----:B------:R-:W-:-:S08]  /*0f20*/  DADD R20, R24, -R22 ;  /* 0x0000000018147229 */ /* 0x000fd00000000816 */
[----:B------:R-:W-:Y:S01]  /*0f30*/  DFMA R20, R16, UR10, R20 ;  /* 0x0000000a10147c2b */ /* 0x000fe20008000014 */
[C---:B------:R-:W-:Y:S01]  /*0f40*/  IMAD.SHL.U32 R16, R7.reuse, 0x2, RZ ;  /* 0x0000000207107824 */ /* 0x040fe200078e00ff */
[----:B------:R-:W-:-:S04]  /*0f50*/  LOP3.LUT R17, R7, 0xff0fffff, RZ, 0xc0, !PT ;  /* 0xff0fffff07117812 */ /* 0x000fc800078ec0ff */
[----:B------:R-:W-:Y:S02]  /*0f60*/  ISETP.GT.U32.AND P0, PT, R16, -0x2000001, PT ;  /* 0xfdffffff1000780c */ /* 0x000fe40003f04070 */
[----:B------:R-:W-:Y:S01]  /*0f70*/  DADD R18, R14, R20 ;  /* 0x000000000e127229 */ /* 0x000fe20000000014 */
[----:B------:R-:W-:Y:S01]  /*0f80*/  IMAD.MOV.U32 R16, RZ, RZ, R6 ;  /* 0x000000ffff107224 */ /* 0x000fe200078e0006 */
[----:B------:R-:W-:-:S06]  /*0f90*/  SEL R17, R17, R7, P0 ;  /* 0x0000000711117207 */ /* 0x000fcc0000000000 */
[----:B------:R-:W-:Y:S02]  /*0fa0*/  DADD R22, R14, -R18 ;  /* 0x000000000e167229 */ /* 0x000fe40000000812 */
[----:B------:R-:W-:-:S06]  /*0fb0*/  DMUL R14, R18, R16 ;  /* 0x00000010120e7228 */ /* 0x000fcc0000000000 */
[----:B------:R-:W-:Y:S02]  /*0fc0*/  DADD R22, R20, R22 ;  /* 0x0000000014167229 */ /* 0x000fe40000000016 */
[----:B------:R-:W-:-:S08]  /*0fd0*/  DFMA R18, R18, R16, -R14 ;  /* 0x000000101212722b */ /* 0x000fd0000000080e */
[----:B------:R-:W-:Y:S01]  /*0fe0*/  DFMA R22, R22, R16, R18 ;  /* 0x000000101616722b */ /* 0x000fe20000000012 */
[----:B------:R-:W-:Y:S02]  /*0ff0*/  IMAD.MOV.U32 R16, RZ, RZ, 0x652b82fe ;  /* 0x652b82feff107424 */ /* 0x000fe400078e00ff */
[----:B------:R-:W-:-:S05]  /*1000*/  IMAD.MOV.U32 R17, RZ, RZ, 0x3ff71547 ;  /* 0x3ff71547ff117424 */ /* 0x000fca00078e00ff */
[----:B------:R-:W-:-:S08]  /*1010*/  DADD R18, R14, R22 ;  /* 0x000000000e127229 */ /* 0x000fd00000000016 */
[----:B------:R-:W-:Y:S02]  /*1020*/  DFMA R16, R18, R16, 6.75539944105574400000e+15 ;  /* 0x433800001210742b */ /* 0x000fe40000000010 */
[----:B------:R-:W-:Y:S01]  /*1030*/  FSETP.GEU.AND P0, PT, |R19|, 4.1917929649353027344, PT ;  /* 0x4086232b1300780b */ /* 0x000fe20003f0e200 */
[----:B------:R-:W-:-:S05]  /*1040*/  DADD R14, R14, -R18 ;  /* 0x000000000e0e7229 */ /* 0x000fca0000000812 */
[----:B------:R-:W-:-:S03]  /*1050*/  DADD R20, R16, -6.75539944105574400000e+15 ;  /* 0xc338000010147429 */ /* 0x000fc60000000000 */
[----:B------:R-:W-:-:S05]  /*1060*/  DADD R22, R22, R14 ;  /* 0x0000000016167229 */ /* 0x000fca000000000e */
        /* <DEDUP_REMOVED lines=50> */
.L_x_180:
[----:B------:R-:W-:Y:S02]  /*1390*/  DFMA R22, R22, R14, R14 ;  /* 0x0000000e1616722b */ /* 0x000fe4000000000e */
[----:B------:R-:W-:-:S08]  /*13a0*/  DSETP.NEU.AND P0, PT, |R14|, +INF , PT ;  /* 0x7ff000000e00742a */ /* 0x000fd00003f0d200 */
[----:B------:R-:W-:Y:S01]  /*13b0*/  FSEL R21, R14, R22, !P0 ;  /* 0x000000160e157208 */ /* 0x000fe20004000000 */
[----:B------:R-:W-:Y:S01]  /*13c0*/  IMAD.MOV.U32 R14, RZ, RZ, R0 ;  /* 0x000000ffff0e7224 */ /* 0x000fe200078e0000 */
[----:B------:R-:W-:Y:S01]  /*13d0*/  FSEL R22, R15, R23, !P0 ;  /* 0x000000170f167208 */ /* 0x000fe20004000000 */
[----:B------:R-:W-:-:S04]  /*13e0*/  IMAD.MOV.U32 R15, RZ, RZ, 0x0 ;  /* 0x00000000ff0f7424 */ /* 0x000fc800078e00ff */
[----:B------:R-:W-:Y:S05]  /*13f0*/  RET.REL.NODEC R14 `(_Z10_pow_64_01idPdS_) ;  /* 0xffffffec0e007950 */ /* 0x000fea0003c3ffff */
.L_x_181:
        /* <DEDUP_REMOVED lines=16> */
.L_x_234:


//--------------------- .text._Z10_pow_32_01ifPfS_ --------------------------
	.section	.text._Z10_pow_32_01ifPfS_,"ax",@progbits
	.align	128
        .global         _Z10_pow_32_01ifPfS_
        .type           _Z10_pow_32_01ifPfS_,@function
        .size           _Z10_pow_32_01ifPfS_,(.L_x_266 - _Z10_pow_32_01ifPfS_)
        .other          _Z10_pow_32_01ifPfS_,@"STO_CUDA_ENTRY STV_DEFAULT"
_Z10_pow_32_01ifPfS_:
.text._Z10_pow_32_01ifPfS_:
        /* <DEDUP_REMOVED lines=14> */
[C---:B0-----:R-:W-:Y:S01]  /*00e0*/  FMUL R3, |R14|.reuse, 16777216 ;  /* 0x4b8000000e037820 */ /* 0x041fe20000400200 */
[----:B------:R-:W-:-:S04]  /*00f0*/  FSETP.GEU.AND P0, PT, |R14|, 1.175494350822287508e-38, PT ;  /* 0x008000000e00780b */ /* 0x000fc80003f0e200 */
[----:B------:R-:W0:Y:S01]  /*0100*/  LDC.64 R8, c[0x0][0x390] ;  /* 0x0000e400ff087b82 */ /* 0x000e220000000a00 */
[C---:B------:R-:W-:Y:S02]  /*0110*/  FSETP.GEU.AND P1, PT, R14.reuse, RZ, PT ;  /* 0x000000ff0e00720b */ /* 0x040fe40003f2e000 */
[----:B------:R-:W-:Y:S02]  /*0120*/  FSEL R3, R3, |R14|, !P0 ;  /* 0x4000000e03037208 */ /* 0x000fe40004000000 */
[----:B------:R-:W-:Y:S02]  /*0130*/  FSEL R2, RZ, -24, P0 ;  /* 0xc1c00000ff027808 */ /* 0x000fe40000000000 */
[----:B------:R-:W-:Y:S02]  /*0140*/  IADD3 R0, PT, PT, R3, -0x3f3504f3, RZ ;  /* 0xc0cafb0d03007810 */ /* 0x000fe40007ffe0ff */
[----:B------:R-:W-:Y:S02]  /*0150*/  FSETP.NEU.AND P0, PT, |R14|, +INF , PT ;  /* 0x7f8000000e00780b */ /* 0x000fe40003f0d200 */
[----:B------:R-:W-:-:S02]  /*0160*/  LOP3.LUT R0, R0, 0xff800000, RZ, 0xc0, !PT ;  /* 0xff80000000007812 */ /* 0x000fc400078ec0ff */
[C---:B------:R-:W-:Y:S01]  /*0170*/  FSETP.EQ.OR P0, PT, R14.reuse, RZ, !P0 ;  /* 0x000000ff0e00720b */ /* 0x040fe20004702400 */
[----:B------:R-:W-:Y:S01]  /*0180*/  FADD R14, R14, R14 ;  /* 0x0000000e0e0e7221 */ /* 0x000fe20000000000 */
[----:B------:R-:W-:-:S05]  /*0190*/  IADD3 R3, PT, PT, R3, -R0, RZ ;  /* 0x8000000003037210 */ /* 0x000fca0007ffe0ff */
[C---:B------:R-:W-:Y:S01]  /*01a0*/  FADD R4, R3.reuse, 1 ;  /* 0x3f80000003047421 */ /* 0x040fe20000000000 */
[----:B------:R-:W-:Y:S01]  /*01b0*/  FADD R5, R3, -1 ;  /* 0xbf80000003057421 */ /* 0x000fe20000000000 */
[----:B------:R-:W-:-:S03]  /*01c0*/  I2FP.F32.S32 R3, R0 ;  /* 0x0000000000037245 */ /* 0x000fc60000201400 */
[----:B------:R-:W-:Y:S01]  /*01d0*/  FADD R7, R5, R5 ;  /* 0x0000000505077221 */ /* 0x000fe20000000000 */
[----:B------:R-:W1:Y:S01]  /*01e0*/  MUFU.RCP R4, R4 ;  /* 0x0000000400047308 */ /* 0x000e620000001000 */
[----:B------:R-:W-:Y:S02]  /*01f0*/  FFMA R3, R3, 1.1920928955078125e-07, R2 ;  /* 0x3400000003037823 */ /* 0x000fe40000000002 */
[----:B-1----:R-:W-:Y:S01]  /*0200*/  FMUL R0, R4, R7 ;  /* 0x0000000704007220 */ /* 0x002fe20000400000 */
        /* <DEDUP_REMOVED lines=14> */
[----:B------:R-:W-:Y:S01]  /*02f0*/  FFMA R2, R0, 1.9251366722983220825e-08, R3 ;  /* 0x32a55e3400027823 */ /* 0x000fe20000000003 */
[----:B------:R-:W1:Y:S02]  /*0300*/  LDC.64 R6, c[0x0][0x390] ;  /* 0x0000e400ff067b82 */ /* 0x000e640000000a00 */
[----:B------:R-:W-:-:S04]  /*0310*/  FMUL R3, R19, 3 ;  /* 0x4040000013037820 */ /* 0x000fc80000400000 */
[----:B------:R-:W-:Y:S02]  /*0320*/  FFMA R21, R5, R3, R2 ;  /* 0x0000000305157223 */ /* 0x000fe40000000002 */
[----:B------:R-:W0:Y:S02]  /*0330*/  LDC.64 R4, c[0x0][0x380] ;  /* 0x0000e000ff047b82 */ /* 0x000e240000000a00 */
[----:B------:R-:W-:Y:S01]  /*0340*/  FFMA R18, R0, R19, R21 ;  /* 0x0000001300127223 */ /* 0x000fe20000000015 */
[----:B------:R-:W-:-:S03]  /*0350*/  LOP3.LUT R19, R14, 0x7f800000, RZ, 0x3c, !PT ;  /* 0x7f8000000e137812 */ /* 0x000fc600078e3cff */
[C---:B------:R-:W-:Y:S02]  /*0360*/  FADD R0, R15.reuse, R18 ;  /* 0x000000120f007221 */ /* 0x040fe40000000000 */
[----:B------:R-:W0:Y:S02]  /*0370*/  LDC.64 R2, c[0x0][0x380] ;  /* 0x0000e000ff027b82 */ /* 0x000e240000000a00 */
[----:B------:R-:W-:-:S04]  /*0380*/  FADD R15, -R15, R0 ;  /* 0x000000000f0f7221 */ /* 0x000fc80000000100 */
[----:B------:R-:W-:Y:S01]  /*0390*/  FADD R15, R18, -R15 ;  /* 0x8000000f120f7221 */ /* 0x000fe20000000000 */
[----:B--234-:R-:W-:Y:S06]  /*03a0*/  @!P1 BRA `(.L_x_182) ;  /* 0x0000000000e09947 */ /* 0x01cfec0003800000 */
.L_x_186:
[----:B-1----:R-:W-:-:S05]  /*03b0*/  IMAD.WIDE R6, R17, 0x4, R12 ;  /* 0x0000000411067825 */ /* 0x002fca00078e020c */
[----:B0-2---:R-:W2:Y:S01]  /*03c0*/  LDG.E R2, desc[UR6][R6.64] ;  /* 0x0000000606027981 */ /* 0x005ea2000c1e1900 */
[-C--:B------:R-:W-:Y:S01]  /*03d0*/  MOV R3, R17.reuse ;  /* 0x0000001100037202 */ /* 0x080fe20000000f00 */
[----:B------:R-:W-:Y:S01]  /*03e0*/  BSSY.RECONVERGENT B0, `(.L_x_183) ;  /* 0x0000030000007945 */ /* 0x000fe20003800200 */
[----:B------:R-:W-:Y:S02]  /*03f0*/  IADD3 R17, PT, PT, R16, R17, RZ ;  /* 0x0000001110117210 */ /* 0x000fe40007ffe0ff */
[----:B------:R-:W-:Y:S02]  /*0400*/  MOV R11, 0x3f800000 ;  /* 0x3f800000000b7802 */ /* 0x000fe40000000f00 */
[----:B------:R-:W-:Y:S02]  /*0410*/  ISETP.GE.AND P2, PT, R17, R4, PT ;  /* 0x000000041100720c */ /* 0x000fe40003f46270 */
[----:B--2---:R-:W-:-:S04]  /*0420*/  FSETP.NEU.AND P1, PT, R2, RZ, PT ;  /* 0x000000ff0200720b */ /* 0x004fc80003f2d000 */
[----:B------:R-:W-:-:S13]  /*0430*/  FSETP.EQ.OR P1, PT, R5, 1, !P1 ;  /* 0x3f8000000500780b */ /* 0x000fda0004f22400 */
[----:B------:R-:W-:Y:S05]  /*0440*/  @P1 BRA `(.L_x_184) ;  /* 0x0000000000a41947 */ /* 0x000fea0003800000 */
[----:B------:R-:W-:-:S04]  /*0450*/  FSETP.NAN.AND P1, PT, |R2|, |R2|, PT ;  /* 0x400000020200720b */ /* 0x000fc80003f28200 */
[----:B------:R-:W-:-:S13]  /*0460*/  FSETP.NUM.AND P1, PT, |R5|, |R5|, !P1 ;  /* 0x400000050500720b */ /* 0x000fda0004f27200 */
[----:B------:R-:W-:Y:S01]  /*0470*/  @!P1 FADD R11, R2, R5 ;  /* 0x00000005020b9221 */ /* 0x000fe20000000000 */
[----:B------:R-:W-:Y:S06]  /*0480*/  @!P1 BRA `(.L_x_184) ;  /* 0x0000000000949947 */ /* 0x000fec0003800000 */
[----:B------:R-:W-:Y:S05]  /*0490*/  @!P0 BRA `(.L_x_185) ;  /* 0x0000000000248947 */ /* 0x000fea0003800000 */
[C---:B------:R-:W-:Y:S01]  /*04a0*/  FMUL R6, R2.reuse, 0.5 ;  /* 0x3f00000002067820 */ /* 0x040fe20000400000 */
[----:B------:R-:W-:-:S04]  /*04b0*/  FSETP.GEU.AND P3, PT, R2, RZ, PT ;  /* 0x000000ff0200720b */ /* 0x000fc80003f6e000 */
[----:B------:R-:W-:Y:S01]  /*04c0*/  SEL R11, R19, R14, !P3 ;  /* 0x0000000e130b7207 */ /* 0x000fe20005800000 */
[----:B------:R-:W0:Y:S02]  /*04d0*/  FRND.TRUNC R6, R6 ;  /* 0x0000000600067307 */ /* 0x000e24000020d000 */
[----:B0-----:R-:W-:-:S04]  /*04e0*/  FADD R7, R6, R6 ;  /* 0x0000000606077221 */ /* 0x001fc80000000000 */
[----:B------:R-:W-:-:S05]  /*04f0*/  FADD R7, R2, -R7 ;  /* 0x8000000702077221 */ /* 0x000fca0000000000 */
[----:B------:R-:W-:-:S13]  /*0500*/  FSETP.NEU.AND P1, PT, |R7|, 1, PT ;  /* 0x3f8000000700780b */ /* 0x000fda0003f2d200 */
[----:B------:R-:W-:Y:S01]  /*0510*/  @P1 LOP3.LUT R11, R11, 0x7fffffff, RZ, 0xc0, !PT ;  /* 0x7fffffff0b0b1812 */ /* 0x000fe200078ec0ff */
[----:B------:R-:W-:Y:S06]  /*0520*/  BRA `(.L_x_184) ;  /* 0x00000000006c7947 */ /* 0x000fec0003800000 */
.L_x_185:
[----:B------:R-:W-:Y:S01]  /*0530*/  FMUL R7, R0, R2 ;  /* 0x0000000200077220 */ /* 0x000fe20000400000 */
[----:B------:R-:W-:-:S03]  /*0540*/  MOV R21, 0x391fcb8e ;  /* 0x391fcb8e00157802 */ /* 0x000fc60000000f00 */
[----:B------:R-:W0:Y:S01]  /*0550*/  FRND R6, R7 ;  /* 0x0000000700067307 */ /* 0x000e220000201000 */
[-C--:B------:R-:W-:Y:S01]  /*0560*/  FFMA R10, R0, R2.reuse, -R7 ;  /* 0x00000002000a7223 */ /* 0x080fe20000000807 */
[C---:B------:R-:W-:Y:S02]  /*0570*/  FSETP.GT.AND P1, PT, |R7|.reuse, 152, PT ;  /* 0x431800000700780b */ /* 0x040fe40003f24200 */
[----:B------:R-:W-:Y:S01]  /*0580*/  FSETP.GEU.AND P4, PT, R7, RZ, PT ;  /* 0x000000ff0700720b */ /* 0x000fe20003f8e000 */
[----:B------:R-:W-:Y:S01]  /*0590*/  FFMA R11, R15, R2, R10 ;  /* 0x000000020f0b7223 */ /* 0x000fe2000000000a */
[----:B0-----:R-:W-:Y:S01]  /*05a0*/  FADD R10, R7, -R6 ;  /* 0x80000006070a7221 */ /* 0x001fe20000000000 */
[----:B------:R-:W-:-:S03]  /*05b0*/  FSETP.GT.AND P3, PT, R6, RZ, PT ;  /* 0x000000ff0600720b */ /* 0x000fc60003f64000 */
[----:B------:R-:W-:Y:S01]  /*05c0*/  FADD R10, R10, R11 ;  /* 0x0000000b0a0a7221 */ /* 0x000fe20000000000 */
[----:B------:R-:W-:Y:S02]  /*05d0*/  SEL R6, RZ, 0x83000000, P3 ;  /* 0x83000000ff067807 */ /* 0x000fe40001800000 */
[----:B------:R-:W-:Y:S01]  /*05e0*/  FSETP.NEU.AND P3, PT, R5, -1, PT ;  /* 0xbf8000000500780b */ /* 0x000fe20003f6d000 */
[----:B------:R-:W-:-:S04]  /*05f0*/  FFMA R11, R10, R21, 0.0013391353422775864601 ;  /* 0x3aaf85ed0a0b7423 */ /* 0x000fc80000000015 */
[----:B------:R-:W-:-:S04]  /*0600*/  FFMA R11, R10, R11, 0.0096188392490148544312 ;  /* 0x3c1d98560a0b7423 */ /* 0x000fc8000000000b */
[C---:B------:R-:W-:Y:S02]  /*0610*/  FFMA R21, R10.reuse, R11, 0.055503588169813156128 ;  /* 0x3d6357bb0a157423 */ /* 0x040fe4000000000b */
[----:B------:R-:W0:Y:S02]  /*0620*/  F2I.NTZ R11, R7 ;  /* 0x00000007000b7305 */ /* 0x000e240000203100 */
[----:B------:R-:W-:-:S04]  /*0630*/  FFMA R21, R10, R21, 0.24022644758224487305 ;  /* 0x3e75fdec0a157423 */ /* 0x000fc80000000015 */
[----:B------:R-:W-:-:S04]  /*0640*/  FFMA R21, R10, R21, 0.69314718246459960938 ;  /* 0x3f3172180a157423 */ /* 0x000fc80000000015 */
[----:B------:R-:W-:Y:S01]  /*0650*/  FFMA R21, R10, R21, 1 ;  /* 0x3f8000000a157423 */ /* 0x000fe20000000015 */
[----:B------:R-:W-:Y:S02]  /*0660*/  IADD3 R10, PT, PT, R6, 0x7f000000, RZ ;  /* 0x7f000000060a7810 */ /* 0x000fe40007ffe0ff */
[----:B0-----:R-:W-:-:S03]  /*0670*/  LEA R11, R11, -R6, 0x17 ;  /* 0x800000060b0b7211 */ /* 0x001fc600078eb8ff */
[----:B------:R-:W-:Y:S01]  /*0680*/  FMUL R10, R10, R21 ;  /* 0x000000150a0a7220 */ /* 0x000fe20000400000 */
[----:B------:R-:W-:-:S03]  /*0690*/  FSEL R6, RZ, +INF , !P4 ;  /* 0x7f800000ff067808 */ /* 0x000fc60006000000 */
[----:B------:R-:W-:Y:S01]  /*06a0*/  @!P1 FMUL R6, R11, R10 ;  /* 0x0000000a0b069220 */ /* 0x000fe20000400000 */
[----:B------:R-:W-:-:S04]  /*06b0*/  FSETP.NEU.AND P1, PT, |R2|, +INF , PT ;  /* 0x7f8000000200780b */ /* 0x000fc80003f2d200 */
[----:B------:R-:W-:-:S04]  /*06c0*/  @!P3 FSEL R6, R6, 1, P1 ;  /* 0x3f8000000606b808 */ /* 0x000fc80000800000 */
[----:B------:R-:W-:-:S07]  /*06d0*/  MOV R11, R6 ;  /* 0x00000006000b7202 */ /* 0x000fce0000000f00 */
.L_x_184:
[----:B------:R-:W-:Y:S05]  /*06e0*/  BSYNC.RECONVERGENT B0 ;  /* 0x0000000000007941 */ /* 0x000fea0003800200 */
.L_x_183:
[----:B------:R-:W-:-:S05]  /*06f0*/  IMAD.WIDE R2, R3, 0x4, R8 ;  /* 0x0000000403027825 */ /* 0x000fca00078e0208 */
[----:B------:R2:W-:Y:S01]  /*0700*/  STG.E desc[UR6][R2.64], R11 ;  /* 0x0000000b02007986 */ /* 0x0005e2000c101906 */
[----:B------:R-:W-:Y:S05]  /*0710*/  @!P2 BRA `(.L_x_186) ;  /* 0xfffffffc0024a947 */ /* 0x000fea000383ffff */
[----:B------:R-:W-:Y:S05]  /*0720*/  EXIT ;  /* 0x000000000000794d */ /* 0x000fea0003800000 */
.L_x_182:
[----:B0-----:R-:W-:-:S05]  /*0730*/  IMAD.WIDE R8, R17, 0x4, R10 ;  /* 0x0000000411087825 */ /* 0x001fca00078e020a */
[----:B--2---:R-:W2:Y:S01]  /*0740*/  LDG.E R4, desc[UR6][R8.64] ;  /* 0x0000000608047981 */ /* 0x004ea2000c1e1900 */
[-C--:B------:R-:W-:Y:S01]  /*0750*/  MOV R5, R17.reuse ;  /* 0x0000001100057202 */ /* 0x080fe20000000f00 */
[----:B------:R-:W-:Y:S01]  /*0760*/  BSSY.RECONVERGENT B0, `(.L_x_187) ;  /* 0x0000035000007945 */ /* 0x000fe20003800200 */
[----:B------:R-:W-:Y:S02]  /*0770*/  IADD3 R17, PT, PT, R16, R17, RZ ;  /* 0x0000001110117210 */ /* 0x000fe40007ffe0ff */
[----:B------:R-:W-:Y:S02]  /*0780*/  MOV R21, 0x3f800000 ;  /* 0x3f80000000157802 */ /* 0x000fe40000000f00 */
[----:B------:R-:W-:Y:S01]  /*0790*/  ISETP.GE.AND P2, PT, R17, R2, PT ;  /* 0x000000021100720c */ /* 0x000fe20003f46270 */
[C---:B--2---:R-:W-:Y:S01]  /*07a0*/  FMUL R12, R4.reuse, 0.5 ;  /* 0x3f000000040c7820 */ /* 0x044fe20000400000 */
[----:B------:R-:W-:-:S04]  /*07b0*/  FSETP.NEU.AND P1, PT, R4, RZ, PT ;  /* 0x000000ff0400720b */ /* 0x000fc80003f2d000 */
[----:B------:R-:W-:Y:S01]  /*07c0*/  FSETP.EQ.OR P1, PT, R3, 1, !P1 ;  /* 0x3f8000000300780b */ /* 0x000fe20004f22400 */
[----:B------:R-:W0:Y:S02]  /*07d0*/  FRND.TRUNC R12, R12 ;  /* 0x0000000c000c7307 */ /* 0x000e24000020d000 */
[----:B0-----:R-:W-:-:S10]  /*07e0*/  FADD R13, R12, R12 ;  /* 0x0000000c0c0d7221 */ /* 0x001fd40000000000 */
[----:B------:R-:W-:Y:S05]  /*07f0*/  @P1 BRA `(.L_x_188) ;  /* 0x0000000000ac1947 */ /* 0x000fea0003800000 */
[----:B------:R-:W-:-:S04]  /*0800*/  FSETP.NAN.AND P1, PT, |R4|, |R4|, PT ;  /* 0x400000040400720b */ /* 0x000fc80003f28200 */
[----:B------:R-:W-:-:S13]  /*0810*/  FSETP.NAN.OR P1, PT, |R3|, |R3|, P1 ;  /* 0x400000030300720b */ /* 0x000fda0000f28600 */
[----:B------:R-:W-:Y:S05]  /*0820*/  @P1 BRA `(.L_x_189) ;  /* 0x00000000009c1947 */ /* 0x000fea0003800000 */
[----:B------:R-:W-:Y:S01]  /*0830*/  FADD R8, R4, -R13 ;  /* 0x8000000d04087221 */ /* 0x000fe20000000000 */
[----:B------:R-:W-:Y:S06]  /*0840*/  @P0 BRA `(.L_x_190) ;  /* 0x0000000000800947 */ /* 0x000fec0003800000 */
[----:B------:R-:W-:Y:S02]  /*0850*/  FSETP.NEU.AND P1, PT, |R4|, +INF , PT ;  /* 0x7f8000000400780b */ /* 0x000fe40003f2d200 */
[----:B------:R-:W-:-:S13]  /*0860*/  FSETP.EQ.AND P3, PT, R3, -1, PT ;  /* 0xbf8000000300780b */ /* 0x000fda0003f62000 */
[----:B------:R-:W-:Y:S05]  /*0870*/  @!P1 BRA P3, `(.L_x_188) ;  /* 0x00000000008c9947 */ /* 0x000fea0001800000 */
[CC--:B------:R-:W-:Y:S01]  /*0880*/  FMUL R9, R0.reuse, R4.reuse ;  /* 0x0000000400097220 */ /* 0x0c0fe20000400000 */
[----:B------:R-:W-:Y:S01]  /*0890*/  HFMA2 R20, -RZ, RZ, 0.64013671875, -15.109375 ;  /* 0x391fcb8eff147431 */ /* 0x000fe200000001ff */
[----:B------:R-:W-:Y:S02]  /*08a0*/  FRND.FLOOR R23, R4 ;  /* 0x0000000400177307 */ /* 0x000fe40000205000 */
[----:B------:R-:W-:Y:S01]  /*08b0*/  FFMA R18, R0, R4, -R9 ;  /* 0x0000000400127223 */ /* 0x000fe20000000809 */
[----:B------:R-:W-:-:S03]  /*08c0*/  FSETP.GT.AND P3, PT, |R9|, 152, PT ;  /* 0x431800000900780b */ /* 0x000fc60003f64200 */
[----:B------:R-:W-:Y:S02]  /*08d0*/  FFMA R18, R15, R4, R18 ;  /* 0x000000040f127223 */ /* 0x000fe40000000012 */
[----:B------:R-:W0:Y:S08]  /*08e0*/  FRND R12, R9 ;  /* 0x00000009000c7307 */ /* 0x000e300000201000 */
[----:B------:R-:W2:Y:S01]  /*08f0*/  F2I.NTZ R21, R9 ;  /* 0x0000000900157305 */ /* 0x000ea20000203100 */
[----:B0-----:R-:W-:Y:S01]  /*0900*/  FADD R13, R9, -R12 ;  /* 0x8000000c090d7221 */ /* 0x001fe20000000000 */
[----:B------:R-:W-:-:S03]  /*0910*/  FSETP.GT.AND P1, PT, R12, RZ, PT ;  /* 0x000000ff0c00720b */ /* 0x000fc60003f24000 */
[----:B------:R-:W-:Y:S01]  /*0920*/  FADD R13, R13, R18 ;  /* 0x000000120d0d7221 */ /* 0x000fe20000000000 */
[----:B------:R-:W-:Y:S02]  /*0930*/  SEL R12, RZ, 0x83000000, P1 ;  /* 0x83000000ff0c7807 */ /* 0x000fe40000800000 */
[----:B------:R-:W-:Y:S01]  /*0940*/  FSETP.GEU.AND P1, PT, R9, RZ, PT ;  /* 0x000000ff0900720b */ /* 0x000fe20003f2e000 */
[----:B------:R-:W-:Y:S01]  /*0950*/  FFMA R18, R13, R20, 0.0013391353422775864601 ;  /* 0x3aaf85ed0d127423 */ /* 0x000fe20000000014 */
[----:B--2---:R-:W-:Y:S02]  /*0960*/  LEA R21, R21, -R12, 0x17 ;  /* 0x8000000c15157211 */ /* 0x004fe400078eb8ff */
[----:B------:R-:W-:Y:S01]  /*0970*/  FSEL R9, RZ, +INF , !P1 ;  /* 0x7f800000ff097808 */ /* 0x000fe20004800000 */
[----:B------:R-:W-:Y:S01]  /*0980*/  FFMA R18, R13, R18, 0.0096188392490148544312 ;  /* 0x3c1d98560d127423 */ /* 0x000fe20000000012 */
[----:B------:R-:W-:-:S03]  /*0990*/  FSETP.NEU.AND P1, PT, |R8|, 1, PT ;  /* 0x3f8000000800780b */ /* 0x000fc60003f2d200 */
[----:B------:R-:W-:-:S04]  /*09a0*/  FFMA R18, R13, R18, 0.055503588169813156128 ;  /* 0x3d6357bb0d127423 */ /* 0x000fc80000000012 */
[----:B------:R-:W-:-:S04]  /*09b0*/  FFMA R18, R13, R18, 0.24022644758224487305 ;  /* 0x3e75fdec0d127423 */ /* 0x000fc80000000012 */
[----:B------:R-:W-:Y:S01]  /*09c0*/  FFMA R20, R13, R18, 0.69314718246459960938 ;  /* 0x3f3172180d147423 */ /* 0x000fe20000000012 */
[----:B------:R-:W-:-:S03]  /*09d0*/  IADD3 R18, PT, PT, R12, 0x7f000000, RZ ;  /* 0x7f0000000c127810 */ /* 0x000fc60007ffe0ff */
[----:B------:R-:W-:-:S04]  /*09e0*/  FFMA R13, R13, R20, 1 ;  /* 0x3f8000000d0d7423 */ /* 0x000fc80000000014 */
[----:B------:R-:W-:-:S04]  /*09f0*/  FMUL R18, R18, R13 ;  /* 0x0000000d12127220 */ /* 0x000fc80000400000 */
[----:B------:R-:W-:Y:S01]  /*0a00*/  @!P3 FMUL R9, R21, R18 ;  /* 0x000000121509b220 */ /* 0x000fe20000400000 */
[----:B------:R-:W-:-:S04]  /*0a10*/  FSETP.NEU.AND P3, PT, R4, R23, PT ;  /* 0x000000170400720b */ /* 0x000fc80003f6d000 */
[----:B------:R-:W-:-:S04]  /*0a20*/  FSEL R9, R9, -R9, P1 ;  /* 0x8000000909097208 */ /* 0x000fc80000800000 */
[----:B------:R-:W-:Y:S01]  /*0a30*/  FSEL R21, R9, +QNAN , !P3 ;  /* 0x7fffffff09157808 */ /* 0x000fe20005800000 */
[----:B------:R-:W-:Y:S06]  /*0a40*/  BRA `(.L_x_188) ;  /* 0x0000000000187947 */ /* 0x000fec0003800000 */
.L_x_190:
[----:B------:R-:W-:Y:S02]  /*0a50*/  FSETP.NEU.AND P3, PT, |R8|, 1, PT ;  /* 0x3f8000000800780b */ /* 0x000fe40003f6d200 */
[----:B------:R-:W-:-:S04]  /*0a60*/  FSETP.GEU.AND P1, PT, R4, RZ, PT ;  /* 0x000000ff0400720b */ /* 0x000fc80003f2e000 */
[----:B------:R-:W-:-:S07]  /*0a70*/  SEL R21, R19, R14, !P1 ;  /* 0x0000000e13157207 */ /* 0x000fce0004800000 */
[----:B------:R-:W-:Y:S01]  /*0a80*/  @P3 LOP3.LUT R21, R21, 0x7fffffff, RZ, 0xc0, !PT ;  /* 0x7fffffff15153812 */ /* 0x000fe200078ec0ff */
[----:B------:R-:W-:Y:S06]  /*0a90*/  BRA `(.L_x_188) ;  /* 0x0000000000047947 */ /* 0x000fec0003800000 */
.L_x_189:
[----:B------:R-:W-:-:S07]  /*0aa0*/  FADD R21, R4, R3 ;  /* 0x0000000304157221 */ /* 0x000fce0000000000 */
.L_x_188:
[----:B------:R-:W-:Y:S05]  /*0ab0*/  BSYNC.RECONVERGENT B0 ;  /* 0x0000000000007941 */ /* 0x000fea0003800200 */
.L_x_187:
[----:B-1----:R-:W-:-:S05]  /*0ac0*/  IMAD.WIDE R4, R5, 0x4, R6 ;  /* 0x0000000405047825 */ /* 0x002fca00078e0206 */
[----:B------:R2:W-:Y:S01]  /*0ad0*/  STG.E desc[UR6][R4.64], R21 ;  /* 0x0000001504007986 */ /* 0x0005e2000c101906 */
[----:B------:R-:W-:Y:S05]  /*0ae0*/  @!P2 BRA `(.L_x_182) ;  /* 0xfffffffc0010a947 */ /* 0x000fea000383ffff */
[----:B------:R-:W-:Y:S05]  /*0af0*/  EXIT ;  /* 0x000000000000794d */ /* 0x000fea0003800000 */
.L_x_191:
        /* <DEDUP_REMOVED lines=16> */
.L_x_266:


//--------------------- .text._Z10_div_64_01idPdS_ --------------------------
	.section	.text._Z10_div_64_01idPdS_,"ax",@progbits
	.align	128
        .global         _Z10_div_64_01idPdS_
        .type           _Z10_div_64_01idPdS_,@function
        .size           _Z10_div_64_01idPdS_,(.L_x_235 - _Z10_div_64_01idPdS_)
        .other          _Z10_div_64_01idPdS_,@"STO_CUDA_ENTRY STV_DEFAULT"
_Z10_div_64_01idPdS_:
.text._Z10_div_64_01idPdS_:
        /* <DEDUP_REMOVED lines=11> */
[----:B------:R-:W3:Y:S01]  /*00b0*/  LDC.64 R8, c[0x0][0x390] ;  /* 0x0000e400ff087b82 */ /* 0x000ee20000000a00 */
[----:B------:R-:W4:Y:S01]  /*00c0*/  LDCU.64 UR8, c[0x0][0x388] ;  /* 0x00007100ff0877ac */ /* 0x000f220008000a00 */
[----:B------:R-:W0:Y:S06]  /*00d0*/  LDCU UR5, c[0x0][0x380] ;  /* 0x00007000ff0577ac */ /* 0x000e2c0008000800 */
[----:B------:R-:W0:Y:S01]  /*00e0*/  LDC.64 R6, c[0x0][0x398] ;  /* 0x0000e600ff067b82 */ /* 0x000e220000000a00 */
[----:B-1----:R-:W-:-:S07]  /*00f0*/  IMAD R24, R24, UR4, RZ ;  /* 0x0000000418187c24 */ /* 0x002fce000f8e02ff */
.L_x_194:
[----:B---3--:R-:W-:-:S06]  /*0100*/  IMAD.WIDE R12, R25, 0x8, R8 ;  /* 0x00000008190c7825 */ /* 0x008fcc00078e0208 */
[----:B--2---:R-:W2:Y:S01]  /*0110*/  LDG.E.64 R12, desc[UR6][R12.64] ;  /* 0x000000060c0c7981 */ /* 0x004ea2000c1e1b00 */
[----:B-1----:R-:W-:Y:S01]  /*0120*/  IMAD.MOV.U32 R2, RZ, RZ, 0x1 ;  /* 0x00000001ff027424 */ /* 0x002fe200078e00ff */
[----:B0-----:R-:W-:Y:S01]  /*0130*/  FSETP.GEU.AND P2, PT, |R5|, 6.5827683646048100446e-37, PT ;  /* 0x036000000500780b */ /* 0x001fe20003f4e200 */
[--C-:B------:R-:W-:Y:S01]  /*0140*/  IMAD.MOV.U32 R27, RZ, RZ, R25.reuse ;  /* 0x000000ffff1b7224 */ /* 0x100fe200078e0019 */
[----:B------:R-:W-:Y:S01]  /*0150*/  BSSY.RECONVERGENT B0, `(.L_x_192) ;  /* 0x0000013000007945 */ /* 0x000fe20003800200 */
[----:B------:R-:W-:-:S05]  /*0160*/  IMAD.IADD R25, R24, 0x1, R25 ;  /* 0x0000000118197824 */ /* 0x000fca00078e0219 */
[----:B------:R-:W-:Y:S01]  /*0170*/  ISETP.GE.AND P1, PT, R25, UR5, PT ;  /* 0x0000000519007c0c */ /* 0x000fe2000bf26270 */
[----:B--2---:R-:W0:Y:S02]  /*0180*/  MUFU.RCP64H R3, R13 ;  /* 0x0000000d00037308 */ /* 0x004e240000001800 */
[----:B0-----:R-:W-:-:S08]  /*0190*/  DFMA R10, -R12, R2, 1 ;  /* 0x3ff000000c0a742b */ /* 0x001fd00000000102 */
[----:B------:R-:W-:-:S08]  /*01a0*/  DFMA R10, R10, R10, R10 ;  /* 0x0000000a0a0a722b */ /* 0x000fd0000000000a */
[----:B------:R-:W-:-:S08]  /*01b0*/  DFMA R10, R2, R10, R2 ;  /* 0x0000000a020a722b */ /* 0x000fd00000000002 */
[----:B------:R-:W-:-:S08]  /*01c0*/  DFMA R2, -R12, R10, 1 ;  /* 0x3ff000000c02742b */ /* 0x000fd0000000010a */
[----:B------:R-:W-:-:S08]  /*01d0*/  DFMA R2, R10, R2, R10 ;  /* 0x000000020a02722b */ /* 0x000fd0000000000a */
[----:B----4-:R-:W-:-:S08]  /*01e0*/  DMUL R10, R2, UR8 ;  /* 0x00000008020a7c28 */ /* 0x010fd00008000000 */
[----:B------:R-:W-:-:S08]  /*01f0*/  DFMA R14, -R12, R10, UR8 ;  /* 0x000000080c0e7e2b */ /* 0x000fd0000800010a */
[----:B------:R-:W-:-:S10]  /*0200*/  DFMA R2, R2, R14, R10 ;  /* 0x0000000e0202722b */ /* 0x000fd4000000000a */
[----:B------:R-:W-:-:S05]  /*0210*/  FFMA R0, RZ, R13, R3 ;  /* 0x0000000dff007223 */ /* 0x000fca0000000003 */
[----:B------:R-:W-:-:S13]  /*0220*/  FSETP.GT.AND P0, PT, |R0|, 1.469367938527859385e-39, PT ;  /* 0x001000000000780b */ /* 0x000fda0003f04200 */
[----:B------:R-:W-:Y:S05]  /*0230*/  @P0 BRA P2, `(.L_x_193) ;  /* 0x0000000000100947 */ /* 0x000fea0001000000 */
[----:B------:R-:W-:-:S07]  /*0240*/  MOV R4, 0x260 ;  /* 0x0000026000047802 */ /* 0x000fce0000000f00 */
[----:B------:R-:W-:Y:S05]  /*0250*/  CALL.REL.NOINC `($__internal_4_$__cuda_sm20_div_rn_f64_full) ;  /* 0x00000000001c7944 */ /* 0x000fea0003c00000 */
[----:B------:R-:W-:Y:S02]  /*0260*/  IMAD.MOV.U32 R2, RZ, RZ, R0 ;  /* 0x000000ffff027224 */ /* 0x000fe400078e0000 */
[----:B------:R-:W-:-:S07]  /*0270*/  IMAD.MOV.U32 R3, RZ, RZ, R11 ;  /* 0x000000ffff037224 */ /* 0x000fce00078e000b */
.L_x_193:
[----:B------:R-:W-:Y:S05]  /*0280*/  BSYNC.RECONVERGENT B0 ;  /* 0x0000000000007941 */ /* 0x000fea0003800200 */
.L_x_192:
[----:B------:R-:W-:-:S05]  /*0290*/  IMAD.WIDE R10, R27, 0x8, R6 ;  /* 0x000000081b0a7825 */ /* 0x000fca00078e0206 */
[----:B------:R1:W-:Y:S01]  /*02a0*/  STG.E.64 desc[UR6][R10.64], R2 ;  /* 0x000000020a007986 */ /* 0x0003e2000c101b06 */
[----:B------:R-:W-:Y:S05]  /*02b0*/  @!P1 BRA `(.L_x_194) ;  /* 0xfffffffc00909947 */ /* 0x000fea000383ffff */
[----:B------:R-:W-:Y:S05]  /*02c0*/  EXIT ;  /* 0x000000000000794d */ /* 0x000fea0003800000 */
        .weak           $__internal_4_$__cuda_sm20_div_rn_f64_full
        .type           $__internal_4_$__cuda_sm20_div_rn_f64_full,@function
        .size           $__internal_4_$__cuda_sm20_div_rn_f64_full,(.L_x_235 - $__internal_4_$__cuda_sm20_div_rn_f64_full)
$__internal_4_$__cuda_sm20_div_rn_f64_full:
[C---:B------:R-:W-:Y:S01]  /*02d0*/  FSETP.GEU.AND P0, PT, |R13|.reuse, 1.469367938527859385e-39, PT ;  /* 0x001000000d00780b */ /* 0x040fe20003f0e200 */
[----:B------:R-:W0:Y:S01]  /*02e0*/  LDC.64 R14, c[0x0][0x388] ;  /* 0x0000e200ff0e7b82 */ /* 0x000e220000000a00 */
[----:B------:R-:W-:Y:S01]  /*02f0*/  LOP3.LUT R10, R13, 0x800fffff, RZ, 0xc0, !PT ;  /* 0x800fffff0d0a7812 */ /* 0x000fe200078ec0ff */
[----:B------:R-:W-:Y:S02]  /*0300*/  IMAD.MOV.U32 R20, RZ, RZ, 0x1 ;  /* 0x00000001ff147424 */ /* 0x000fe400078e00ff */
[----:B------:R-:W-:Y:S01]  /*0310*/  IMAD.MOV.U32 R0, RZ, RZ, 0x1ca00000 ;  /* 0x1ca00000ff007424 */ /* 0x000fe200078e00ff */
[----:B------:R-:W-:Y:S01]  /*0320*/  LOP3.LUT R11, R10, 0x3ff00000, RZ, 0xfc, !PT ;  /* 0x3ff000000a0b7812 */ /* 0x000fe200078efcff */
[----:B------:R-:W-:-:S06]  /*0330*/  IMAD.MOV.U32 R10, RZ, RZ, R12 ;  /* 0x000000ffff0a7224 */ /* 0x000fcc00078e000c */
[----:B------:R-:W-:-:S06]  /*0340*/  @!P0 DMUL R10, R12, 8.98846567431157953865e+307 ;  /* 0x7fe000000c0a8828 */ /* 0x000fcc0000000000 */
[----:B------:R-:W1:Y:S02]  /*0350*/  MUFU.RCP64H R21, R11 ;  /* 0x0000000b00157308 */ /* 0x000e640000001800 */
[----:B-1----:R-:W-:-:S08]  /*0360*/  DFMA R2, R20, -R10, 1 ;  /* 0x3ff000001402742b */ /* 0x002fd0000000080a */
[----:B------:R-:W-:-:S08]  /*0370*/  DFMA R2, R2, R2, R2 ;  /* 0x000000020202722b */ /* 0x000fd00000000002 */
[----:B------:R-:W-:Y:S01]  /*0380*/  DFMA R20, R20, R2, R20 ;  /* 0x000000021414722b */ /* 0x000fe20000000014 */
[----:B------:R-:W-:Y:S02]  /*0390*/  LOP3.LUT R3, R13, 0x7ff00000, RZ, 0xc0, !PT ;  /* 0x7ff000000d037812 */ /* 0x000fe400078ec0ff */
[----:B0-----:R-:W-:-:S04]  /*03a0*/  LOP3.LUT R2, R15, 0x7ff00000, RZ, 0xc0, !PT ;  /* 0x7ff000000f027812 */ /* 0x001fc800078ec0ff */
[----:B------:R-:W-:Y:S01]  /*03b0*/  ISETP.GE.U32.AND P2, PT, R2, R3, PT ;  /* 0x000000030200720c */ /* 0x000fe20003f46070 */
[C---:B------:R-:W-:Y:S01]  /*03c0*/  DFMA R18, R20.reuse, -R10, 1 ;  /* 0x3ff000001412742b */ /* 0x040fe2000000080a */
[----:B------:R-:W-:Y:S02]  /*03d0*/  IMAD.MOV.U32 R26, RZ, RZ, R2 ;  /* 0x000000ffff1a7224 */ /* 0x000fe400078e0002 */
[----:B------:R-:W-:Y:S02]  /*03e0*/  SEL R16, R0, 0x63400000, !P2 ;  /* 0x6340000000107807 */ /* 0x000fe40005000000 */
[----:B------:R-:W-:Y:S02]  /*03f0*/  FSETP.GEU.AND P2, PT, |R15|, 1.469367938527859385e-39, PT ;  /* 0x001000000f00780b */ /* 0x000fe40003f4e200 */
[----:B------:R-:W-:Y:S01]  /*0400*/  LOP3.LUT R17, R16, 0x800fffff, R15, 0xf8, !PT ;  /* 0x800fffff10117812 */ /* 0x000fe200078ef80f */
[----:B------:R-:W-:Y:S01]  /*0410*/  DFMA R18, R20, R18, R20 ;  /* 0x000000121412722b */ /* 0x000fe20000000014 */
[----:B------:R-:W-:-:S09]  /*0420*/  IMAD.MOV.U32 R16, RZ, RZ, R14 ;  /* 0x000000ffff107224 */ /* 0x000fd200078e000e */
[----:B------:R-:W-:Y:S05]  /*0430*/  @P2 BRA `(.L_x_195) ;  /* 0x0000000000202947 */ /* 0x000fea0003800000 */
[----:B------:R-:W-:-:S04]  /*0440*/  LOP3.LUT R21, R13, 0x7ff00000, RZ, 0xc0, !PT ;  /* 0x7ff000000d157812 */ /* 0x000fc800078ec0ff */
[----:B------:R-:W-:-:S04]  /*0450*/  ISETP.GE.U32.AND P2, PT, R2, R21, PT ;  /* 0x000000150200720c */ /* 0x000fc80003f46070 */
[----:B------:R-:W-:-:S04]  /*0460*/  SEL R20, R0, 0x63400000, !P2 ;  /* 0x6340000000147807 */ /* 0x000fc80005000000 */
[----:B------:R-:W-:-:S04]  /*0470*/  LOP3.LUT R20, R20, 0x80000000, R15, 0xf8, !PT ;  /* 0x8000000014147812 */ /* 0x000fc800078ef80f */
[----:B------:R-:W-:Y:S01]  /*0480*/  LOP3.LUT R21, R20, 0x100000, RZ, 0xfc, !PT ;  /* 0x0010000014157812 */ /* 0x000fe200078efcff */
[----:B------:R-:W-:-:S06]  /*0490*/  IMAD.MOV.U32 R20, RZ, RZ, RZ ;  /* 0x000000ffff147224 */ /* 0x000fcc00078e00ff */
[----:B------:R-:W-:-:S10]  /*04a0*/  DFMA R16, R16, 2, -R20 ;  /* 0x400000001010782b */ /* 0x000fd40000000814 */
[----:B------:R-:W-:-:S07]  /*04b0*/  LOP3.LUT R26, R17, 0x7ff00000, RZ, 0xc0, !PT ;  /* 0x7ff00000111a7812 */ /* 0x000fce00078ec0ff */
.L_x_195:
[----:B------:R-:W-:Y:S01]  /*04c0*/  DMUL R20, R18, R16 ;  /* 0x0000001012147228 */ /* 0x000fe20000000000 */
[----:B------:R-:W-:Y:S07]  /*04d0*/  BSSY.RECONVERGENT B1, `(.L_x_196) ;  /* 0x000003b000017945 */ /* 0x000fee0003800200 */
[----:B------:R-:W-:-:S08]  /*04e0*/  DFMA R22, R20, -R10, R16 ;  /* 0x8000000a1416722b */ /* 0x000fd00000000010 */
[----:B------:R-:W-:Y:S01]  /*04f0*/  DFMA R22, R18, R22, R20 ;  /* 0x000000161216722b */ /* 0x000fe20000000014 */
[----:B------:R-:W-:Y:S01]  /*0500*/  IMAD.MOV.U32 R19, RZ, RZ, R3 ;  /* 0x000000ffff137224 */ /* 0x000fe200078e0003 */
[----:B------:R-:W-:Y:S01]  /*0510*/  @!P0 LOP3.LUT R19, R11, 0x7ff00000, RZ, 0xc0, !PT ;  /* 0x7ff000000b138812 */ /* 0x000fe200078ec0ff */
[----:B------:R-:W-:-:S04]  /*0520*/  VIADD R3, R26, 0xffffffff ;  /* 0xffffffff1a037836 */ /* 0x000fc80000000000 */
[----:B------:R-:W-:Y:S01]  /*0530*/  VIADD R18, R19, 0xffffffff ;  /* 0xffffffff13127836 */ /* 0x000fe20000000000 */
[----:B------:R-:W-:-:S04]  /*0540*/  ISETP.GT.U32.AND P0, PT, R3, 0x7feffffe, PT ;  /* 0x7feffffe0300780c */ /* 0x000fc80003f04070 */
[----:B------:R-:W-:-:S13]  /*0550*/  ISETP.GT.U32.OR P0, PT, R18, 0x7feffffe, P0 ;  /* 0x7feffffe1200780c */ /* 0x000fda0000704470 */
[----:B------:R-:W-:Y:S05]  /*0560*/  @P0 BRA `(.L_x_197) ;  /* 0x00000000006c0947 */ /* 0x000fea0003800000 */
[----:B------:R-:W-:Y:S01]  /*0570*/  LOP3.LUT R15, R13, 0x7ff00000, RZ, 0xc0, !PT ;  /* 0x7ff000000d0f7812 */ /* 0x000fe200078ec0ff */
[----:B------:R-:W-:-:S03]  /*0580*/  IMAD.MOV.U32 R14, RZ, RZ, RZ ;  /* 0x000000ffff0e7224 */ /* 0x000fc600078e00ff */
[CC--:B------:R-:W-:Y:S02]  /*0590*/  VIADDMNMX R3, R2.reuse, -R15.reuse, 0xb9600000, !PT ;  /* 0xb960000002037446 */ /* 0x0c0fe4000780090f */
[----:B------:R-:W-:Y:S02]  /*05a0*/  ISETP.GE.U32.AND P0, PT, R2, R15, PT ;  /* 0x0000000f0200720c */ /* 0x000fe40003f06070 */
[----:B------:R-:W-:Y:S02]  /*05b0*/  VIMNMX R3, PT, PT, R3, 0x46a00000, PT ;  /* 0x46a0000003037848 */ /* 0x000fe40003fe0100 */
[----:B------:R-:W-:-:S05]  /*05c0*/  SEL R0, R0, 0x63400000, !P0 ;  /* 0x6340000000007807 */ /* 0x000fca0004000000 */
[----:B------:R-:W-:-:S04]  /*05d0*/  IMAD.IADD R0, R3, 0x1, -R0 ;  /* 0x0000000103007824 */ /* 0x000fc800078e0a00 */
        /* <DEDUP_REMOVED lines=12> */
[----:B------:R-:W-:-:S06]  /*06a0*/  IMAD.MOV.U32 R10, RZ, RZ, RZ ;  /* 0x000000ffff0a7224 */ /* 0x000fcc00078e00ff */
[----:B------:R-:W-:-:S03]  /*06b0*/  DFMA R10, R2, -R10, R22 ;  /* 0x8000000a020a722b */ /* 0x000fc60000000016 */
[----:B------:R-:W-:-:S03]  /*06c0*/  LOP3.LUT R13, R15, R13, RZ, 0x3c, !PT ;  /* 0x0000000d0f0d7212 */ /* 0x000fc600078e3cff */
[----:B------:R-:W-:-:S04]  /*06d0*/  IADD3 R10, PT, PT, -R0, -0x43300000, RZ ;  /* 0xbcd00000000a7810 */ /* 0x000fc80007ffe1ff */
[----:B------:R-:W-:-:S04]  /*06e0*/  FSETP.NEU.AND P0, PT, |R11|, R10, PT ;  /* 0x0000000a0b00720b */ /* 0x000fc80003f0d200 */
[----:B------:R-:W-:Y:S02]  /*06f0*/  FSEL R2, R14, R2, !P0 ;  /* 0x000000020e027208 */ /* 0x000fe40004000000 */
[----:B------:R-:W-:Y:S01]  /*0700*/  FSEL R3, R13, R3, !P0 ;  /* 0x000000030d037208 */ /* 0x000fe20004000000 */
[----:B------:R-:W-:Y:S06]  /*0710*/  BRA `(.L_x_198) ;  /* 0x0000000000587947 */ /* 0x000fec0003800000 */
.L_x_197:
[----:B------:R-:W0:Y:S02]  /*0720*/  LDC.64 R2, c[0x0][0x388] ;  /* 0x0000e200ff027b82 */ /* 0x000e240000000a00 */
[----:B0-----:R-:W-:-:S14]  /*0730*/  DSETP.NAN.AND P0, PT, R2, R2, PT ;  /* 0x000000020200722a */ /* 0x001fdc0003f08000 */
        /* <DEDUP_REMOVED lines=12> */
[----:B------:R-:W-:Y:S02]  /*0800*/  @P0 IMAD.MOV.U32 R2, RZ, RZ, RZ ;  /* 0x000000ffff020224 */ /* 0x000fe400078e00ff */
[----:B------:R-:W-:Y:S01]  /*0810*/  @P0 IMAD.MOV.U32 R3, RZ, RZ, R0 ;  /* 0x000000ffff030224 */ /* 0x000fe200078e0000 */
[----:B------:R-:W-:Y:S06]  /*0820*/  BRA `(.L_x_198) ;  /* 0x0000000000147947 */ /* 0x000fec0003800000 */
.L_x_200:
[----:B------:R-:W-:Y:S01]  /*0830*/  LOP3.LUT R3, R13, 0x80000, RZ, 0xfc, !PT ;  /* 0x000800000d037812 */ /* 0x000fe200078efcff */
[----:B------:R-:W-:Y:S01]  /*0840*/  IMAD.MOV.U32 R2, RZ, RZ, R12 ;  /* 0x000000ffff027224 */ /* 0x000fe200078e000c */
[----:B------:R-:W-:Y:S06]  /*0850*/  BRA `(.L_x_198) ;  /* 0x0000000000087947 */ /* 0x000fec0003800000 */
.L_x_199:
[----:B------:R-:W-:Y:S01]  /*0860*/  LOP3.LUT R3, R15, 0x80000, RZ, 0xfc, !PT ;  /* 0x000800000f037812 */ /* 0x000fe200078efcff */
[----:B------:R-:W-:-:S07]  /*0870*/  IMAD.MOV.U32 R2, RZ, RZ, R14 ;  /* 0x000000ffff027224 */ /* 0x000fce00078e000e */
.L_x_198:
[----:B------:R-:W-:Y:S05]  /*0880*/  BSYNC.RECONVERGENT B1 ;  /* 0x0000000000017941 */ /* 0x000fea0003800200 */
.L_x_196:
[----:B------:R-:W-:Y:S02]  /*0890*/  IMAD.MOV.U32 R0, RZ, RZ, R2 ;  /* 0x000000ffff007224 */ /* 0x000fe400078e0002 */
[----:B------:R-:W-:Y:S02]  /*08a0*/  IMAD.MOV.U32 R11, RZ, RZ, R3 ;  /* 0x000000ffff0b7224 */ /* 0x000fe400078e0003 */
[----:B------:R-:W-:Y:S02]  /*08b0*/  IMAD.MOV.U32 R2, RZ, RZ, R4 ;  /* 0x000000ffff027224 */ /* 0x000fe400078e0004 */
[----:B------:R-:W-:-:S04]  /*08c0*/  IMAD.MOV.U32 R3, RZ, RZ, 0x0 ;  /* 0x00000000ff037424 */ /* 0x000fc800078e00ff */
[----:B------:R-:W-:Y:S05]  /*08d0*/  RET.REL.NODEC R2 `(_Z10_div_64_01idPdS_) ;  /* 0xfffffff402c87950 */ /* 0x000fea0003c3ffff */
.L_x_201:
        /* <DEDUP_REMOVED lines=10> */
.L_x_235:


//--------------------- .text._Z10_div_32_01ifPfS_ --------------------------
	.section	.text._Z10_div_32_01ifPfS_,"ax",@progbits
	.align	128
        .global         _Z10_div_32_01ifPfS_
        .type           _Z10_div_32_01ifPfS_,@function
        .size           _Z10_div_32_01ifPfS_,(.L_x_236 - _Z10_div_32_01ifPfS_)
        .other          _Z10_div_32_01ifPfS_,@"STO_CUDA_ENTRY STV_DEFAULT"
_Z10_div_32_01ifPfS_:
.text._Z10_div_32_01ifPfS_:
        /* <DEDUP_REMOVED lines=14> */
.L_x_204:
[----:B0-----:R-:W-:-:S05]  /*00e0*/  IMAD.WIDE R12, R9, 0x4, R4 ;  /* 0x00000004090c7825 */ /* 0x001fca00078e0204 */
[----:B--2---:R-:W2:Y:S01]  /*00f0*/  LDG.E R15, desc[UR6][R12.64] ;  /* 0x000000060c0f7981 */ /* 0x004ea2000c1e1900 */
[----:B-1--4-:R-:W-:Y:S01]  /*0100*/  IMAD.U32 R10, RZ, RZ, UR9 ;  /* 0x00000009ff0a7e24 */ /* 0x012fe2000f8e00ff */
[----:B------:R-:W-:Y:S01]  /*0110*/  BSSY.RECONVERGENT B0, `(.L_x_202) ;  /* 0x000000f000007945 */ /* 0x000fe20003800200 */
[--C-:B------:R-:W-:Y:S02]  /*0120*/  IMAD.MOV.U32 R11, RZ, RZ, R9.reuse ;  /* 0x000000ffff0b7224 */ /* 0x100fe400078e0009 */
[----:B------:R-:W-:-:S05]  /*0130*/  IMAD.IADD R9, R2, 0x1, R9 ;  /* 0x0000000102097824 */ /* 0x000fca00078e0209 */
[----:B------:R-:W-:Y:S01]  /*0140*/  ISETP.GE.AND P2, PT, R9, UR8, PT ;  /* 0x0000000809007c0c */ /* 0x000fe2000bf46270 */
[----:B--2---:R-:W0:Y:S08]  /*0150*/  MUFU.RCP R0, R15 ;  /* 0x0000000f00007308 */ /* 0x004e300000001000 */
[----:B------:R-:W1:Y:S01]  /*0160*/  FCHK P0, R10, R15 ;  /* 0x0000000f0a007302 */ /* 0x000e620000000000 */
[----:B0-----:R-:W-:-:S04]  /*0170*/  FFMA R3, -R15, R0, 1 ;  /* 0x3f8000000f037423 */ /* 0x001fc80000000100 */
[----:B------:R-:W-:-:S04]  /*0180*/  FFMA R0, R0, R3, R0 ;  /* 0x0000000300007223 */ /* 0x000fc80000000000 */
[----:B------:R-:W-:-:S04]  /*0190*/  FFMA R3, R0, UR9, RZ ;  /* 0x0000000900037c23 */ /* 0x000fc800080000ff */
[----:B------:R-:W-:-:S04]  /*01a0*/  FFMA R8, -R15, R3, UR9 ;  /* 0x000000090f087e23 */ /* 0x000fc80008000103 */
[----:B------:R-:W-:Y:S01]  /*01b0*/  FFMA R3, R0, R8, R3 ;  /* 0x0000000800037223 */ /* 0x000fe20000000003 */
[----:B-1----:R-:W-:Y:S06]  /*01c0*/  @!P0 BRA `(.L_x_203) ;  /* 0x00000000000c8947 */ /* 0x002fec0003800000 */
[----:B------:R-:W-:-:S07]  /*01d0*/  MOV R8, 0x1f0 ;  /* 0x000001f000087802 */ /* 0x000fce0000000f00 */
[----:B---3--:R-:W-:Y:S05]  /*01e0*/  CALL.REL.NOINC `($__internal_5_$__cuda_sm3x_div_rn_noftz_f32_slowpath) ;  /* 0x0000000000187944 */ /* 0x008fea0003c00000 */
[----:B------:R-:W-:-:S07]  /*01f0*/  IMAD.MOV.U32 R3, RZ, RZ, R0 ;  /* 0x000000ffff037224 */ /* 0x000fce00078e0000 */
.L_x_203:
[----:B------:R-:W-:Y:S05]  /*0200*/  BSYNC.RECONVERGENT B0 ;  /* 0x0000000000007941 */ /* 0x000fea0003800200 */
.L_x_202:
[----:B---3--:R-:W-:-:S05]  /*0210*/  IMAD.WIDE R10, R11, 0x4, R6 ;  /* 0x000000040b0a7825 */ /* 0x008fca00078e0206 */
[----:B------:R1:W-:Y:S01]  /*0220*/  STG.E desc[UR6][R10.64], R3 ;  /* 0x000000030a007986 */ /* 0x0003e2000c101906 */
[----:B------:R-:W-:Y:S05]  /*0230*/  @!P2 BRA `(.L_x_204) ;  /* 0xfffffffc00a8a947 */ /* 0x000fea000383ffff */
[----:B------:R-:W-:Y:S05]  /*0240*/  EXIT ;  /* 0x000000000000794d */ /* 0x000fea0003800000 */
        .weak           $__internal_5_$__cuda_sm3x_div_rn_noftz_f32_slowpath
        .type           $__internal_5_$__cuda_sm3x_div_rn_noftz_f32_slowpath,@function
        .size           $__internal_5_$__cuda_sm3x_div_rn_noftz_f32_slowpath,(.L_x_236 - $__internal_5_$__cuda_sm3x_div_rn_noftz_f32_slowpath)
$__internal_5_$__cuda_sm3x_div_rn_noftz_f32_slowpath:
[----:B------:R-:W0:Y:S01]  /*0250*/  LDC R3, c[0x0][0x384] ;  /* 0x0000e100ff037b82 */ /* 0x000e220000000800 */
[----:B------:R-:W-:Y:S01]  /*0260*/  SHF.R.U32.HI R12, RZ, 0x17, R15 ;  /* 0x00000017ff0c7819 */ /* 0x000fe2000001160f */
[----:B------:R-:W1:Y:S01]  /*0270*/  LDCU UR4, c[0x0][0x384] ;  /* 0x00007080ff0477ac */ /* 0x000e620008000800 */
[----:B------:R-:W-:Y:S02]  /*0280*/  BSSY.RECONVERGENT B1, `(.L_x_205) ;  /* 0x0000064000017945 */ /* 0x000fe40003800200 */
[----:B------:R-:W-:-:S05]  /*0290*/  LOP3.LUT R12, R12, 0xff, RZ, 0xc0, !PT ;  /* 0x000000ff0c0c7812 */ /* 0x000fca00078ec0ff */
[----:B------:R-:W-:-:S05]  /*02a0*/  VIADD R17, R12, 0xffffffff ;  /* 0xffffffff0c117836 */ /* 0x000fca0000000000 */
[----:B------:R-:W-:Y:S01]  /*02b0*/  ISETP.GT.U32.AND P0, PT, R17, 0xfd, PT ;  /* 0x000000fd1100780c */ /* 0x000fe20003f04070 */
[----:B-1----:R-:W-:Y:S01]  /*02c0*/  IMAD.U32 R14, RZ, RZ, UR4 ;  /* 0x00000004ff0e7e24 */ /* 0x002fe2000f8e00ff */
[----:B0-----:R-:W-:-:S04]  /*02d0*/  SHF.R.U32.HI R0, RZ, 0x17, R3 ;  /* 0x00000017ff007819 */ /* 0x001fc80000011603 */
[----:B------:R-:W-:-:S05]  /*02e0*/  LOP3.LUT R13, R0, 0xff, RZ, 0xc0, !PT ;  /* 0x000000ff000d7812 */ /* 0x000fca00078ec0ff */
[----:B------:R-:W-:-:S05]  /*02f0*/  VIADD R16, R13, 0xffffffff ;  /* 0xffffffff0d107836 */ /* 0x000fca0000000000 */
[----:B------:R-:W-:-:S13]  /*0300*/  ISETP.GT.U32.OR P0, PT, R16, 0xfd, P0 ;  /* 0x000000fd1000780c */ /* 0x000fda0000704470 */
[----:B------:R-:W-:Y:S01]  /*0310*/  @!P0 IMAD.MOV.U32 R10, RZ, RZ, RZ ;  /* 0x000000ffff0a8224 */ /* 0x000fe200078e00ff */
[----:B------:R-:W-:Y:S06]  /*0320*/  @!P0 BRA `(.L_x_206) ;  /* 0x0000000000608947 */ /* 0x000fec0003800000 */
[----:B------:R-:W-:Y:S01]  /*0330*/  FSETP.GTU.FTZ.AND P0, PT, |R3|, +INF , PT ;  /* 0x7f8000000300780b */ /* 0x000fe20003f1c200 */
[----:B------:R-:W-:Y:S01]  /*0340*/  IMAD.MOV.U32 R0, RZ, RZ, R15 ;  /* 0x000000ffff007224 */ /* 0x000fe200078e000f */
[----:B------:R-:W-:-:S04]  /*0350*/  FSETP.GTU.FTZ.AND P1, PT, |R15|, +INF , PT ;  /* 0x7f8000000f00780b */ /* 0x000fc80003f3c200 */
[----:B------:R-:W-:-:S13]  /*0360*/  PLOP3.LUT P0, PT, P0, P1, PT, 0xf8, 0x8f ;  /* 0x00000000008f781c */ /* 0x000fda0000703f70 */
[----:B------:R-:W-:Y:S05]  /*0370*/  @P0 BRA `(.L_x_207) ;  /* 0x00000004004c0947 */ /* 0x000fea0003800000 */
[----:B------:R-:W-:-:S13]  /*0380*/  LOP3.LUT P0, RZ, R15, 0x7fffffff, R14, 0xc8, !PT ;  /* 0x7fffffff0fff7812 */ /* 0x000fda000780c80e */
[----:B------:R-:W-:Y:S05]  /*0390*/  @!P0 BRA `(.L_x_208) ;  /* 0x00000004003c8947 */ /* 0x000fea0003800000 */
[C---:B------:R-:W-:Y:S02]  /*03a0*/  FSETP.NEU.FTZ.AND P3, PT, |R3|.reuse, +INF , PT ;  /* 0x7f8000000300780b */ /* 0x040fe40003f7d200 */
[----:B------:R-:W-:Y:S02]  /*03b0*/  FSETP.NEU.FTZ.AND P1, PT, |R0|, +INF , PT ;  /* 0x7f8000000000780b */ /* 0x000fe40003f3d200 */
[----:B------:R-:W-:-:S11]  /*03c0*/  FSETP.NEU.FTZ.AND P0, PT, |R3|, +INF , PT ;  /* 0x7f8000000300780b */ /* 0x000fd60003f1d200 */
[----:B------:R-:W-:Y:S05]  /*03d0*/  @!P1 BRA !P3, `(.L_x_208) ;  /* 0x00000004002c9947 */ /* 0x000fea0005800000 */
[----:B------:R-:W-:-:S04]  /*03e0*/  LOP3.LUT P3, RZ, R14, 0x7fffffff, RZ, 0xc0, !PT ;  /* 0x7fffffff0eff7812 */ /* 0x000fc8000786c0ff */
[----:B------:R-:W-:-:S13]  /*03f0*/  PLOP3.LUT P1, PT, P1, P3, PT, 0x2f, 0xf2 ;  /* 0x0000000000f2781c */ /* 0x000fda0000f26577 */
[----:B------:R-:W-:Y:S05]  /*0400*/  @P1 BRA `(.L_x_209) ;  /* 0x0000000400181947 */ /* 0x000fea0003800000 */
[----:B------:R-:W-:-:S04]  /*0410*/  LOP3.LUT P1, RZ, R15, 0x7fffffff, RZ, 0xc0, !PT ;  /* 0x7fffffff0fff7812 */ /* 0x000fc8000782c0ff */
[----:B------:R-:W-:-:S13]  /*0420*/  PLOP3.LUT P0, PT, P0, P1, PT, 0x2f, 0xf2 ;  /* 0x0000000000f2781c */ /* 0x000fda0000702577 */
[----:B------:R-:W-:Y:S05]  /*0430*/  @P0 BRA `(.L_x_210) ;  /* 0x0000000400000947 */ /* 0x000fea0003800000 */
[----:B------:R-:W-:Y:S02]  /*0440*/  ISETP.GE.AND P0, PT, R16, RZ, PT ;  /* 0x000000ff1000720c */ /* 0x000fe40003f06270 */
[----:B------:R-:W-:-:S11]  /*0450*/  ISETP.GE.AND P1, PT, R17, RZ, PT ;  /* 0x000000ff1100720c */ /* 0x000fd60003f26270 */
[----:B------:R-:W-:Y:S02]  /*0460*/  @P0 IMAD.MOV.U32 R10, RZ, RZ, RZ ;  /* 0x000000ffff0a0224 */ /* 0x000fe400078e00ff */
[----:B------:R-:W-:Y:S01]  /*0470*/  @!P0 FFMA R14, R3, 1.84467440737095516160e+19, RZ ;  /* 0x5f800000030e8823 */ /* 0x000fe200000000ff */
[----:B------:R-:W-:Y:S02]  /*0480*/  @!P0 IMAD.MOV.U32 R10, RZ, RZ, -0x40 ;  /* 0xffffffc0ff0a8424 */ /* 0x000fe400078e00ff */
[----:B------:R-:W-:Y:S02]  /*0490*/  @!P1 FFMA R15, R0, 1.84467440737095516160e+19, RZ ;  /* 0x5f800000000f9823 */ /* 0x000fe400000000ff */
[----:B------:R-:W-:-:S07]  /*04a0*/  @!P1 VIADD R10, R10, 0x40 ;  /* 0x000000400a0a9836 */ /* 0x000fce0000000000 */
.L_x_206:
[----:B------:R-:W-:Y:S01]  /*04b0*/  LEA R0, R12, 0xc0800000, 0x17 ;  /* 0xc08000000c007811 */ /* 0x000fe200078eb8ff */
[----:B------:R-:W-:Y:S01]  /*04c0*/  VIADD R13, R13, 0xffffff81 ;  /* 0xffffff810d0d7836 */ /* 0x000fe20000000000 */
[----:B------:R-:W-:Y:S03]  /*04d0*/  BSSY.RECONVERGENT B2, `(.L_x_211) ;  /* 0x0000035000027945 */ /* 0x000fe60003800200 */
[----:B------:R-:W-:Y:S02]  /*04e0*/  IMAD.IADD R15, R15, 0x1, -R0 ;  /* 0x000000010f0f7824 */ /* 0x000fe400078e0a00 */
[C---:B------:R-:W-:Y:S01]  /*04f0*/  IMAD R0, R13.reuse, -0x800000, R14 ;  /* 0xff8000000d007824 */ /* 0x040fe200078e020e */
[----:B------:R-:W-:Y:S01]  /*0500*/  IADD3 R13, PT, PT, R13, 0x7f, -R12 ;  /* 0x0000007f0d0d7810 */ /* 0x000fe20007ffe80c */
[----:B------:R-:W0:Y:S01]  /*0510*/  MUFU.RCP R3, R15 ;  /* 0x0000000f00037308 */ /* 0x000e220000001000 */
[----:B------:R-:W-:-:S03]  /*0520*/  FADD.FTZ R17, -R15, -RZ ;  /* 0x800000ff0f117221 */ /* 0x000fc60000010100 */
[----:B------:R-:W-:Y:S02]  /*0530*/  IMAD.IADD R13, R13, 0x1, R10 ;  /* 0x000000010d0d7824 */ /* 0x000fe400078e020a */
[----:B0-----:R-:W-:-:S04]  /*0540*/  FFMA R16, R3, R17, 1 ;  /* 0x3f80000003107423 */ /* 0x001fc80000000011 */
[----:B------:R-:W-:-:S04]  /*0550*/  FFMA R16, R3, R16, R3 ;  /* 0x0000001003107223 */ /* 0x000fc80000000003 */
[----:B------:R-:W-:-:S04]  /*0560*/  FFMA R3, R0, R16, RZ ;  /* 0x0000001000037223 */ /* 0x000fc800000000ff */
[----:B------:R-:W-:-:S04]  /*0570*/  FFMA R14, R17, R3, R0 ;  /* 0x00000003110e7223 */ /* 0x000fc80000000000 */
[----:B------:R-:W-:-:S04]  /*0580*/  FFMA R19, R16, R14, R3 ;  /* 0x0000000e10137223 */ /* 0x000fc80000000003 */
[----:B------:R-:W-:-:S04]  /*0590*/  FFMA R14, R17, R19, R0 ;  /* 0x00000013110e7223 */ /* 0x000fc80000000000 */
[----:B------:R-:W-:-:S05]  /*05a0*/  FFMA R0, R16, R14, R19 ;  /* 0x0000000e10007223 */ /* 0x000fca0000000013 */
[----:B------:R-:W-:-:S04]  /*05b0*/  SHF.R.U32.HI R3, RZ, 0x17, R0 ;  /* 0x00000017ff037819 */ /* 0x000fc80000011600 */
[----:B------:R-:W-:-:S05]  /*05c0*/  LOP3.LUT R3, R3, 0xff, RZ, 0xc0, !PT ;  /* 0x000000ff03037812 */ /* 0x000fca00078ec0ff */
[----:B------:R-:W-:-:S04]  /*05d0*/  IMAD.IADD R15, R3, 0x1, R13 ;  /* 0x00000001030f7824 */ /* 0x000fc800078e020d */
[----:B------:R-:W-:-:S05]  /*05e0*/  VIADD R3, R15, 0xffffffff ;  /* 0xffffffff0f037836 */ /* 0x000fca0000000000 */
[----:B------:R-:W-:-:S13]  /*05f0*/  ISETP.GE.U32.AND P0, PT, R3, 0xfe, PT ;  /* 0x000000fe0300780c */ /* 0x000fda0003f06070 */
[----:B------:R-:W-:Y:S05]  /*0600*/  @!P0 BRA `(.L_x_212) ;  /* 0x0000000000808947 */ /* 0x000fea0003800000 */
[----:B------:R-:W-:-:S13]  /*0610*/  ISETP.GT.AND P0, PT, R15, 0xfe, PT ;  /* 0x000000fe0f00780c */ /* 0x000fda0003f04270 */
[----:B------:R-:W-:Y:S05]  /*0620*/  @P0 BRA `(.L_x_213) ;  /* 0x00000000006c0947 */ /* 0x000fea0003800000 */
[----:B------:R-:W-:-:S13]  /*0630*/  ISETP.GE.AND P0, PT, R15, 0x1, PT ;  /* 0x000000010f00780c */ /* 0x000fda0003f06270 */
[----:B------:R-:W-:Y:S05]  /*0640*/  @P0 BRA `(.L_x_214) ;  /* 0x0000000000740947 */ /* 0x000fea0003800000 */
[----:B------:R-:W-:Y:S02]  /*0650*/  ISETP.GE.AND P0, PT, R15, -0x18, PT ;  /* 0xffffffe80f00780c */ /* 0x000fe40003f06270 */
[----:B------:R-:W-:-:S11]  /*0660*/  LOP3.LUT R0, R0, 0x80000000, RZ, 0xc0, !PT ;  /* 0x8000000000007812 */ /* 0x000fd600078ec0ff */
[----:B------:R-:W-:Y:S05]  /*0670*/  @!P0 BRA `(.L_x_214) ;  /* 0x0000000000688947 */ /* 0x000fea0003800000 */
[CCC-:B------:R-:W-:Y:S01]  /*0680*/  FFMA.RZ R3, R16.reuse, R14.reuse, R19.reuse ;  /* 0x0000000e10037223 */ /* 0x1c0fe2000000c013 */
[C---:B------:R-:W-:Y:S02]  /*0690*/  VIADD R13, R15.reuse, 0x20 ;  /* 0x000000200f0d7836 */ /* 0x040fe40000000000 */
[CCC-:B------:R-:W-:Y:S01]  /*06a0*/  FFMA.RM R10, R16.reuse, R14.reuse, R19.reuse ;  /* 0x0000000e100a7223 */ /* 0x1c0fe20000004013 */
[----:B------:R-:W-:Y:S02]  /*06b0*/  ISETP.NE.AND P3, PT, R15, RZ, PT ;  /* 0x000000ff0f00720c */ /* 0x000fe40003f65270 */
[----:B------:R-:W-:Y:S01]  /*06c0*/  LOP3.LUT R12, R3, 0x7fffff, RZ, 0xc0, !PT ;  /* 0x007fffff030c7812 */ /* 0x000fe200078ec0ff */
[----:B------:R-:W-:Y:S01]  /*06d0*/  FFMA.RP R3, R16, R14, R19 ;  /* 0x0000000e10037223 */ /* 0x000fe20000008013 */
[----:B------:R-:W-:Y:S01]  /*06e0*/  IMAD.MOV R14, RZ, RZ, -R15 ;  /* 0x000000ffff0e7224 */ /* 0x000fe200078e0a0f */
[----:B------:R-:W-:Y:S02]  /*06f0*/  ISETP.NE.AND P1, PT, R15, RZ, PT ;  /* 0x000000ff0f00720c */ /* 0x000fe40003f25270 */
[----:B------:R-:W-:-:S02]  /*0700*/  LOP3.LUT R12, R12, 0x800000, RZ, 0xfc, !PT ;  /* 0x008000000c0c7812 */ /* 0x000fc400078efcff */
[----:B------:R-:W-:Y:S02]  /*0710*/  FSETP.NEU.FTZ.AND P0, PT, R3, R10, PT ;  /* 0x0000000a0300720b */ /* 0x000fe40003f1d000 */
[----:B------:R-:W-:Y:S02]  /*0720*/  SHF.L.U32 R13, R12, R13, RZ ;  /* 0x0000000d0c0d7219 */ /* 0x000fe400000006ff */
[----:B------:R-:W-:Y:S02]  /*0730*/  SEL R3, R14, RZ, P3 ;  /* 0x000000ff0e037207 */ /* 0x000fe40001800000 */
[----:B------:R-:W-:Y:S02]  /*0740*/  ISETP.NE.AND P1, PT, R13, RZ, P1 ;  /* 0x000000ff0d00720c */ /* 0x000fe40000f25270 */
[----:B------:R-:W-:Y:S02]  /*0750*/  SHF.R.U32.HI R3, RZ, R3, R12 ;  /* 0x00000003ff037219 */ /* 0x000fe4000001160c */
[----:B------:R-:W-:-:S02]  /*0760*/  PLOP3.LUT P0, PT, P0, P1, PT, 0xf8, 0x8f ;  /* 0x00000000008f781c */ /* 0x000fc40000703f70 */
[----:B------:R-:W-:Y:S02]  /*0770*/  SHF.R.U32.HI R13, RZ, 0x1, R3 ;  /* 0x00000001ff0d7819 */ /* 0x000fe40000011603 */
[----:B------:R-:W-:-:S04]  /*0780*/  SEL R10, RZ, 0x1, !P0 ;  /* 0x00000001ff0a7807 */ /* 0x000fc80004000000 */
[----:B------:R-:W-:-:S04]  /*0790*/  LOP3.LUT R10, R10, 0x1, R13, 0xf8, !PT ;  /* 0x000000010a0a7812 */ /* 0x000fc800078ef80d */
[----:B------:R-:W-:-:S05]  /*07a0*/  LOP3.LUT R10, R10, R3, RZ, 0xc0, !PT ;  /* 0x000000030a0a7212 */ /* 0x000fca00078ec0ff */
[----:B------:R-:W-:-:S05]  /*07b0*/  IMAD.IADD R13, R13, 0x1, R10 ;  /* 0x000000010d0d7824 */ /* 0x000fca00078e020a */
[----:B------:R-:W-:Y:S01]  /*07c0*/  LOP3.LUT R0, R13, R0, RZ, 0xfc, !PT ;  /* 0x000000000d007212 */ /* 0x000fe200078efcff */
[----:B------:R-:W-:Y:S06]  /*07d0*/  BRA `(.L_x_214) ;  /* 0x0000000000107947 */ /* 0x000fec0003800000 */
.L_x_213:
[----:B------:R-:W-:-:S04]  /*07e0*/  LOP3.LUT R0, R0, 0x80000000, RZ, 0xc0, !PT ;  /* 0x8000000000007812 */ /* 0x000fc800078ec0ff */
[----:B------:R-:W-:Y:S01]  /*07f0*/  LOP3.LUT R0, R0, 0x7f800000, RZ, 0xfc, !PT ;  /* 0x7f80000000007812 */ /* 0x000fe200078efcff */
[----:B------:R-:W-:Y:S06]  /*0800*/  BRA `(.L_x_214) ;  /* 0x0000000000047947 */ /* 0x000fec0003800000 */
.L_x_212:
[----:B------:R-:W-:-:S07]  /*0810*/  IMAD R0, R13, 0x800000, R0 ;  /* 0x008000000d007824 */ /* 0x000fce00078e0200 */
.L_x_214:
[----:B------:R-:W-:Y:S05]  /*0820*/  BSYNC.RECONVERGENT B2 ;  /* 0x0000000000027941 */ /* 0x000fea0003800200 */
.L_x_211:
[----:B------:R-:W-:Y:S05]  /*0830*/  BRA `(.L_x_215) ;  /* 0x0000000000207947 */ /* 0x000fea0003800000 */
.L_x_210:
[----:B------:R-:W-:-:S04]  /*0840*/  LOP3.LUT R0, R15, 0x80000000, R14, 0x48, !PT ;  /* 0x800000000f007812 */ /* 0x000fc800078e480e */
[----:B------:R-:W-:Y:S01]  /*0850*/  LOP3.LUT R0, R0, 0x7f800000, RZ, 0xfc, !PT ;  /* 0x7f80000000007812 */ /* 0x000fe200078efcff */
[----:B------:R-:W-:Y:S06]  /*0860*/  BRA `(.L_x_215) ;  /* 0x0000000000147947 */ /* 0x000fec0003800000 */
.L_x_209:
[----:B------:R-:W-:Y:S01]  /*0870*/  LOP3.LUT R0, R15, 0x80000000, R14, 0x48, !PT ;  /* 0x800000000f007812 */ /* 0x000fe200078e480e */
[----:B------:R-:W-:Y:S06]  /*0880*/  BRA `(.L_x_215) ;  /* 0x00000000000c7947 */ /* 0x000fec0003800000 */
.L_x_208:
[----:B------:R-:W0:Y:S01]  /*0890*/  MUFU.RSQ R0, -QNAN ;  /* 0xffc0000000007908 */ /* 0x000e220000001400 */
[----:B------:R-:W-:Y:S05]  /*08a0*/  BRA `(.L_x_215) ;  /* 0x0000000000047947 */ /* 0x000fea0003800000 */
.L_x_207:
[----:B------:R-:W-:-:S07]  /*08b0*/  FADD.FTZ R0, R0, R3 ;  /* 0x0000000300007221 */ /* 0x000fce0000010000 */
.L_x_215:
[----:B------:R-:W-:Y:S05]  /*08c0*/  BSYNC.RECONVERGENT B1 ;  /* 0x0000000000017941 */ /* 0x000fea0003800200 */
.L_x_205:
[----:B------:R-:W-:Y:S02]  /*08d0*/  IMAD.MOV.U32 R12, RZ, RZ, R8 ;  /* 0x000000ffff0c7224 */ /* 0x000fe400078e0008 */
[----:B------:R-:W-:-:S04]  /*08e0*/  IMAD.MOV.U32 R13, RZ, RZ, 0x0 ;  /* 0x00000000ff0d7424 */ /* 0x000fc800078e00ff */
[----:B0-----:R-:W-:Y:S05]  /*08f0*/  RET.REL.NODEC R12 `(_Z10_div_32_01ifPfS_) ;  /* 0xfffffff40cc07950 */ /* 0x001fea0003c3ffff */
.L_x_216:
        /* <DEDUP_REMOVED lines=16> */
.L_x_236:


//--------------------- .text._Z10_mul_64_01idPdS_ --------------------------
	.section	.text._Z10_mul_64_01idPdS_,"ax",@progbits
	.align	128
        .global         _Z10_mul_64_01idPdS_
        .type           _Z10_mul_64_01idPdS_,@function
        .size           _Z10_mul_64_01idPdS_,(.L_x_269 - _Z10_mul_64_01idPdS_)
        .other          _Z10_mul_64_01idPdS_,@"STO_CUDA_ENTRY STV_DEFAULT"
_Z10_mul_64_01idPdS_:
.text._Z10_mul_64_01idPdS_:
        /* <DEDUP_REMOVED lines=14> */
.L_x_217:
[----:B0-----:R-:W-:-:S06]  /*00e0*/  IMAD.WIDE R2, R0, 0x8, R8 ;  /* 0x0000000800027825 */ /* 0x001fcc00078e0208 */
[----:B--2---:R-:W4:Y:S01]  /*00f0*/  LDG.E.64 R2, desc[UR6][R2.64] ;  /* 0x0000000602027981 */ /* 0x004f22000c1e1b00 */
[----:B-1-3--:R-:W-:Y:S01]  /*0100*/  IMAD.WIDE R6, R0, 0x8, R10 ;  /* 0x0000000800067825 */ /* 0x00afe200078e020a */
[----:B------:R-:W-:-:S04]  /*0110*/  IADD3 R0, PT, PT, R13, R0, RZ ;  /* 0x000000000d007210 */ /* 0x000fc80007ffe0ff */
[----:B------:R-:W-:Y:S01]  /*0120*/  ISETP.GE.AND P0, PT, R0, UR5, PT ;  /* 0x0000000500007c0c */ /* 0x000fe2000bf06270 */
[----:B----4-:R-:W-:-:S07]  /*0130*/  DMUL R4, R2, UR8 ;  /* 0x0000000802047c28 */ /* 0x010fce0008000000 */
[----:B------:R1:W-:Y:S05]  /*0140*/  STG.E.64 desc[UR6][R6.64], R4 ;  /* 0x0000000406007986 */ /* 0x0003ea000c101b06 */
[----:B------:R-:W-:Y:S05]  /*0150*/  @!P0 BRA `(.L_x_217) ;  /* 0xfffffffc00e08947 */ /* 0x000fea000383ffff */
[----:B------:R-:W-:Y:S05]  /*0160*/  EXIT ;  /* 0x000000000000794d */ /* 0x000fea0003800000 */
.L_x_218:
        /* <DEDUP_REMOVED lines=9> */
.L_x_269:


//--------------------- .text._Z10_mul_32_01ifPfS_ --------------------------
	.section	.text._Z10_mul_32_01ifPfS_,"ax",@progbits
	.align	128
        .global         _Z10_mul_32_01ifPfS_
        .type           _Z10_mul_32_01ifPfS_,@function
        .size           _Z10_mul_32_01ifPfS_,(.L_x_270 - _Z10_mul_32_01ifPfS_)
        .other          _Z10_mul_32_01ifPfS_,@"STO_CUDA_ENTRY STV_DEFAULT"
_Z10_mul_32_01ifPfS_:
.text._Z10_mul_32_01ifPfS_:
        /* <DEDUP_REMOVED lines=14> */
.L_x_219:
[----:B0-----:R-:W-:-:S06]  /*00e0*/  IMAD.WIDE R2, R0, 0x4, R6 ;  /* 0x0000000400027825 */ /* 0x001fcc00078e0206 */
[----:B--2---:R-:W4:Y:S01]  /*00f0*/  LDG.E R2, desc[UR6][R2.64] ;  /* 0x0000000602027981 */ /* 0x004f22000c1e1900 */
[----:B-1-3--:R-:W-:Y:S01]  /*0100*/  IMAD.WIDE R4, R0, 0x4, R8 ;  /* 0x0000000400047825 */ /* 0x00afe200078e0208 */
[----:B------:R-:W-:-:S04]  /*0110*/  IADD3 R0, PT, PT, R11, R0, RZ ;  /* 0x000000000b007210 */ /* 0x000fc80007ffe0ff */
[----:B------:R-:W-:Y:S01]  /*0120*/  ISETP.GE.AND P0, PT, R0, UR5, PT ;  /* 0x0000000500007c0c */ /* 0x000fe2000bf06270 */
[----:B----4-:R-:W-:-:S05]  /*0130*/  FMUL R13, R2, UR8 ;  /* 0x00000008020d7c20 */ /* 0x010fca0008400000 */
[----:B------:R1:W-:Y:S07]  /*0140*/  STG.E desc[UR6][R4.64], R13 ;  /* 0x0000000d04007986 */ /* 0x0003ee000c101906 */
[----:B------:R-:W-:Y:S05]  /*0150*/  @!P0 BRA `(.L_x_219) ;  /* 0xfffffffc00e08947 */ /* 0x000fea000383ffff */
[----:B------:R-:W-:Y:S05]  /*0160*/  EXIT ;  /* 0x000000000000794d */ /* 0x000fea0003800000 */
.L_x_220:
        /* <DEDUP_REMOVED lines=9> */
.L_x_270:


//--------------------- .text._Z10_sub_64_01idPdS_ --------------------------
	.section	.text._Z10_sub_64_01idPdS_,"ax",@progbits
	.align	128
        .global         _Z10_sub_64_01idPdS_
        .type           _Z10_sub_64_01idPdS_,@function
        .size           _Z10_sub_64_01idPdS_,(.L_x_271 - _Z10_sub_64_01idPdS_)
        .other          _Z10_sub_64_01idPdS_,@"STO_CUDA_ENTRY STV_DEFAULT"
_Z10_sub_64_01idPdS_:
.text._Z10_sub_64_01idPdS_:
        /* <DEDUP_REMOVED lines=14> */
.L_x_221:
[----:B0-----:R-:W-:-:S06]  /*00e0*/  IMAD.WIDE R2, R0, 0x8, R8 ;  /* 0x0000000800027825 */ /* 0x001fcc00078e0208 */
[----:B--2---:R-:W4:Y:S01]  /*00f0*/  LDG.E.64 R2, desc[UR6][R2.64] ;  /* 0x0000000602027981 */ /* 0x004f22000c1e1b00 */
[----:B-1-3--:R-:W-:Y:S01]  /*0100*/  IMAD.WIDE R6, R0, 0x8, R10 ;  /* 0x0000000800067825 */ /* 0x00afe200078e020a */
[----:B------:R-:W-:-:S04]  /*0110*/  IADD3 R0, PT, PT, R13, R0, RZ ;  /* 0x000000000d007210 */ /* 0x000fc80007ffe0ff */
[----:B------:R-:W-:Y:S01]  /*0120*/  ISETP.GE.AND P0, PT, R0, UR5, PT ;  /* 0x0000000500007c0c */ /* 0x000fe2000bf06270 */
[----:B----4-:R-:W-:-:S07]  /*0130*/  DADD R4, -R2, UR8 ;  /* 0x0000000802047e29 */ /* 0x010fce0008000100 */
[----:B------:R1:W-:Y:S05]  /*0140*/  STG.E.64 desc[UR6][R6.64], R4 ;  /* 0x0000000406007986 */ /* 0x0003ea000c101b06 */
[----:B------:R-:W-:Y:S05]  /*0150*/  @!P0 BRA `(.L_x_221) ;  /* 0xfffffffc00e08947 */ /* 0x000fea000383ffff */
[----:B------:R-:W-:Y:S05]  /*0160*/  EXIT ;  /* 0x000000000000794d */ /* 0x000fea0003800000 */
.L_x_222:
        /* <DEDUP_REMOVED lines=9> */
.L_x_271:


//--------------------- .text._Z10_sub_32_01ifPfS_ --------------------------
	.section	.text._Z10_sub_32_01ifPfS_,"ax",@progbits
	.align	128
        .global         _Z10_sub_32_01ifPfS_
        .type           _Z10_sub_32_01ifPfS_,@function
        .size           _Z10_sub_32_01ifPfS_,(.L_x_272 - _Z10_sub_32_01ifPfS_)
        .other          _Z10_sub_32_01ifPfS_,@"STO_CUDA_ENTRY STV_DEFAULT"
_Z10_sub_32_01ifPfS_:
.text._Z10_sub_32_01ifPfS_:
        /* <DEDUP_REMOVED lines=14> */
.L_x_223:
[----:B0-----:R-:W-:-:S06]  /*00e0*/  IMAD.WIDE R2, R0, 0x4, R6 ;  /* 0x0000000400027825 */ /* 0x001fcc00078e0206 */
[----:B--2---:R-:W4:Y:S01]  /*00f0*/  LDG.E R2, desc[UR6][R2.64] ;  /* 0x0000000602027981 */ /* 0x004f22000c1e1900 */
[----:B-1-3--:R-:W-:Y:S01]  /*0100*/  IMAD.WIDE R4, R0, 0x4, R8 ;  /* 0x0000000400047825 */ /* 0x00afe200078e0208 */
[----:B------:R-:W-:-:S04]  /*0110*/  IADD3 R0, PT, PT, R11, R0, RZ ;  /* 0x000000000b007210 */ /* 0x000fc80007ffe0ff */
[----:B------:R-:W-:Y:S01]  /*0120*/  ISETP.GE.AND P0, PT, R0, UR5, PT ;  /* 0x0000000500007c0c */ /* 0x000fe2000bf06270 */
[----:B----4-:R-:W-:-:S05]  /*0130*/  FADD R13, -R2, UR8 ;  /* 0x00000008020d7e21 */ /* 0x010fca0008000100 */
[----:B------:R1:W-:Y:S07]  /*0140*/  STG.E desc[UR6][R4.64], R13 ;  /* 0x0000000d04007986 */ /* 0x0003ee000c101906 */
[----:B------:R-:W-:Y:S05]  /*0150*/  @!P0 BRA `(.L_x_223) ;  /* 0xfffffffc00e08947 */ /* 0x000fea000383ffff */
[----:B------:R-:W-:Y:S05]  /*0160*/  EXIT ;  /* 0x000000000000794d */ /* 0x000fea0003800000 */
.L_x_224:
        /* <DEDUP_REMOVED lines=9> */
.L_x_272:


//--------------------- .text._Z10_add_64_01idPdS_ --------------------------
	.section	.text._Z10_add_64_01idPdS_,"ax",@progbits
	.align	128
        .global         _Z10_add_64_01idPdS_
        .type           _Z10_add_64_01idPdS_,@function
        .size           _Z10_add_64_01idPdS_,(.L_x_273 - _Z10_add_64_01idPdS_)
        .other          _Z10_add_64_01idPdS_,@"STO_CUDA_ENTRY STV_DEFAULT"
_Z10_add_64_01idPdS_:
.text._Z10_add_64_01idPdS_:
        /* <DEDUP_REMOVED lines=14> */
.L_x_225:
[----:B0-----:R-:W-:-:S06]  /*00e0*/  IMAD.WIDE R2, R0, 0x8, R8 ;  /* 0x0000000800027825 */ /* 0x001fcc00078e0208 */
[----:B--2---:R-:W4:Y:S01]  /*00f0*/  LDG.E.64 R2, desc[UR6][R2.64] ;  /* 0x0000000602027981 */ /* 0x004f22000c1e1b00 */
[----:B-1-3--:R-:W-:Y:S01]  /*0100*/  IMAD.WIDE R6, R0, 0x8, R10 ;  /* 0x0000000800067825 */ /* 0x00afe200078e020a */
[----:B------:R-:W-:-:S04]  /*0110*/  IADD3 R0, PT, PT, R13, R0, RZ ;  /* 0x000000000d007210 */ /* 0x000fc80007ffe0ff */
[----:B------:R-:W-:Y:S01]  /*0120*/  ISETP.GE.AND P0, PT, R0, UR5, PT ;  /* 0x0000000500007c0c */ /* 0x000fe2000bf06270 */
[----:B----4-:R-:W-:-:S07]  /*0130*/  DADD R4, R2, UR8 ;  /* 0x0000000802047e29 */ /* 0x010fce0008000000 */
[----:B------:R1:W-:Y:S05]  /*0140*/  STG.E.64 desc[UR6][R6.64], R4 ;  /* 0x0000000406007986 */ /* 0x0003ea000c101b06 */
[----:B------:R-:W-:Y:S05]  /*0150*/  @!P0 BRA `(.L_x_225) ;  /* 0xfffffffc00e08947 */ /* 0x000fea000383ffff */
[----:B------:R-:W-:Y:S05]  /*0160*/  EXIT ;  /* 0x000000000000794d */ /* 0x000fea0003800000 */
.L_x_226:
        /* <DEDUP_REMOVED lines=9> */
.L_x_273:


//--------------------- .text._Z10_add_32_01ifPfS_ --------------------------
	.section	.text._Z10_add_32_01ifPfS_,"ax",@progbits
	.align	128
        .global         _Z10_add_32_01ifPfS_
        .type           _Z10_add_32_01ifPfS_,@function
        .size           _Z10_add_32_01ifPfS_,(.L_x_274 - _Z10_add_32_01ifPfS_)
        .other          _Z10_add_32_01ifPfS_,@"STO_CUDA_ENTRY STV_DEFAULT"
_Z10_add_32_01ifPfS_:
.text._Z10_add_32_01ifPfS_:
        /* <DEDUP_REMOVED lines=14> */
.L_x_227:
[----:B0-----:R-:W-:-:S06]  /*00e0*/  IMAD.WIDE R2, R0, 0x4, R6 ;  /* 0x0000000400027825 */ /* 0x001fcc00078e0206 */
[----:B--2---:R-:W4:Y:S01]  /*00f0*/  LDG.E R2, desc[UR6][R2.64] ;  /* 0x0000000602027981 */ /* 0x004f22000c1e1900 */
[----:B-1-3--:R-:W-:Y:S01]  /*0100*/  IMAD.WIDE R4, R0, 0x4, R8 ;  /* 0x0000000400047825 */ /* 0x00afe200078e0208 */
[----:B------:R-:W-:-:S04]  /*0110*/  IADD3 R0, PT, PT, R11, R0, RZ ;  /* 0x000000000b007210 */ /* 0x000fc80007ffe0ff */
[----:B------:R-:W-:Y:S01]  /*0120*/  ISETP.GE.AND P0, PT, R0, UR5, PT ;  /* 0x0000000500007c0c */ /* 0x000fe2000bf06270 */
[----:B----4-:R-:W-:-:S05]  /*0130*/  FADD R13, R2, UR8 ;  /* 0x00000008020d7e21 */ /* 0x010fca0008000000 */
[----:B------:R1:W-:Y:S07]  /*0140*/  STG.E desc[UR6][R4.64], R13 ;  /* 0x0000000d04007986 */ /* 0x0003ee000c101906 */
[----:B------:R-:W-:Y:S05]  /*0150*/  @!P0 BRA `(.L_x_227) ;  /* 0xfffffffc00e08947 */ /* 0x000fea000383ffff */
[----:B------:R-:W-:Y:S05]  /*0160*/  EXIT ;  /* 0x000000000000794d */ /* 0x000fea0003800000 */
.L_x_228:
        /* <DEDUP_REMOVED lines=9> */
.L_x_274:


//--------------------- .nv.shared.reserved.0     --------------------------
	.section	.nv.shared.reserved.0,"aw",@nobits
	.weak		__nv_reservedSMEM_offset_0_alias
	.size		__nv_reservedSMEM_offset_0_alias, 0, 64
	.other		__nv_reservedSMEM_offset_0_alias,@"STO_CUDA_RESERVED_SHARED STV_DEFAULT"
__nv_reservedSMEM_offset_0_alias:
	.zero		0
	.zero		64


//--------------------- .nv.constant0._Z10_BGH_64_01iPdiiS_iiS_ --------------------------
	.section	.nv.constant0._Z10_BGH_64_01iPdiiS_iiS_,"a",@progbits
	.sectionflags	@""
	.align	4
.nv.constant0._Z10_BGH_64_01iPdiiS_iiS_:
	.zero		944


//--------------------- .nv.constant0._Z10_BGH_32_01iPfiiS_iiS_ --------------------------
	.section	.nv.constant0._Z10_BGH_32_01iPfiiS_iiS_,"a",@progbits
	.sectionflags	@""
	.align	4
.nv.constant0._Z10_BGH_32_01iPfiiS_iiS_:
	.zero		944


//--------------------- .nv.constant0._Z11_rpow_64_01idPdS_ --------------------------
	.section	.nv.constant0._Z11_rpow_64_01idPdS_,"a",@progbits
	.sectionflags	@""
	.align	4
.nv.constant0._Z11_rpow_64_01idPdS_:
	.zero		928


//--------------------- .nv.constant0._Z11_rpow_32_01ifPfS_ --------------------------
	.section	.nv.constant0._Z11_rpow_32_01ifPfS_,"a",@progbits
	.sectionflags	@""
	.align	4
.nv.constant0._Z11_rpow_32_01ifPfS_:
	.zero		920


//--------------------- .nv.constant0._Z15_tanhback_64_01idPdS_ --------------------------
	.section	.nv.constant0._Z15_tanhback_64_01idPdS_,"a",@progbits
	.sectionflags	@""
	.align	4
.nv.constant0._Z15_tanhback_64_01idPdS_:
	.zero		928


//--------------------- .nv.constant0._Z15_tanhback_32_01ifPfS_ --------------------------
	.section	.nv.constant0._Z15_tanhback_32_01ifPfS_,"a",@progbits
	.sectionflags	@""
	.align	4
.nv.constant0._Z15_tanhback_32_01ifPfS_:
	.zero		920


//--------------------- .nv.constant0._Z15_sigmback_64_01idPdS_ --------------------------
	.section	.nv.constant0._Z15_sigmback_64_01idPdS_,"a",@progbits
	.sectionflags	@""
	.align	4
.nv.constant0._Z15_sigmback_64_01idPdS_:
	.zero		928


//--------------------- .nv.constant0._Z15_sigmback_32_01ifPfS_ --------------------------
	.section	.nv.constant0._Z15_sigmback_32_01ifPfS_,"a",@progbits
	.sectionflags	@""
	.align	4
.nv.constant0._Z15_sigmback_32_01ifPfS_:
	.zero		920


//--------------------- .nv.constant0._Z15_reluback_64_01idPdS_ --------------------------
	.section	.nv.constant0._Z15_reluback_64_01idPdS_,"a",@progbits
	.sectionflags	@""
	.align	4
.nv.constant0._Z15_reluback_64_01idPdS_:
	.zero		928


//--------------------- .nv.constant0._Z15_reluback_32_01ifPfS_ --------------------------
	.section	.nv.constant0._Z15_reluback_32_01ifPfS_,"a",@progbits
	.sectionflags	@""
	.align	4
.nv.constant0._Z15_reluback_32_01ifPfS_:
	.zero		920


//--------------------- .nv.constant0._Z15_invxback_64_01idPdS_ --------------------------
	.section	.nv.constant0._Z15_invxback_64_01idPdS_,"a",@progbits
	.sectionflags	@""
	.align	4
.nv.constant0._Z15_invxback_64_01idPdS_:
	.zero		928


//--------------------- .nv.constant0._Z15_invxback_32_01ifPfS_ --------------------------
	.section	.nv.constant0._Z15_invxback_32_01ifPfS_,"a",@progbits
	.sectionflags	@""
	.align	4
.nv.constant0._Z15_invxback_32_01ifPfS_:
	.zero		920


//--------------------- .nv.constant0._Z9_le_64_01idPdS_ --------------------------
	.section	.nv.constant0._Z9_le_64_01idPdS_,"a",@progbits
	.sectionflags	@""
	.align	4
.nv.constant0._Z9_le_64_01idPdS_:
	.zero		928


//--------------------- .nv.constant0._Z9_le_32_01ifPfS_ --------------------------
	.section	.nv.constant0._Z9_le_32_01ifPfS_,"a",@progbits
	.sectionflags	@""
	.align	4
.nv.constant0._Z9_le_32_01ifPfS_:
	.zero		920


//--------------------- .nv.constant0._Z9_lt_64_01idPdS_ --------------------------
	.section	.nv.constant0._Z9_lt_64_01idPdS_,"a",@progbits
	.sectionflags	@""
	.align	4
.nv.constant0._Z9_lt_64_01idPdS_:
	.zero		928


//--------------------- .nv.constant0._Z9_lt_32_01ifPfS_ --------------------------
	.section	.nv.constant0._Z9_lt_32_01ifPfS_,"a",@progbits
	.sectionflags	@""
	.align	4
.nv.constant0._Z9_lt_32_01ifPfS_:
	.zero		920


//--------------------- .nv.constant0._Z9_ge_64_01idPdS_ --------------------------
	.section	.nv.constant0._Z9_ge_64_01idPdS_,"a",@progbits
	.sectionflags	@""
	.align	4
.nv.constant0._Z9_ge_64_01idPdS_:
	.zero		928


//--------------------- .nv.constant0._Z9_ge_32_01ifPfS_ --------------------------
	.section	.nv.constant0._Z9_ge_32_01ifPfS_,"a",@progbits
	.sectionflags	@""
	.align	4
.nv.constant0._Z9_ge_32_01ifPfS_:
	.zero		920


//--------------------- .nv.constant0._Z9_gt_64_01idPdS_ --------------------------
	.section	.nv.constant0._Z9_gt_64_01idPdS_,"a",@progbits
	.sectionflags	@""
	.align	4
.nv.constant0._Z9_gt_64_01idPdS_:
	.zero		928


//--------------------- .nv.constant0._Z9_gt_32_01ifPfS_ --------------------------
	.section	.nv.constant0._Z9_gt_32_01ifPfS_,"a",@progbits
	.sectionflags	@""
	.align	4
.nv.constant0._Z9_gt_32_01ifPfS_:
	.zero		920


//--------------------- .nv.constant0._Z9_ne_64_01idPdS_ --------------------------
	.section	.nv.constant0._Z9_ne_64_01idPdS_,"a",@progbits
	.sectionflags	@""
	.align	4
.nv.constant0._Z9_ne_64_01idPdS_:
	.zero		928


//--------------------- .nv.constant0._Z9_ne_32_01ifPfS_ --------------------------
	.section	.nv.constant0._Z9_ne_32_01ifPfS_,"a",@progbits
	.sectionflags	@""
	.align	4
.nv.constant0._Z9_ne_32_01ifPfS_:
	.zero		920


//--------------------- .nv.constant0._Z9_eq_64_01idPdS_ --------------------------
	.section	.nv.constant0._Z9_eq_64_01idPdS_,"a",@progbits
	.sectionflags	@""
	.align	4
.nv.constant0._Z9_eq_64_01idPdS_:
	.zero		928


//--------------------- .nv.constant0._Z9_eq_32_01ifPfS_ --------------------------
	.section	.nv.constant0._Z9_eq_32_01ifPfS_,"a",@progbits
	.sectionflags	@""
	.align	4
.nv.constant0._Z9_eq_32_01ifPfS_:
	.zero		920


//--------------------- .nv.constant0._Z10_min_64_01idPdS_ --------------------------
	.section	.nv.constant0._Z10_min_64_01idPdS_,"a",@progbits
	.sectionflags	@""
	.align	4
.nv.constant0._Z10_min_64_01idPdS_:
	.zero		928


//--------------------- .nv.constant0._Z10_min_32_01ifPfS_ --------------------------
	.section	.nv.constant0._Z10_min_32_01ifPfS_,"a",@progbits
	.sectionflags	@""
	.align	4
.nv.constant0._Z10_min_32_01ifPfS_:
	.zero		920


//--------------------- .nv.constant0._Z10_max_64_01idPdS_ --------------------------
	.section	.nv.constant0._Z10_max_64_01idPdS_,"a",@progbits
	.sectionflags	@""
	.align	4
.nv.constant0._Z10_max_64_01idPdS_:
	.zero		928


//--------------------- .nv.constant0._Z10_max_32_01ifPfS_ --------------------------
	.section	.nv.constant0._Z10_max_32_01ifPfS_,"a",@progbits
	.sectionflags	@""
	.align	4
.nv.constant0._Z10_max_32_01ifPfS_:
	.zero		920


//--------------------- .nv.constant0._Z10_pow_64_01idPdS_ --------------------------
	.section	.nv.constant0._Z10_pow_64_01idPdS_,"a",@progbits
	.sectionflags	@""
	.align	4
.nv.constant0._Z10_pow_64_01idPdS_:
	.zero		928


//--------------------- .nv.constant0._Z10_pow_32_01ifPfS_ --------------------------
	.section	.nv.constant0._Z10_pow_32_01ifPfS_,"a",@progbits
	.sectionflags	@""
	.align	4
.nv.constant0._Z10_pow_32_01ifPfS_:
	.zero		920


//--------------------- .nv.constant0._Z10_div_64_01idPdS_ --------------------------
	.section	.nv.constant0._Z10_div_64_01idPdS_,"a",@progbits
	.sectionflags	@""
	.align	4
.nv.constant0._Z10_div_64_01idPdS_:
	.zero		928


//--------------------- .nv.constant0._Z10_div_32_01ifPfS_ --------------------------
	.section	.nv.constant0._Z10_div_32_01ifPfS_,"a",@progbits
	.sectionflags	@""
	.align	4
.nv.constant0._Z10_div_32_01ifPfS_:
	.zero		920


//--------------------- .nv.constant0._Z10_mul_64_01idPdS_ --------------------------
	.section	.nv.constant0._Z10_mul_64_01idPdS_,"a",@progbits
	.sectionflags	@""
	.align	4
.nv.constant0._Z10_mul_64_01idPdS_:
	.zero		928


//--------------------- .nv.constant0._Z10_mul_32_01ifPfS_ --------------------------
	.section	.nv.constant0._Z10_mul_32_01ifPfS_,"a",@progbits
	.sectionflags	@""
	.align	4
.nv.constant0._Z10_mul_32_01ifPfS_:
	.zero		920


//--------------------- .nv.constant0._Z10_sub_64_01idPdS_ --------------------------
	.section	.nv.constant0._Z10_sub_64_01idPdS_,"a",@progbits
	.sectionflags	@""
	.align	4
.nv.constant0._Z10_sub_64_01idPdS_:
	.zero		928


//--------------------- .nv.constant0._Z10_sub_32_01ifPfS_ --------------------------
	.section	.nv.constant0._Z10_sub_32_01ifPfS_,"a",@progbits
	.sectionflags	@""
	.align	4
.nv.constant0._Z10_sub_32_01ifPfS_:
	.zero		920


//--------------------- .nv.constant0._Z10_add_64_01idPdS_ --------------------------
	.section	.nv.constant0._Z10_add_64_01idPdS_,"a",@progbits
	.sectionflags	@""
	.align	4
.nv.constant0._Z10_add_64_01idPdS_:
	.zero		928


//--------------------- .nv.constant0._Z10_add_32_01ifPfS_ --------------------------
	.section	.nv.constant0._Z10_add_32_01ifPfS_,"a",@progbits
	.sectionflags	@""
	.align	4
.nv.constant0._Z10_add_32_01ifPfS_:
	.zero		920


//--------------------- SYMBOLS --------------------------

	.type		.nv.reservedSmem.offset0,@object
	.size		.nv.reservedSmem.offset0,0x4
